//
// Generated by NVIDIA NVVM Compiler
//
// Compiler Build ID: CL-36424714
// Cuda compilation tools, release 13.0, V13.0.88
// Based on NVVM 20.0.0
//

.version 9.0
.target sm_100
.address_size 64

	// .globl	_Z24generate_sequence_kernelPK8EggModeljPKhiiPh
.global .align 4 .b8 d_EXP2_TABLE[1024];
.global .align 4 .b8 d_debug_updates[8];
.shared .align 4 .b8 _ZZ14blockReduceSumiE6shared[128];
.extern .shared .align 16 .b8 s_mem[];

.visible .entry _Z24generate_sequence_kernelPK8EggModeljPKhiiPh(
	.param .u64 .ptr .align 1 _Z24generate_sequence_kernelPK8EggModeljPKhiiPh_param_0,
	.param .u32 _Z24generate_sequence_kernelPK8EggModeljPKhiiPh_param_1,
	.param .u64 .ptr .align 1 _Z24generate_sequence_kernelPK8EggModeljPKhiiPh_param_2,
	.param .u32 _Z24generate_sequence_kernelPK8EggModeljPKhiiPh_param_3,
	.param .u32 _Z24generate_sequence_kernelPK8EggModeljPKhiiPh_param_4,
	.param .u64 .ptr .align 1 _Z24generate_sequence_kernelPK8EggModeljPKhiiPh_param_5
)
{
	.local .align 4 .b8 	__local_depot0[4];
	.reg .b64 	%SP;
	.reg .b64 	%SPL;
	.reg .pred 	%p<105>;
	.reg .b16 	%rs<156>;
	.reg .b32 	%r<688>;
	.reg .b64 	%rd<102>;

	mov.u64 	%SPL, __local_depot0;
	ld.param.u64 	%rd18, [_Z24generate_sequence_kernelPK8EggModeljPKhiiPh_param_0];
	ld.param.u32 	%r120, [_Z24generate_sequence_kernelPK8EggModeljPKhiiPh_param_3];
	ld.param.u32 	%r121, [_Z24generate_sequence_kernelPK8EggModeljPKhiiPh_param_4];
	cvta.to.global.u64 	%rd1, %rd18;
	add.u64 	%rd2, %SPL, 0;
	mov.u32 	%r1, %tid.x;
	mov.b32 	%r122, 0;
	st.local.u32 	[%rd2], %r122;
	add.s32 	%r2, %r121, %r120;
	setp.lt.s32 	%p3, %r2, 1;
	@%p3 bra 	$L__BB0_98;
	mov.u32 	%r124, s_mem;
	add.s32 	%r3, %r124, %r1;
	shr.u32 	%r125, %r1, 3;
	mov.u32 	%r126, _ZZ14blockReduceSumiE6shared;
	add.s32 	%r4, %r126, %r125;
	mov.u32 	%r127, %ntid.x;
	shr.u32 	%r5, %r127, 5;
	shl.b32 	%r128, %r1, 2;
	add.s32 	%r6, %r126, %r128;
	cvt.u64.u32 	%rd20, %r1;
	add.s64 	%rd3, %rd1, %rd20;
	add.s64 	%rd4, %rd3, 96784;
	add.s64 	%rd5, %rd1, 229632;
	mov.b32 	%r656, 0;
	mov.b16 	%rs154, 0;
$L__BB0_2:
	setp.ge.s32 	%p4, %r656, %r120;
	@%p4 bra 	$L__BB0_4;
	ld.param.u64 	%rd99, [_Z24generate_sequence_kernelPK8EggModeljPKhiiPh_param_2];
	cvt.u64.u32 	%rd21, %r656;
	cvta.to.global.u64 	%rd22, %rd99;
	add.s64 	%rd23, %rd22, %rd21;
	ld.global.u8 	%rs154, [%rd23];
$L__BB0_4:
	setp.gt.u32 	%p5, %r1, 367;
	@%p5 bra 	$L__BB0_6;
	and.b16  	%rs7, %rs154, 255;
	mul.wide.u16 	%r129, %rs7, 368;
	cvt.u64.u32 	%rd24, %r129;
	add.s64 	%rd25, %rd3, %rd24;
	ld.global.nc.u8 	%rs8, [%rd25];
	cvt.u16.u8 	%rs9, %rs8;
	st.shared.u8 	[%r3], %rs9;
$L__BB0_6:
	bar.sync 	0;
	mov.b32 	%r657, 0;
$L__BB0_7:
	and.b32  	%r131, %r1, 31;
	setp.ne.s32 	%p6, %r131, 0;
	ld.shared.s8 	%r9, [%r3];
	bar.sync 	0;
	abs.s32 	%r132, %r9;
	shfl.sync.down.b32	%r133|%p7, %r132, 16, 31, -1;
	add.s32 	%r134, %r133, %r132;
	shfl.sync.down.b32	%r135|%p8, %r134, 8, 31, -1;
	add.s32 	%r136, %r135, %r134;
	shfl.sync.down.b32	%r137|%p9, %r136, 4, 31, -1;
	add.s32 	%r138, %r137, %r136;
	shfl.sync.down.b32	%r139|%p10, %r138, 2, 31, -1;
	add.s32 	%r140, %r139, %r138;
	shfl.sync.down.b32	%r141|%p11, %r140, 1, 31, -1;
	add.s32 	%r10, %r141, %r140;
	@%p6 bra 	$L__BB0_9;
	st.shared.u32 	[%r4], %r10;
$L__BB0_9:
	setp.ge.u32 	%p12, %r1, %r5;
	bar.sync 	0;
	mov.b32 	%r658, 0;
	@%p12 bra 	$L__BB0_11;
	ld.shared.u32 	%r658, [%r6];
$L__BB0_11:
	setp.gt.u32 	%p14, %r1, 31;
	mov.pred 	%p103, 0;
	@%p14 bra 	$L__BB0_14;
	setp.ne.s32 	%p16, %r1, 0;
	shfl.sync.down.b32	%r143|%p17, %r658, 16, 31, -1;
	add.s32 	%r144, %r143, %r658;
	shfl.sync.down.b32	%r145|%p18, %r144, 8, 31, -1;
	add.s32 	%r146, %r145, %r144;
	shfl.sync.down.b32	%r147|%p19, %r146, 4, 31, -1;
	add.s32 	%r148, %r147, %r146;
	shfl.sync.down.b32	%r149|%p20, %r148, 2, 31, -1;
	add.s32 	%r150, %r149, %r148;
	shfl.sync.down.b32	%r151|%p21, %r150, 1, 31, -1;
	add.s32 	%r13, %r151, %r150;
	@%p16 bra 	$L__BB0_14;
	st.shared.u32 	[_ZZ14blockReduceSumiE6shared], %r13;
	mov.pred 	%p103, -1;
$L__BB0_14:
	bar.sync 	0;
	ld.shared.u32 	%r154, [_ZZ14blockReduceSumiE6shared];
	max.u32 	%r155, %r154, 1;
	mul.hi.s32 	%r156, %r155, -1307163959;
	add.s32 	%r157, %r156, %r155;
	shr.u32 	%r158, %r157, 31;
	shr.s32 	%r159, %r157, 8;
	add.s32 	%r160, %r159, %r158;
	add.s32 	%r161, %r155, 367;
	setp.lt.u32 	%p23, %r161, 735;
	selp.b32 	%r162, 1, %r160, %p23;
	ld.shared.s8 	%rs10, [%r3];
	cvt.u64.u32 	%rd6, %r657;
	mul.wide.u32 	%rd26, %r657, 736;
	add.s64 	%rd7, %rd3, %rd26;
	ld.global.nc.u8 	%rs11, [%rd7+6691712];
	cvt.s16.s8 	%rs12, %rs11;
	mul.wide.s16 	%r163, %rs12, %rs10;
	div.s32 	%r164, %r163, %r162;
	max.s32 	%r165, %r164, -127;
	min.s32 	%r166, %r165, 127;
	st.shared.u8 	[%r3], %r166;
	bar.sync 	0;
	add.s64 	%rd8, %rd2, %rd6;
	ld.local.u8 	%rs13, [%rd8];
	cvt.u32.u16 	%r167, %rs13;
	cvt.s32.s8 	%r14, %r167;
	st.shared.u8 	[%r3+368], %rs13;
	bar.sync 	0;
	mul.lo.s32 	%r15, %r657, 541696;
	mul.wide.u32 	%rd9, %r657, 541696;
	add.s64 	%rd101, %rd4, %rd9;
	or.b32  	%r659, %r1, %r15;
	mov.b32 	%r661, 0;
	mov.b32 	%r660, 368;
	mov.u32 	%r662, %r661;
$L__BB0_15:
	cvt.u64.u32 	%rd27, %r659;
	add.s64 	%rd28, %rd5, %rd27;
	mov.u32 	%r168, s_mem;
	add.s32 	%r169, %r168, %r660;
	ld.shared.v2.b32 	{%r170, %r171}, [%r169+-368];
	ld.shared.v2.b32 	{%r172, %r173}, [%r169];
	ld.global.nc.u8 	%rs14, [%rd101+-1472];
	cvt.u32.u8 	%r174, %rs14;
	ld.global.nc.u8 	%rs15, [%rd101+-1840];
	cvt.u32.u8 	%r175, %rs15;
	prmt.b32 	%r176, %r175, %r174, 0x3340U;
	ld.global.nc.u8 	%rs16, [%rd101+-2208];
	cvt.u32.u8 	%r177, %rs16;
	ld.global.nc.u8 	%rs17, [%rd101+-2576];
	cvt.u32.u8 	%r178, %rs17;
	prmt.b32 	%r179, %r178, %r177, 0x3340U;
	prmt.b32 	%r180, %r179, %r176, 0x5410U;
	dp4a.s32.s32 	%r181, %r180, %r170, %r661;
	ld.global.nc.u8 	%rs18, [%rd28+1104];
	cvt.u32.u8 	%r182, %rs18;
	ld.global.nc.u8 	%rs19, [%rd28+736];
	cvt.u32.u8 	%r183, %rs19;
	prmt.b32 	%r184, %r183, %r182, 0x3340U;
	ld.global.nc.u8 	%rs20, [%rd28+368];
	cvt.u32.u8 	%r185, %rs20;
	ld.global.nc.u8 	%rs21, [%rd28];
	cvt.u32.u8 	%r186, %rs21;
	prmt.b32 	%r187, %r186, %r185, 0x3340U;
	prmt.b32 	%r188, %r187, %r184, 0x5410U;
	dp4a.s32.s32 	%r189, %r188, %r172, %r662;
	ld.global.nc.u8 	%rs22, [%rd101];
	cvt.u32.u8 	%r190, %rs22;
	ld.global.nc.u8 	%rs23, [%rd101+-368];
	cvt.u32.u8 	%r191, %rs23;
	prmt.b32 	%r192, %r191, %r190, 0x3340U;
	ld.global.nc.u8 	%rs24, [%rd101+-736];
	cvt.u32.u8 	%r193, %rs24;
	ld.global.nc.u8 	%rs25, [%rd101+-1104];
	cvt.u32.u8 	%r194, %rs25;
	prmt.b32 	%r195, %r194, %r193, 0x3340U;
	prmt.b32 	%r196, %r195, %r192, 0x5410U;
	dp4a.s32.s32 	%r661, %r196, %r171, %r181;
	ld.global.nc.u8 	%rs26, [%rd28+2576];
	cvt.u32.u8 	%r197, %rs26;
	ld.global.nc.u8 	%rs27, [%rd28+2208];
	cvt.u32.u8 	%r198, %rs27;
	prmt.b32 	%r199, %r198, %r197, 0x3340U;
	ld.global.nc.u8 	%rs28, [%rd28+1840];
	cvt.u32.u8 	%r200, %rs28;
	ld.global.nc.u8 	%rs29, [%rd28+1472];
	cvt.u32.u8 	%r201, %rs29;
	prmt.b32 	%r202, %r201, %r200, 0x3340U;
	prmt.b32 	%r203, %r202, %r199, 0x5410U;
	dp4a.s32.s32 	%r662, %r203, %r173, %r189;
	add.s32 	%r660, %r660, 8;
	add.s64 	%rd101, %rd101, 2944;
	add.s32 	%r659, %r659, 2944;
	setp.ne.s32 	%p24, %r660, 736;
	@%p24 bra 	$L__BB0_15;
	bar.sync 	0;
	shr.u32 	%r205, %r661, 8;
	st.shared.u8 	[%r3+368], %r205;
	shr.u32 	%r206, %r662, 8;
	st.shared.u8 	[%r3+736], %r206;
	bar.sync 	0;
	ld.shared.s8 	%r207, [%r3+368];
	ld.shared.s8 	%r208, [%r3+736];
	add.s32 	%r209, %r208, %r207;
	ld.global.nc.u8 	%rs30, [%rd7+2260992];
	cvt.s32.s8 	%r210, %rs30;
	add.s32 	%r211, %r209, %r210;
	max.s32 	%r212, %r211, -127;
	min.s32 	%r213, %r212, 127;
	add.s32 	%r25, %r213, 127;
	mul.lo.s32 	%r214, %r25, %r14;
	shr.u32 	%r215, %r214, 8;
	st.shared.u8 	[%r3+736], %r215;
	bar.sync 	0;
	mov.b32 	%r663, 0;
	mov.u32 	%r664, %r663;
	mov.u32 	%r665, %r663;
$L__BB0_17:
	mov.u32 	%r216, s_mem;
	add.s32 	%r217, %r216, %r663;
	ld.shared.v2.b32 	{%r218, %r219}, [%r217];
	mad.lo.s32 	%r220, %r663, 368, %r1;
	add.s32 	%r221, %r15, %r220;
	cvt.u64.u32 	%rd29, %r221;
	add.s64 	%rd30, %rd1, %rd29;
	ld.shared.v2.b32 	{%r222, %r223}, [%r217+736];
	ld.global.nc.u8 	%rs31, [%rd30+366160];
	cvt.u32.u8 	%r224, %rs31;
	ld.global.nc.u8 	%rs32, [%rd30+365792];
	cvt.u32.u8 	%r225, %rs32;
	prmt.b32 	%r226, %r225, %r224, 0x3340U;
	ld.global.nc.u8 	%rs33, [%rd30+365424];
	cvt.u32.u8 	%r227, %rs33;
	ld.global.nc.u8 	%rs34, [%rd30+365056];
	cvt.u32.u8 	%r228, %rs34;
	prmt.b32 	%r229, %r228, %r227, 0x3340U;
	prmt.b32 	%r230, %r229, %r226, 0x5410U;
	dp4a.s32.s32 	%r231, %r230, %r218, %r664;
	ld.global.nc.u8 	%rs35, [%rd30+501584];
	cvt.u32.u8 	%r232, %rs35;
	ld.global.nc.u8 	%rs36, [%rd30+501216];
	cvt.u32.u8 	%r233, %rs36;
	prmt.b32 	%r234, %r233, %r232, 0x3340U;
	ld.global.nc.u8 	%rs37, [%rd30+500848];
	cvt.u32.u8 	%r235, %rs37;
	ld.global.nc.u8 	%rs38, [%rd30+500480];
	cvt.u32.u8 	%r236, %rs38;
	prmt.b32 	%r237, %r236, %r235, 0x3340U;
	prmt.b32 	%r238, %r237, %r234, 0x5410U;
	dp4a.s32.s32 	%r239, %r238, %r222, %r665;
	ld.global.nc.u8 	%rs39, [%rd30+367632];
	cvt.u32.u8 	%r240, %rs39;
	ld.global.nc.u8 	%rs40, [%rd30+367264];
	cvt.u32.u8 	%r241, %rs40;
	prmt.b32 	%r242, %r241, %r240, 0x3340U;
	ld.global.nc.u8 	%rs41, [%rd30+366896];
	cvt.u32.u8 	%r243, %rs41;
	ld.global.nc.u8 	%rs42, [%rd30+366528];
	cvt.u32.u8 	%r244, %rs42;
	prmt.b32 	%r245, %r244, %r243, 0x3340U;
	prmt.b32 	%r246, %r245, %r242, 0x5410U;
	dp4a.s32.s32 	%r664, %r246, %r219, %r231;
	ld.global.nc.u8 	%rs43, [%rd30+503056];
	cvt.u32.u8 	%r247, %rs43;
	ld.global.nc.u8 	%rs44, [%rd30+502688];
	cvt.u32.u8 	%r248, %rs44;
	prmt.b32 	%r249, %r248, %r247, 0x3340U;
	ld.global.nc.u8 	%rs45, [%rd30+502320];
	cvt.u32.u8 	%r250, %rs45;
	ld.global.nc.u8 	%rs46, [%rd30+501952];
	cvt.u32.u8 	%r251, %rs46;
	prmt.b32 	%r252, %r251, %r250, 0x3340U;
	prmt.b32 	%r253, %r252, %r249, 0x5410U;
	dp4a.s32.s32 	%r665, %r253, %r223, %r239;
	add.s32 	%r663, %r663, 8;
	setp.ne.s32 	%p25, %r663, 368;
	@%p25 bra 	$L__BB0_17;
	and.b32  	%r32, %r1, 31;
	setp.ne.s32 	%p26, %r32, 0;
	bar.sync 	0;
	shr.u32 	%r254, %r664, 8;
	st.shared.u8 	[%r3+368], %r254;
	shr.u32 	%r255, %r665, 8;
	st.shared.u8 	[%r3+1104], %r255;
	bar.sync 	0;
	ld.shared.s8 	%r256, [%r3+368];
	ld.shared.s8 	%r257, [%r3+1104];
	add.s32 	%r258, %r257, %r256;
	mul.lo.s32 	%r259, %r657, 736;
	cvt.u64.u32 	%rd31, %r259;
	add.s64 	%rd13, %rd3, %rd31;
	ld.global.nc.u8 	%rs47, [%rd13+2261360];
	cvt.s32.s8 	%r260, %rs47;
	add.s32 	%r261, %r258, %r260;
	max.s32 	%r262, %r261, -127;
	min.s32 	%r263, %r262, 127;
	sub.s32 	%r264, %r263, %r14;
	mul.lo.s32 	%r265, %r264, %r25;
	shr.s32 	%r266, %r265, 8;
	add.s32 	%r267, %r266, %r14;
	max.s32 	%r268, %r267, -127;
	min.s32 	%r269, %r268, 127;
	st.local.u8 	[%rd8], %r269;
	add.s32 	%r270, %r269, %r9;
	max.s32 	%r271, %r270, -127;
	min.s32 	%r272, %r271, 127;
	st.shared.u8 	[%r3], %r272;
	bar.sync 	0;
	ld.shared.s8 	%r33, [%r3];
	bar.sync 	0;
	abs.s32 	%r273, %r33;
	shfl.sync.down.b32	%r274|%p27, %r273, 16, 31, -1;
	add.s32 	%r275, %r274, %r273;
	shfl.sync.down.b32	%r276|%p28, %r275, 8, 31, -1;
	add.s32 	%r277, %r276, %r275;
	shfl.sync.down.b32	%r278|%p29, %r277, 4, 31, -1;
	add.s32 	%r279, %r278, %r277;
	shfl.sync.down.b32	%r280|%p30, %r279, 2, 31, -1;
	add.s32 	%r281, %r280, %r279;
	shfl.sync.down.b32	%r282|%p31, %r281, 1, 31, -1;
	add.s32 	%r34, %r282, %r281;
	@%p26 bra 	$L__BB0_20;
	st.shared.u32 	[%r4], %r34;
$L__BB0_20:
	setp.ge.u32 	%p32, %r1, %r5;
	bar.sync 	0;
	mov.b32 	%r667, 0;
	@%p32 bra 	$L__BB0_22;
	ld.shared.u32 	%r667, [%r6];
$L__BB0_22:
	setp.gt.u32 	%p33, %r1, 31;
	@%p33 bra 	$L__BB0_24;
	shfl.sync.down.b32	%r284|%p34, %r667, 16, 31, -1;
	add.s32 	%r285, %r284, %r667;
	shfl.sync.down.b32	%r286|%p35, %r285, 8, 31, -1;
	add.s32 	%r287, %r286, %r285;
	shfl.sync.down.b32	%r288|%p36, %r287, 4, 31, -1;
	add.s32 	%r289, %r288, %r287;
	shfl.sync.down.b32	%r290|%p37, %r289, 2, 31, -1;
	add.s32 	%r291, %r290, %r289;
	shfl.sync.down.b32	%r292|%p38, %r291, 1, 31, -1;
	add.s32 	%r667, %r292, %r291;
$L__BB0_24:
	not.pred 	%p39, %p103;
	@%p39 bra 	$L__BB0_26;
	st.shared.u32 	[_ZZ14blockReduceSumiE6shared], %r667;
$L__BB0_26:
	bar.sync 	0;
	ld.shared.u32 	%r294, [_ZZ14blockReduceSumiE6shared];
	max.u32 	%r295, %r294, 1;
	mul.hi.s32 	%r296, %r295, -1307163959;
	add.s32 	%r297, %r296, %r295;
	shr.u32 	%r298, %r297, 31;
	shr.s32 	%r299, %r297, 8;
	add.s32 	%r300, %r299, %r298;
	add.s32 	%r301, %r295, 367;
	setp.lt.u32 	%p40, %r301, 735;
	selp.b32 	%r302, 1, %r300, %p40;
	ld.shared.s8 	%rs48, [%r3];
	ld.global.nc.u8 	%rs49, [%rd13+6692080];
	cvt.s16.s8 	%rs50, %rs49;
	mul.wide.s16 	%r303, %rs50, %rs48;
	div.s32 	%r304, %r303, %r302;
	max.s32 	%r305, %r304, -127;
	min.s32 	%r306, %r305, 127;
	st.shared.u8 	[%r3], %r306;
	bar.sync 	0;
	mad.lo.s64 	%rd32, %rd6, 541696, %rd1;
	add.s64 	%rd14, %rd32, %rd9;
	mov.b32 	%r668, 0;
	mov.u32 	%r669, %r668;
$L__BB0_27:
	add.s32 	%r308, %r216, %r668;
	ld.shared.v4.b32 	{%r309, %r310, %r311, %r312}, [%r308];
	mad.lo.s32 	%r313, %r668, 1472, %r1;
	cvt.u64.u32 	%rd33, %r313;
	add.s64 	%rd34, %rd14, %rd33;
	ld.global.nc.u8 	%rs51, [%rd34+2268352];
	cvt.u32.u8 	%r314, %rs51;
	ld.global.nc.u8 	%rs52, [%rd34+2266880];
	cvt.u32.u8 	%r315, %rs52;
	prmt.b32 	%r316, %r315, %r314, 0x3340U;
	ld.global.nc.u8 	%rs53, [%rd34+2265408];
	cvt.u32.u8 	%r317, %rs53;
	ld.global.nc.u8 	%rs54, [%rd34+2263936];
	cvt.u32.u8 	%r318, %rs54;
	prmt.b32 	%r319, %r318, %r317, 0x3340U;
	prmt.b32 	%r320, %r319, %r316, 0x5410U;
	dp4a.s32.s32 	%r321, %r320, %r309, %r669;
	ld.global.nc.u8 	%rs55, [%rd34+2274240];
	cvt.u32.u8 	%r322, %rs55;
	ld.global.nc.u8 	%rs56, [%rd34+2272768];
	cvt.u32.u8 	%r323, %rs56;
	prmt.b32 	%r324, %r323, %r322, 0x3340U;
	ld.global.nc.u8 	%rs57, [%rd34+2271296];
	cvt.u32.u8 	%r325, %rs57;
	ld.global.nc.u8 	%rs58, [%rd34+2269824];
	cvt.u32.u8 	%r326, %rs58;
	prmt.b32 	%r327, %r326, %r325, 0x3340U;
	prmt.b32 	%r328, %r327, %r324, 0x5410U;
	dp4a.s32.s32 	%r329, %r328, %r310, %r321;
	ld.global.nc.u8 	%rs59, [%rd34+2280128];
	cvt.u32.u8 	%r330, %rs59;
	ld.global.nc.u8 	%rs60, [%rd34+2278656];
	cvt.u32.u8 	%r331, %rs60;
	prmt.b32 	%r332, %r331, %r330, 0x3340U;
	ld.global.nc.u8 	%rs61, [%rd34+2277184];
	cvt.u32.u8 	%r333, %rs61;
	ld.global.nc.u8 	%rs62, [%rd34+2275712];
	cvt.u32.u8 	%r334, %rs62;
	prmt.b32 	%r335, %r334, %r333, 0x3340U;
	prmt.b32 	%r336, %r335, %r332, 0x5410U;
	dp4a.s32.s32 	%r337, %r336, %r311, %r329;
	ld.global.nc.u8 	%rs63, [%rd34+2286016];
	cvt.u32.u8 	%r338, %rs63;
	ld.global.nc.u8 	%rs64, [%rd34+2284544];
	cvt.u32.u8 	%r339, %rs64;
	prmt.b32 	%r340, %r339, %r338, 0x3340U;
	ld.global.nc.u8 	%rs65, [%rd34+2283072];
	cvt.u32.u8 	%r341, %rs65;
	ld.global.nc.u8 	%rs66, [%rd34+2281600];
	cvt.u32.u8 	%r342, %rs66;
	prmt.b32 	%r343, %r342, %r341, 0x3340U;
	prmt.b32 	%r344, %r343, %r340, 0x5410U;
	dp4a.s32.s32 	%r669, %r344, %r312, %r337;
	add.s32 	%r668, %r668, 16;
	setp.ne.s32 	%p41, %r668, 368;
	@%p41 bra 	$L__BB0_27;
	add.s64 	%rd15, %rd14, 2263936;
	shr.s32 	%r346, %r669, 8;
	max.s32 	%r347, %r346, -127;
	min.s32 	%r43, %r347, 127;
	mov.b32 	%r670, 0;
	mov.u32 	%r671, %r670;
$L__BB0_29:
	add.s32 	%r349, %r216, %r670;
	ld.shared.v4.b32 	{%r350, %r351, %r352, %r353}, [%r349];
	mad.lo.s32 	%r354, %r670, 1472, %r1;
	cvt.u64.u32 	%rd35, %r354;
	add.s64 	%rd36, %rd15, %rd35;
	ld.global.nc.u8 	%rs67, [%rd36+4784];
	cvt.u32.u8 	%r355, %rs67;
	ld.global.nc.u8 	%rs68, [%rd36+3312];
	cvt.u32.u8 	%r356, %rs68;
	prmt.b32 	%r357, %r356, %r355, 0x3340U;
	ld.global.nc.u8 	%rs69, [%rd36+1840];
	cvt.u32.u8 	%r358, %rs69;
	ld.global.nc.u8 	%rs70, [%rd36+368];
	cvt.u32.u8 	%r359, %rs70;
	prmt.b32 	%r360, %r359, %r358, 0x3340U;
	prmt.b32 	%r361, %r360, %r357, 0x5410U;
	dp4a.s32.s32 	%r362, %r361, %r350, %r671;
	ld.global.nc.u8 	%rs71, [%rd36+10672];
	cvt.u32.u8 	%r363, %rs71;
	ld.global.nc.u8 	%rs72, [%rd36+9200];
	cvt.u32.u8 	%r364, %rs72;
	prmt.b32 	%r365, %r364, %r363, 0x3340U;
	ld.global.nc.u8 	%rs73, [%rd36+7728];
	cvt.u32.u8 	%r366, %rs73;
	ld.global.nc.u8 	%rs74, [%rd36+6256];
	cvt.u32.u8 	%r367, %rs74;
	prmt.b32 	%r368, %r367, %r366, 0x3340U;
	prmt.b32 	%r369, %r368, %r365, 0x5410U;
	dp4a.s32.s32 	%r370, %r369, %r351, %r362;
	ld.global.nc.u8 	%rs75, [%rd36+16560];
	cvt.u32.u8 	%r371, %rs75;
	ld.global.nc.u8 	%rs76, [%rd36+15088];
	cvt.u32.u8 	%r372, %rs76;
	prmt.b32 	%r373, %r372, %r371, 0x3340U;
	ld.global.nc.u8 	%rs77, [%rd36+13616];
	cvt.u32.u8 	%r374, %rs77;
	ld.global.nc.u8 	%rs78, [%rd36+12144];
	cvt.u32.u8 	%r375, %rs78;
	prmt.b32 	%r376, %r375, %r374, 0x3340U;
	prmt.b32 	%r377, %r376, %r373, 0x5410U;
	dp4a.s32.s32 	%r378, %r377, %r352, %r370;
	ld.global.nc.u8 	%rs79, [%rd36+22448];
	cvt.u32.u8 	%r379, %rs79;
	ld.global.nc.u8 	%rs80, [%rd36+20976];
	cvt.u32.u8 	%r380, %rs80;
	prmt.b32 	%r381, %r380, %r379, 0x3340U;
	ld.global.nc.u8 	%rs81, [%rd36+19504];
	cvt.u32.u8 	%r382, %rs81;
	ld.global.nc.u8 	%rs82, [%rd36+18032];
	cvt.u32.u8 	%r383, %rs82;
	prmt.b32 	%r384, %r383, %r382, 0x3340U;
	prmt.b32 	%r385, %r384, %r381, 0x5410U;
	dp4a.s32.s32 	%r671, %r385, %r353, %r378;
	add.s32 	%r670, %r670, 16;
	setp.ne.s32 	%p42, %r670, 368;
	@%p42 bra 	$L__BB0_29;
	shr.s32 	%r387, %r671, 8;
	max.s32 	%r388, %r387, -127;
	min.s32 	%r48, %r388, 127;
	mov.b32 	%r672, 0;
	mov.u32 	%r673, %r672;
$L__BB0_31:
	add.s32 	%r390, %r216, %r672;
	ld.shared.v4.b32 	{%r391, %r392, %r393, %r394}, [%r390];
	mad.lo.s32 	%r395, %r672, 1472, %r1;
	cvt.u64.u32 	%rd37, %r395;
	add.s64 	%rd38, %rd15, %rd37;
	ld.global.nc.u8 	%rs83, [%rd38+5152];
	cvt.u32.u8 	%r396, %rs83;
	ld.global.nc.u8 	%rs84, [%rd38+3680];
	cvt.u32.u8 	%r397, %rs84;
	prmt.b32 	%r398, %r397, %r396, 0x3340U;
	ld.global.nc.u8 	%rs85, [%rd38+2208];
	cvt.u32.u8 	%r399, %rs85;
	ld.global.nc.u8 	%rs86, [%rd38+736];
	cvt.u32.u8 	%r400, %rs86;
	prmt.b32 	%r401, %r400, %r399, 0x3340U;
	prmt.b32 	%r402, %r401, %r398, 0x5410U;
	dp4a.s32.s32 	%r403, %r402, %r391, %r673;
	ld.global.nc.u8 	%rs87, [%rd38+11040];
	cvt.u32.u8 	%r404, %rs87;
	ld.global.nc.u8 	%rs88, [%rd38+9568];
	cvt.u32.u8 	%r405, %rs88;
	prmt.b32 	%r406, %r405, %r404, 0x3340U;
	ld.global.nc.u8 	%rs89, [%rd38+8096];
	cvt.u32.u8 	%r407, %rs89;
	ld.global.nc.u8 	%rs90, [%rd38+6624];
	cvt.u32.u8 	%r408, %rs90;
	prmt.b32 	%r409, %r408, %r407, 0x3340U;
	prmt.b32 	%r410, %r409, %r406, 0x5410U;
	dp4a.s32.s32 	%r411, %r410, %r392, %r403;
	ld.global.nc.u8 	%rs91, [%rd38+16928];
	cvt.u32.u8 	%r412, %rs91;
	ld.global.nc.u8 	%rs92, [%rd38+15456];
	cvt.u32.u8 	%r413, %rs92;
	prmt.b32 	%r414, %r413, %r412, 0x3340U;
	ld.global.nc.u8 	%rs93, [%rd38+13984];
	cvt.u32.u8 	%r415, %rs93;
	ld.global.nc.u8 	%rs94, [%rd38+12512];
	cvt.u32.u8 	%r416, %rs94;
	prmt.b32 	%r417, %r416, %r415, 0x3340U;
	prmt.b32 	%r418, %r417, %r414, 0x5410U;
	dp4a.s32.s32 	%r419, %r418, %r393, %r411;
	ld.global.nc.u8 	%rs95, [%rd38+22816];
	cvt.u32.u8 	%r420, %rs95;
	ld.global.nc.u8 	%rs96, [%rd38+21344];
	cvt.u32.u8 	%r421, %rs96;
	prmt.b32 	%r422, %r421, %r420, 0x3340U;
	ld.global.nc.u8 	%rs97, [%rd38+19872];
	cvt.u32.u8 	%r423, %rs97;
	ld.global.nc.u8 	%rs98, [%rd38+18400];
	cvt.u32.u8 	%r424, %rs98;
	prmt.b32 	%r425, %r424, %r423, 0x3340U;
	prmt.b32 	%r426, %r425, %r422, 0x5410U;
	dp4a.s32.s32 	%r673, %r426, %r394, %r419;
	add.s32 	%r672, %r672, 16;
	setp.ne.s32 	%p43, %r672, 368;
	@%p43 bra 	$L__BB0_31;
	shr.s32 	%r428, %r673, 8;
	max.s32 	%r429, %r428, -127;
	min.s32 	%r53, %r429, 127;
	mov.b32 	%r674, 0;
	mov.u32 	%r675, %r674;
$L__BB0_33:
	add.s32 	%r431, %r216, %r674;
	ld.shared.v4.b32 	{%r432, %r433, %r434, %r435}, [%r431];
	mad.lo.s32 	%r436, %r674, 1472, %r1;
	cvt.u64.u32 	%rd39, %r436;
	add.s64 	%rd40, %rd15, %rd39;
	ld.global.nc.u8 	%rs99, [%rd40+5520];
	cvt.u32.u8 	%r437, %rs99;
	ld.global.nc.u8 	%rs100, [%rd40+4048];
	cvt.u32.u8 	%r438, %rs100;
	prmt.b32 	%r439, %r438, %r437, 0x3340U;
	ld.global.nc.u8 	%rs101, [%rd40+2576];
	cvt.u32.u8 	%r440, %rs101;
	ld.global.nc.u8 	%rs102, [%rd40+1104];
	cvt.u32.u8 	%r441, %rs102;
	prmt.b32 	%r442, %r441, %r440, 0x3340U;
	prmt.b32 	%r443, %r442, %r439, 0x5410U;
	dp4a.s32.s32 	%r444, %r443, %r432, %r675;
	ld.global.nc.u8 	%rs103, [%rd40+11408];
	cvt.u32.u8 	%r445, %rs103;
	ld.global.nc.u8 	%rs104, [%rd40+9936];
	cvt.u32.u8 	%r446, %rs104;
	prmt.b32 	%r447, %r446, %r445, 0x3340U;
	ld.global.nc.u8 	%rs105, [%rd40+8464];
	cvt.u32.u8 	%r448, %rs105;
	ld.global.nc.u8 	%rs106, [%rd40+6992];
	cvt.u32.u8 	%r449, %rs106;
	prmt.b32 	%r450, %r449, %r448, 0x3340U;
	prmt.b32 	%r451, %r450, %r447, 0x5410U;
	dp4a.s32.s32 	%r452, %r451, %r433, %r444;
	ld.global.nc.u8 	%rs107, [%rd40+17296];
	cvt.u32.u8 	%r453, %rs107;
	ld.global.nc.u8 	%rs108, [%rd40+15824];
	cvt.u32.u8 	%r454, %rs108;
	prmt.b32 	%r455, %r454, %r453, 0x3340U;
	ld.global.nc.u8 	%rs109, [%rd40+14352];
	cvt.u32.u8 	%r456, %rs109;
	ld.global.nc.u8 	%rs110, [%rd40+12880];
	cvt.u32.u8 	%r457, %rs110;
	prmt.b32 	%r458, %r457, %r456, 0x3340U;
	prmt.b32 	%r459, %r458, %r455, 0x5410U;
	dp4a.s32.s32 	%r460, %r459, %r434, %r452;
	ld.global.nc.u8 	%rs111, [%rd40+23184];
	cvt.u32.u8 	%r461, %rs111;
	ld.global.nc.u8 	%rs112, [%rd40+21712];
	cvt.u32.u8 	%r462, %rs112;
	prmt.b32 	%r463, %r462, %r461, 0x3340U;
	ld.global.nc.u8 	%rs113, [%rd40+20240];
	cvt.u32.u8 	%r464, %rs113;
	ld.global.nc.u8 	%rs114, [%rd40+18768];
	cvt.u32.u8 	%r465, %rs114;
	prmt.b32 	%r466, %r465, %r464, 0x3340U;
	prmt.b32 	%r467, %r466, %r463, 0x5410U;
	dp4a.s32.s32 	%r675, %r467, %r435, %r460;
	add.s32 	%r674, %r674, 16;
	setp.ne.s32 	%p44, %r674, 368;
	@%p44 bra 	$L__BB0_33;
	shr.s32 	%r469, %r675, 8;
	max.s32 	%r470, %r469, -127;
	min.s32 	%r471, %r470, 127;
	bar.sync 	0;
	st.shared.u8 	[%r3], %r43;
	st.shared.u8 	[%r3+368], %r48;
	st.shared.u8 	[%r3+736], %r53;
	st.shared.u8 	[%r3+1104], %r471;
	bar.sync 	0;
	mul.lo.s32 	%r58, %r657, 1083392;
	mov.b32 	%r676, 0;
	add.s32 	%r478, %r1, %r58;
	mov.u32 	%r677, %r676;
$L__BB0_35:
	add.s32 	%r473, %r216, %r676;
	ld.shared.v4.b32 	{%r474, %r475, %r476, %r477}, [%r473];
	mad.lo.s32 	%r479, %r676, 368, %r478;
	cvt.u64.u32 	%rd41, %r479;
	add.s64 	%rd42, %rd1, %rd41;
	ld.global.nc.u8 	%rs115, [%rd42+2806736];
	cvt.u32.u8 	%r480, %rs115;
	ld.global.nc.u8 	%rs116, [%rd42+2806368];
	cvt.u32.u8 	%r481, %rs116;
	prmt.b32 	%r482, %r481, %r480, 0x3340U;
	ld.global.nc.u8 	%rs117, [%rd42+2806000];
	cvt.u32.u8 	%r483, %rs117;
	ld.global.nc.u8 	%rs118, [%rd42+2805632];
	cvt.u32.u8 	%r484, %rs118;
	prmt.b32 	%r485, %r484, %r483, 0x3340U;
	prmt.b32 	%r486, %r485, %r482, 0x5410U;
	dp4a.s32.s32 	%r487, %r486, %r474, %r677;
	ld.global.nc.u8 	%rs119, [%rd42+2808208];
	cvt.u32.u8 	%r488, %rs119;
	ld.global.nc.u8 	%rs120, [%rd42+2807840];
	cvt.u32.u8 	%r489, %rs120;
	prmt.b32 	%r490, %r489, %r488, 0x3340U;
	ld.global.nc.u8 	%rs121, [%rd42+2807472];
	cvt.u32.u8 	%r491, %rs121;
	ld.global.nc.u8 	%rs122, [%rd42+2807104];
	cvt.u32.u8 	%r492, %rs122;
	prmt.b32 	%r493, %r492, %r491, 0x3340U;
	prmt.b32 	%r494, %r493, %r490, 0x5410U;
	dp4a.s32.s32 	%r495, %r494, %r475, %r487;
	ld.global.nc.u8 	%rs123, [%rd42+2809680];
	cvt.u32.u8 	%r496, %rs123;
	ld.global.nc.u8 	%rs124, [%rd42+2809312];
	cvt.u32.u8 	%r497, %rs124;
	prmt.b32 	%r498, %r497, %r496, 0x3340U;
	ld.global.nc.u8 	%rs125, [%rd42+2808944];
	cvt.u32.u8 	%r499, %rs125;
	ld.global.nc.u8 	%rs126, [%rd42+2808576];
	cvt.u32.u8 	%r500, %rs126;
	prmt.b32 	%r501, %r500, %r499, 0x3340U;
	prmt.b32 	%r502, %r501, %r498, 0x5410U;
	dp4a.s32.s32 	%r503, %r502, %r476, %r495;
	ld.global.nc.u8 	%rs127, [%rd42+2811152];
	cvt.u32.u8 	%r504, %rs127;
	ld.global.nc.u8 	%rs128, [%rd42+2810784];
	cvt.u32.u8 	%r505, %rs128;
	prmt.b32 	%r506, %r505, %r504, 0x3340U;
	ld.global.nc.u8 	%rs129, [%rd42+2810416];
	cvt.u32.u8 	%r507, %rs129;
	ld.global.nc.u8 	%rs130, [%rd42+2810048];
	cvt.u32.u8 	%r508, %rs130;
	prmt.b32 	%r509, %r508, %r507, 0x3340U;
	prmt.b32 	%r510, %r509, %r506, 0x5410U;
	dp4a.s32.s32 	%r677, %r510, %r477, %r503;
	add.s32 	%r676, %r676, 16;
	setp.ne.s32 	%p45, %r676, 1472;
	@%p45 bra 	$L__BB0_35;
	shr.s32 	%r511, %r677, 9;
	add.s32 	%r512, %r511, %r33;
	max.s32 	%r513, %r512, -127;
	min.s32 	%r514, %r513, 127;
	st.shared.u8 	[%r3], %r514;
	bar.sync 	0;
	add.s32 	%r657, %r657, 1;
	setp.ne.s32 	%p46, %r657, 4;
	@%p46 bra 	$L__BB0_7;
	setp.ne.s32 	%p47, %r32, 0;
	ld.shared.s8 	%rs131, [%r3];
	bar.sync 	0;
	abs.s16 	%rs132, %rs131;
	cvt.u32.u16 	%r515, %rs132;
	shfl.sync.down.b32	%r516|%p48, %r515, 16, 31, -1;
	add.s32 	%r517, %r516, %r515;
	shfl.sync.down.b32	%r518|%p49, %r517, 8, 31, -1;
	add.s32 	%r519, %r518, %r517;
	shfl.sync.down.b32	%r520|%p50, %r519, 4, 31, -1;
	add.s32 	%r521, %r520, %r519;
	shfl.sync.down.b32	%r522|%p51, %r521, 2, 31, -1;
	add.s32 	%r523, %r522, %r521;
	shfl.sync.down.b32	%r524|%p52, %r523, 1, 31, -1;
	add.s32 	%r64, %r524, %r523;
	@%p47 bra 	$L__BB0_39;
	st.shared.u32 	[%r4], %r64;
$L__BB0_39:
	setp.ge.u32 	%p53, %r1, %r5;
	bar.sync 	0;
	mov.b32 	%r678, 0;
	@%p53 bra 	$L__BB0_41;
	ld.shared.u32 	%r678, [%r6];
$L__BB0_41:
	setp.gt.u32 	%p55, %r1, 31;
	mov.pred 	%p104, 0;
	@%p55 bra 	$L__BB0_44;
	setp.ne.s32 	%p57, %r1, 0;
	shfl.sync.down.b32	%r526|%p58, %r678, 16, 31, -1;
	add.s32 	%r527, %r526, %r678;
	shfl.sync.down.b32	%r528|%p59, %r527, 8, 31, -1;
	add.s32 	%r529, %r528, %r527;
	shfl.sync.down.b32	%r530|%p60, %r529, 4, 31, -1;
	add.s32 	%r531, %r530, %r529;
	shfl.sync.down.b32	%r532|%p61, %r531, 2, 31, -1;
	add.s32 	%r533, %r532, %r531;
	shfl.sync.down.b32	%r534|%p62, %r533, 1, 31, -1;
	add.s32 	%r67, %r534, %r533;
	@%p57 bra 	$L__BB0_44;
	st.shared.u32 	[_ZZ14blockReduceSumiE6shared], %r67;
	mov.pred 	%p104, -1;
$L__BB0_44:
	setp.gt.u32 	%p64, %r1, 255;
	bar.sync 	0;
	ld.shared.u32 	%r535, [_ZZ14blockReduceSumiE6shared];
	max.u32 	%r536, %r535, 1;
	mul.hi.s32 	%r537, %r536, -1307163959;
	add.s32 	%r538, %r537, %r536;
	shr.u32 	%r539, %r538, 31;
	shr.s32 	%r540, %r538, 8;
	add.s32 	%r541, %r540, %r539;
	add.s32 	%r542, %r536, 367;
	setp.lt.u32 	%p65, %r542, 735;
	selp.b32 	%r543, 1, %r541, %p65;
	ld.shared.s8 	%rs133, [%r3];
	ld.global.nc.u8 	%rs134, [%rd3+6694656];
	cvt.s16.s8 	%rs135, %rs134;
	mul.wide.s16 	%r544, %rs135, %rs133;
	div.s32 	%r545, %r544, %r543;
	max.s32 	%r546, %r545, -127;
	min.s32 	%r547, %r546, 127;
	st.shared.u8 	[%r3], %r547;
	bar.sync 	0;
	@%p64 bra 	$L__BB0_48;
	mov.b32 	%r679, 0;
	mov.u32 	%r680, %r679;
$L__BB0_46:
	add.s32 	%r550, %r216, %r679;
	ld.shared.v4.b32 	{%r551, %r552, %r553, %r554}, [%r550];
	shl.b32 	%r555, %r679, 8;
	cvt.u64.u32 	%rd43, %r555;
	add.s64 	%rd44, %rd3, %rd43;
	ld.global.nc.u8 	%rs136, [%rd44+6598272];
	cvt.u32.u8 	%r556, %rs136;
	ld.global.nc.u8 	%rs137, [%rd44+6598016];
	cvt.u32.u8 	%r557, %rs137;
	prmt.b32 	%r558, %r557, %r556, 0x3340U;
	ld.global.nc.u8 	%rs138, [%rd44+6597760];
	cvt.u32.u8 	%r559, %rs138;
	ld.global.nc.u8 	%rs139, [%rd44+6597504];
	cvt.u32.u8 	%r560, %rs139;
	prmt.b32 	%r561, %r560, %r559, 0x3340U;
	prmt.b32 	%r562, %r561, %r558, 0x5410U;
	dp4a.s32.s32 	%r563, %r562, %r551, %r680;
	ld.global.nc.u8 	%rs140, [%rd44+6599296];
	cvt.u32.u8 	%r564, %rs140;
	ld.global.nc.u8 	%rs141, [%rd44+6599040];
	cvt.u32.u8 	%r565, %rs141;
	prmt.b32 	%r566, %r565, %r564, 0x3340U;
	ld.global.nc.u8 	%rs142, [%rd44+6598784];
	cvt.u32.u8 	%r567, %rs142;
	ld.global.nc.u8 	%rs143, [%rd44+6598528];
	cvt.u32.u8 	%r568, %rs143;
	prmt.b32 	%r569, %r568, %r567, 0x3340U;
	prmt.b32 	%r570, %r569, %r566, 0x5410U;
	dp4a.s32.s32 	%r571, %r570, %r552, %r563;
	ld.global.nc.u8 	%rs144, [%rd44+6600320];
	cvt.u32.u8 	%r572, %rs144;
	ld.global.nc.u8 	%rs145, [%rd44+6600064];
	cvt.u32.u8 	%r573, %rs145;
	prmt.b32 	%r574, %r573, %r572, 0x3340U;
	ld.global.nc.u8 	%rs146, [%rd44+6599808];
	cvt.u32.u8 	%r575, %rs146;
	ld.global.nc.u8 	%rs147, [%rd44+6599552];
	cvt.u32.u8 	%r576, %rs147;
	prmt.b32 	%r577, %r576, %r575, 0x3340U;
	prmt.b32 	%r578, %r577, %r574, 0x5410U;
	dp4a.s32.s32 	%r579, %r578, %r553, %r571;
	ld.global.nc.u8 	%rs148, [%rd44+6601344];
	cvt.u32.u8 	%r580, %rs148;
	ld.global.nc.u8 	%rs149, [%rd44+6601088];
	cvt.u32.u8 	%r581, %rs149;
	prmt.b32 	%r582, %r581, %r580, 0x3340U;
	ld.global.nc.u8 	%rs150, [%rd44+6600832];
	cvt.u32.u8 	%r583, %rs150;
	ld.global.nc.u8 	%rs151, [%rd44+6600576];
	cvt.u32.u8 	%r584, %rs151;
	prmt.b32 	%r585, %r584, %r583, 0x3340U;
	prmt.b32 	%r586, %r585, %r582, 0x5410U;
	dp4a.s32.s32 	%r680, %r586, %r554, %r579;
	add.s32 	%r679, %r679, 16;
	setp.ne.s32 	%p66, %r679, 368;
	@%p66 bra 	$L__BB0_46;
	shr.u32 	%r587, %r680, 8;
	st.shared.u8 	[%r3+368], %r587;
$L__BB0_48:
	setp.lt.s32 	%p67, %r656, %r120;
	bar.sync 	0;
	@%p67 bra 	$L__BB0_97;
	setp.gt.u32 	%p68, %r1, 255;
	mov.b32 	%r681, 0;
	@%p68 bra 	$L__BB0_51;
	ld.shared.s8 	%r589, [%r3+368];
	mul.wide.s32 	%rd45, %r589, 4;
	mov.u64 	%rd46, d_EXP2_TABLE;
	add.s64 	%rd47, %rd46, %rd45;
	ld.global.u32 	%r681, [%rd47+512];
$L__BB0_51:
	setp.ne.s32 	%p69, %r32, 0;
	bar.sync 	0;
	shfl.sync.down.b32	%r590|%p70, %r681, 16, 31, -1;
	add.s32 	%r591, %r590, %r681;
	shfl.sync.down.b32	%r592|%p71, %r591, 8, 31, -1;
	add.s32 	%r593, %r592, %r591;
	shfl.sync.down.b32	%r594|%p72, %r593, 4, 31, -1;
	add.s32 	%r595, %r594, %r593;
	shfl.sync.down.b32	%r596|%p73, %r595, 2, 31, -1;
	add.s32 	%r597, %r596, %r595;
	shfl.sync.down.b32	%r598|%p74, %r597, 1, 31, -1;
	add.s32 	%r74, %r598, %r597;
	@%p69 bra 	$L__BB0_53;
	st.shared.u32 	[%r4], %r74;
$L__BB0_53:
	setp.ge.u32 	%p75, %r1, %r5;
	bar.sync 	0;
	mov.b32 	%r683, 0;
	@%p75 bra 	$L__BB0_55;
	ld.shared.u32 	%r683, [%r6];
$L__BB0_55:
	setp.gt.u32 	%p76, %r1, 31;
	@%p76 bra 	$L__BB0_57;
	shfl.sync.down.b32	%r600|%p77, %r683, 16, 31, -1;
	add.s32 	%r601, %r600, %r683;
	shfl.sync.down.b32	%r602|%p78, %r601, 8, 31, -1;
	add.s32 	%r603, %r602, %r601;
	shfl.sync.down.b32	%r604|%p79, %r603, 4, 31, -1;
	add.s32 	%r605, %r604, %r603;
	shfl.sync.down.b32	%r606|%p80, %r605, 2, 31, -1;
	add.s32 	%r607, %r606, %r605;
	shfl.sync.down.b32	%r608|%p81, %r607, 1, 31, -1;
	add.s32 	%r683, %r608, %r607;
$L__BB0_57:
	not.pred 	%p82, %p104;
	@%p82 bra 	$L__BB0_59;
	st.shared.u32 	[_ZZ14blockReduceSumiE6shared], %r683;
$L__BB0_59:
	bar.sync 	0;
	ld.shared.u32 	%r79, [_ZZ14blockReduceSumiE6shared];
	setp.lt.s32 	%p83, %r79, 1;
	mov.b32 	%r684, 0;
	@%p83 bra 	$L__BB0_61;
	ld.param.u32 	%r655, [_Z24generate_sequence_kernelPK8EggModeljPKhiiPh_param_1];
	mad.lo.s32 	%r610, %r656, 222, %r655;
	shr.u32 	%r611, %r610, 16;
	xor.b32  	%r612, %r611, %r610;
	mul.lo.s32 	%r613, %r612, -2048144789;
	shr.u32 	%r614, %r613, 13;
	xor.b32  	%r615, %r614, %r613;
	mul.lo.s32 	%r616, %r615, -1028477387;
	shr.u32 	%r617, %r616, 16;
	xor.b32  	%r618, %r617, %r616;
	rem.u32 	%r684, %r618, %r79;
$L__BB0_61:
	@%p82 bra 	$L__BB0_96;
	mov.b32 	%r82, 0;
	mov.u32 	%r686, %r82;
$L__BB0_63:
	add.s32 	%r84, %r216, %r82;
	ld.shared.s8 	%r621, [%r84+368];
	mul.wide.s32 	%rd48, %r621, 4;
	mov.u64 	%rd49, d_EXP2_TABLE;
	add.s64 	%rd50, %rd49, %rd48;
	ld.global.u32 	%r622, [%rd50+512];
	add.s32 	%r85, %r622, %r686;
	setp.gt.s32 	%p85, %r85, %r684;
	mov.u32 	%r687, %r82;
	@%p85 bra 	$L__BB0_95;
	ld.shared.s8 	%r623, [%r84+369];
	mul.wide.s32 	%rd51, %r623, 4;
	add.s64 	%rd53, %rd49, %rd51;
	ld.global.u32 	%r624, [%rd53+512];
	add.s32 	%r86, %r624, %r85;
	setp.gt.s32 	%p86, %r86, %r684;
	@%p86 bra 	$L__BB0_94;
	ld.shared.s8 	%r625, [%r84+370];
	mul.wide.s32 	%rd54, %r625, 4;
	add.s64 	%rd56, %rd49, %rd54;
	ld.global.u32 	%r626, [%rd56+512];
	add.s32 	%r87, %r626, %r86;
	setp.gt.s32 	%p87, %r87, %r684;
	@%p87 bra 	$L__BB0_93;
	ld.shared.s8 	%r627, [%r84+371];
	mul.wide.s32 	%rd57, %r627, 4;
	add.s64 	%rd59, %rd49, %rd57;
	ld.global.u32 	%r628, [%rd59+512];
	add.s32 	%r88, %r628, %r87;
	setp.gt.s32 	%p88, %r88, %r684;
	@%p88 bra 	$L__BB0_92;
	ld.shared.s8 	%r629, [%r84+372];
	mul.wide.s32 	%rd60, %r629, 4;
	add.s64 	%rd62, %rd49, %rd60;
	ld.global.u32 	%r630, [%rd62+512];
	add.s32 	%r89, %r630, %r88;
	setp.gt.s32 	%p89, %r89, %r684;
	@%p89 bra 	$L__BB0_91;
	ld.shared.s8 	%r631, [%r84+373];
	mul.wide.s32 	%rd63, %r631, 4;
	add.s64 	%rd65, %rd49, %rd63;
	ld.global.u32 	%r632, [%rd65+512];
	add.s32 	%r90, %r632, %r89;
	setp.gt.s32 	%p90, %r90, %r684;
	@%p90 bra 	$L__BB0_90;
	ld.shared.s8 	%r633, [%r84+374];
	mul.wide.s32 	%rd66, %r633, 4;
	add.s64 	%rd68, %rd49, %rd66;
	ld.global.u32 	%r634, [%rd68+512];
	add.s32 	%r91, %r634, %r90;
	setp.gt.s32 	%p91, %r91, %r684;
	@%p91 bra 	$L__BB0_89;
	ld.shared.s8 	%r635, [%r84+375];
	mul.wide.s32 	%rd69, %r635, 4;
	add.s64 	%rd71, %rd49, %rd69;
	ld.global.u32 	%r636, [%rd71+512];
	add.s32 	%r92, %r636, %r91;
	setp.gt.s32 	%p92, %r92, %r684;
	@%p92 bra 	$L__BB0_88;
	ld.shared.s8 	%r637, [%r84+376];
	mul.wide.s32 	%rd72, %r637, 4;
	add.s64 	%rd74, %rd49, %rd72;
	ld.global.u32 	%r638, [%rd74+512];
	add.s32 	%r93, %r638, %r92;
	setp.gt.s32 	%p93, %r93, %r684;
	@%p93 bra 	$L__BB0_87;
	ld.shared.s8 	%r639, [%r84+377];
	mul.wide.s32 	%rd75, %r639, 4;
	add.s64 	%rd77, %rd49, %rd75;
	ld.global.u32 	%r640, [%rd77+512];
	add.s32 	%r94, %r640, %r93;
	setp.gt.s32 	%p94, %r94, %r684;
	@%p94 bra 	$L__BB0_86;
	ld.shared.s8 	%r641, [%r84+378];
	mul.wide.s32 	%rd78, %r641, 4;
	add.s64 	%rd80, %rd49, %rd78;
	ld.global.u32 	%r642, [%rd80+512];
	add.s32 	%r95, %r642, %r94;
	setp.gt.s32 	%p95, %r95, %r684;
	@%p95 bra 	$L__BB0_85;
	ld.shared.s8 	%r643, [%r84+379];
	mul.wide.s32 	%rd81, %r643, 4;
	add.s64 	%rd83, %rd49, %rd81;
	ld.global.u32 	%r644, [%rd83+512];
	add.s32 	%r96, %r644, %r95;
	setp.gt.s32 	%p96, %r96, %r684;
	@%p96 bra 	$L__BB0_84;
	ld.shared.s8 	%r645, [%r84+380];
	mul.wide.s32 	%rd84, %r645, 4;
	add.s64 	%rd86, %rd49, %rd84;
	ld.global.u32 	%r646, [%rd86+512];
	add.s32 	%r97, %r646, %r96;
	setp.gt.s32 	%p97, %r97, %r684;
	@%p97 bra 	$L__BB0_83;
	ld.shared.s8 	%r647, [%r84+381];
	mul.wide.s32 	%rd87, %r647, 4;
	add.s64 	%rd89, %rd49, %rd87;
	ld.global.u32 	%r648, [%rd89+512];
	add.s32 	%r98, %r648, %r97;
	setp.gt.s32 	%p98, %r98, %r684;
	@%p98 bra 	$L__BB0_82;
	ld.shared.s8 	%r649, [%r84+382];
	mul.wide.s32 	%rd90, %r649, 4;
	add.s64 	%rd92, %rd49, %rd90;
	ld.global.u32 	%r650, [%rd92+512];
	add.s32 	%r99, %r650, %r98;
	setp.gt.s32 	%p99, %r99, %r684;
	@%p99 bra 	$L__BB0_81;
	ld.shared.s8 	%r651, [%r84+383];
	mul.wide.s32 	%rd93, %r651, 4;
	add.s64 	%rd95, %rd49, %rd93;
	ld.global.u32 	%r652, [%rd95+512];
	add.s32 	%r686, %r652, %r99;
	setp.gt.s32 	%p100, %r686, %r684;
	@%p100 bra 	$L__BB0_80;
	add.s32 	%r82, %r82, 16;
	setp.eq.s32 	%p101, %r82, 256;
	mov.b32 	%r687, 255;
	@%p101 bra 	$L__BB0_95;
	bra.uni 	$L__BB0_63;
$L__BB0_80:
	add.s32 	%r687, %r82, 15;
	bra.uni 	$L__BB0_95;
$L__BB0_81:
	add.s32 	%r687, %r82, 14;
	bra.uni 	$L__BB0_95;
$L__BB0_82:
	add.s32 	%r687, %r82, 13;
	bra.uni 	$L__BB0_95;
$L__BB0_83:
	add.s32 	%r687, %r82, 12;
	bra.uni 	$L__BB0_95;
$L__BB0_84:
	add.s32 	%r687, %r82, 11;
	bra.uni 	$L__BB0_95;
$L__BB0_85:
	add.s32 	%r687, %r82, 10;
	bra.uni 	$L__BB0_95;
$L__BB0_86:
	add.s32 	%r687, %r82, 9;
	bra.uni 	$L__BB0_95;
$L__BB0_87:
	add.s32 	%r687, %r82, 8;
	bra.uni 	$L__BB0_95;
$L__BB0_88:
	add.s32 	%r687, %r82, 7;
	bra.uni 	$L__BB0_95;
$L__BB0_89:
	add.s32 	%r687, %r82, 6;
	bra.uni 	$L__BB0_95;
$L__BB0_90:
	add.s32 	%r687, %r82, 5;
	bra.uni 	$L__BB0_95;
$L__BB0_91:
	add.s32 	%r687, %r82, 4;
	bra.uni 	$L__BB0_95;
$L__BB0_92:
	add.s32 	%r687, %r82, 3;
	bra.uni 	$L__BB0_95;
$L__BB0_93:
	add.s32 	%r687, %r82, 2;
	bra.uni 	$L__BB0_95;
$L__BB0_94:
	add.s32 	%r687, %r82, 1;
$L__BB0_95:
	ld.param.u64 	%rd100, [_Z24generate_sequence_kernelPK8EggModeljPKhiiPh_param_5];
	cvt.u16.u32 	%rs152, %r687;
	sub.s32 	%r654, %r656, %r120;
	cvt.s64.s32 	%rd96, %r654;
	cvta.to.global.u64 	%rd97, %rd100;
	add.s64 	%rd98, %rd97, %rd96;
	st.global.u8 	[%rd98], %rs152;
	st.shared.u8 	[s_mem], %rs152;
$L__BB0_96:
	bar.sync 	0;
	ld.shared.u8 	%rs154, [s_mem];
$L__BB0_97:
	add.s32 	%r656, %r656, 1;
	setp.ne.s32 	%p102, %r656, %r2;
	@%p102 bra 	$L__BB0_2;
$L__BB0_98:
	ret;

}
	// .globl	_Z21train_sequence_kernelPKhliPK8EggModelPaPij
.visible .entry _Z21train_sequence_kernelPKhliPK8EggModelPaPij(
	.param .u64 .ptr .align 1 _Z21train_sequence_kernelPKhliPK8EggModelPaPij_param_0,
	.param .u64 _Z21train_sequence_kernelPKhliPK8EggModelPaPij_param_1,
	.param .u32 _Z21train_sequence_kernelPKhliPK8EggModelPaPij_param_2,
	.param .u64 .ptr .align 1 _Z21train_sequence_kernelPKhliPK8EggModelPaPij_param_3,
	.param .u64 .ptr .align 1 _Z21train_sequence_kernelPKhliPK8EggModelPaPij_param_4,
	.param .u64 .ptr .align 1 _Z21train_sequence_kernelPKhliPK8EggModelPaPij_param_5,
	.param .u32 _Z21train_sequence_kernelPKhliPK8EggModelPaPij_param_6
)
.maxntid 1024
{
	.local .align 16 .b8 	__local_depot1[32];
	.reg .b64 	%SP;
	.reg .b64 	%SPL;
	.reg .pred 	%p<1412>;
	.reg .b16 	%rs<263>;
	.reg .b32 	%r<7274>;
	.reg .b64 	%rd<311>;

	mov.u64 	%SPL, __local_depot1;
	ld.param.u64 	%rd54, [_Z21train_sequence_kernelPKhliPK8EggModelPaPij_param_4];
	cvta.to.global.u64 	%rd1, %rd54;
	add.u64 	%rd2, %SPL, 0;
	mov.u32 	%r1, %tid.x;
	mov.u32 	%r734, %ctaid.x;
	setp.gt.u32 	%p18, %r1, 367;
	mul.lo.s32 	%r2, %r734, 11776;
	add.s32 	%r3, %r2, %r1;
	@%p18 bra 	$L__BB1_2;
	cvt.u64.u32 	%rd57, %r3;
	add.s64 	%rd58, %rd1, %rd57;
	ld.global.u8 	%r735, [%rd58+1104];
	ld.global.u8 	%r736, [%rd58+736];
	prmt.b32 	%r737, %r736, %r735, 0x3340U;
	ld.global.u8 	%r738, [%rd58+368];
	ld.global.u8 	%r739, [%rd58];
	prmt.b32 	%r740, %r739, %r738, 0x3340U;
	prmt.b32 	%r741, %r740, %r737, 0x5410U;
	st.local.u32 	[%rd2], %r741;
$L__BB1_2:
	setp.gt.u32 	%p19, %r1, 367;
	cvt.u64.u32 	%rd59, %r1;
	cvt.u64.u32 	%rd60, %r2;
	add.s64 	%rd61, %rd60, %rd59;
	add.s64 	%rd3, %rd1, %rd61;
	@%p19 bra 	$L__BB1_4;
	ld.global.u8 	%r742, [%rd3+2576];
	ld.global.u8 	%r743, [%rd3+2208];
	prmt.b32 	%r744, %r743, %r742, 0x3340U;
	ld.global.u8 	%r745, [%rd3+1840];
	ld.global.u8 	%r746, [%rd3+1472];
	prmt.b32 	%r747, %r746, %r745, 0x3340U;
	prmt.b32 	%r748, %r747, %r744, 0x5410U;
	st.local.u32 	[%rd2+4], %r748;
$L__BB1_4:
	setp.gt.u32 	%p20, %r1, 367;
	@%p20 bra 	$L__BB1_6;
	ld.global.u8 	%r749, [%rd3+4048];
	ld.global.u8 	%r750, [%rd3+3680];
	prmt.b32 	%r751, %r750, %r749, 0x3340U;
	ld.global.u8 	%r752, [%rd3+3312];
	ld.global.u8 	%r753, [%rd3+2944];
	prmt.b32 	%r754, %r753, %r752, 0x3340U;
	prmt.b32 	%r755, %r754, %r751, 0x5410U;
	st.local.u32 	[%rd2+8], %r755;
$L__BB1_6:
	setp.gt.u32 	%p21, %r1, 367;
	@%p21 bra 	$L__BB1_8;
	ld.global.u8 	%r756, [%rd3+5520];
	ld.global.u8 	%r757, [%rd3+5152];
	prmt.b32 	%r758, %r757, %r756, 0x3340U;
	ld.global.u8 	%r759, [%rd3+4784];
	ld.global.u8 	%r760, [%rd3+4416];
	prmt.b32 	%r761, %r760, %r759, 0x3340U;
	prmt.b32 	%r762, %r761, %r758, 0x5410U;
	st.local.u32 	[%rd2+12], %r762;
$L__BB1_8:
	setp.gt.u32 	%p22, %r1, 367;
	@%p22 bra 	$L__BB1_10;
	ld.global.u8 	%r763, [%rd3+6992];
	ld.global.u8 	%r764, [%rd3+6624];
	prmt.b32 	%r765, %r764, %r763, 0x3340U;
	ld.global.u8 	%r766, [%rd3+6256];
	ld.global.u8 	%r767, [%rd3+5888];
	prmt.b32 	%r768, %r767, %r766, 0x3340U;
	prmt.b32 	%r769, %r768, %r765, 0x5410U;
	st.local.u32 	[%rd2+16], %r769;
$L__BB1_10:
	setp.gt.u32 	%p23, %r1, 367;
	@%p23 bra 	$L__BB1_12;
	ld.global.u8 	%r770, [%rd3+8464];
	ld.global.u8 	%r771, [%rd3+8096];
	prmt.b32 	%r772, %r771, %r770, 0x3340U;
	ld.global.u8 	%r773, [%rd3+7728];
	ld.global.u8 	%r774, [%rd3+7360];
	prmt.b32 	%r775, %r774, %r773, 0x3340U;
	prmt.b32 	%r776, %r775, %r772, 0x5410U;
	st.local.u32 	[%rd2+20], %r776;
$L__BB1_12:
	setp.gt.u32 	%p24, %r1, 367;
	@%p24 bra 	$L__BB1_14;
	ld.global.u8 	%r777, [%rd3+9936];
	ld.global.u8 	%r778, [%rd3+9568];
	prmt.b32 	%r779, %r778, %r777, 0x3340U;
	ld.global.u8 	%r780, [%rd3+9200];
	ld.global.u8 	%r781, [%rd3+8832];
	prmt.b32 	%r782, %r781, %r780, 0x3340U;
	prmt.b32 	%r783, %r782, %r779, 0x5410U;
	st.local.u32 	[%rd2+24], %r783;
$L__BB1_14:
	setp.gt.u32 	%p25, %r1, 367;
	@%p25 bra 	$L__BB1_16;
	ld.global.u8 	%r784, [%rd3+11408];
	ld.global.u8 	%r785, [%rd3+11040];
	prmt.b32 	%r786, %r785, %r784, 0x3340U;
	ld.global.u8 	%r787, [%rd3+10672];
	ld.global.u8 	%r788, [%rd3+10304];
	prmt.b32 	%r789, %r788, %r787, 0x3340U;
	prmt.b32 	%r790, %r789, %r786, 0x5410U;
	st.local.u32 	[%rd2+28], %r790;
$L__BB1_16:
	ld.param.u32 	%r6961, [_Z21train_sequence_kernelPKhliPK8EggModelPaPij_param_6];
	ld.param.u32 	%r6960, [_Z21train_sequence_kernelPKhliPK8EggModelPaPij_param_2];
	ld.param.u64 	%rd257, [_Z21train_sequence_kernelPKhliPK8EggModelPaPij_param_1];
	mul.hi.s64 	%rd62, %rd257, -5614226457215950491;
	add.s64 	%rd63, %rd62, %rd257;
	shr.u64 	%rd64, %rd63, 63;
	shr.s64 	%rd65, %rd63, 7;
	add.s64 	%rd66, %rd65, %rd64;
	cvt.s64.s32 	%rd67, %r6960;
	mad.lo.s32 	%r794, %r1, -1640531527, %r6961;
	shl.b32 	%r795, %r734, 2;
	and.b32  	%r796, %r795, 2147483644;
	add.s32 	%r797, %r794, %r796;
	cvt.u64.u32 	%rd68, %r796;
	mad.lo.s64 	%rd5, %rd66, %rd68, %rd67;
	or.b32  	%r798, %r796, 1;
	cvt.u64.u32 	%rd69, %r798;
	mad.lo.s64 	%rd6, %rd66, %rd69, %rd67;
	or.b32  	%r799, %r796, 2;
	cvt.u64.u32 	%rd70, %r799;
	mad.lo.s64 	%rd8, %rd66, %rd70, %rd67;
	or.b32  	%r800, %r796, 3;
	cvt.u64.u32 	%rd71, %r800;
	mad.lo.s64 	%rd10, %rd66, %rd71, %rd67;
	add.s32 	%r801, %r797, 1255;
	shr.u32 	%r802, %r801, 16;
	xor.b32  	%r803, %r802, %r801;
	mul.lo.s32 	%r804, %r803, -2048144789;
	shr.u32 	%r805, %r804, 13;
	xor.b32  	%r806, %r805, %r804;
	mul.lo.s32 	%r807, %r806, -1028477387;
	shr.u32 	%r808, %r807, 16;
	xor.b32  	%r809, %r808, %r807;
	and.b32  	%r810, %r809, 1;
	setp.eq.b32 	%p26, %r810, 1;
	shr.u32 	%r811, %r809, 1;
	and.b32  	%r812, %r811, 31;
	neg.s32 	%r813, %r812;
	selp.b32 	%r4, %r812, %r813, %p26;
	add.s32 	%r814, %r797, 999;
	shr.u32 	%r815, %r814, 16;
	xor.b32  	%r816, %r815, %r814;
	mul.lo.s32 	%r817, %r816, -2048144789;
	shr.u32 	%r818, %r817, 13;
	xor.b32  	%r819, %r818, %r817;
	mul.lo.s32 	%r820, %r819, -1028477387;
	shr.u32 	%r821, %r820, 16;
	xor.b32  	%r822, %r821, %r820;
	and.b32  	%r823, %r822, 1;
	setp.eq.b32 	%p27, %r823, 1;
	shr.u32 	%r824, %r822, 1;
	and.b32  	%r825, %r824, 31;
	neg.s32 	%r826, %r825;
	selp.b32 	%r5, %r825, %r826, %p27;
	mov.b32 	%r7224, 0;
	prmt.b32 	%r2227, %r2228, %r2229, 0x3340U;
	prmt.b32 	%r3394, %r3395, %r3396, 0x3340U;
	mov.u32 	%r7231, %r7224;
	mov.u32 	%r7238, %r7224;
	mov.u32 	%r7245, %r7224;
	mov.u32 	%r7252, %r7224;
	mov.u32 	%r7259, %r7224;
	mov.u32 	%r7266, %r7224;
	mov.u32 	%r7273, %r7224;
	mov.u32 	%r7037, %r7224;
$L__BB1_17:
	ld.param.u64 	%rd258, [_Z21train_sequence_kernelPKhliPK8EggModelPaPij_param_1];
	bar.sync 	0;
	add.s64 	%rd12, %rd258, -4096;
	or.b64  	%rd72, %rd5, %rd12;
	and.b64  	%rd73, %rd72, -4294967296;
	setp.ne.s64 	%p28, %rd73, 0;
	@%p28 bra 	$L__BB1_19;
	ld.param.u64 	%rd259, [_Z21train_sequence_kernelPKhliPK8EggModelPaPij_param_1];
	cvt.u32.u64 	%r827, %rd259;
	add.s32 	%r828, %r827, -4096;
	cvt.u32.u64 	%r829, %rd5;
	rem.u32 	%r830, %r829, %r828;
	cvt.u64.u32 	%rd301, %r830;
	bra.uni 	$L__BB1_20;
$L__BB1_19:
	rem.s64 	%rd301, %rd5, %rd12;
$L__BB1_20:
	ld.param.u64 	%rd249, [_Z21train_sequence_kernelPKhliPK8EggModelPaPij_param_0];
	mov.u32 	%r23, %tid.x;
	mov.u32 	%r831, s_mem;
	add.s32 	%r24, %r831, %r23;
	setp.gt.u32 	%p29, %r23, 367;
	cvt.u64.u32 	%rd74, %r7037;
	add.s64 	%rd75, %rd301, %rd74;
	cvta.to.global.u64 	%rd76, %rd249;
	add.s64 	%rd16, %rd76, %rd75;
	@%p29 bra 	$L__BB1_22;
	ld.param.u64 	%rd281, [_Z21train_sequence_kernelPKhliPK8EggModelPaPij_param_3];
	ld.global.nc.u8 	%rs34, [%rd16];
	cvt.u16.u8 	%rs35, %rs34;
	mul.wide.u16 	%r832, %rs35, 368;
	cvt.u64.u32 	%rd77, %r832;
	cvt.u64.u32 	%rd78, %r23;
	cvta.to.global.u64 	%rd79, %rd281;
	add.s64 	%rd80, %rd79, %rd78;
	add.s64 	%rd81, %rd80, %rd77;
	ld.global.nc.u8 	%rs36, [%rd81];
	cvt.u16.u8 	%rs37, %rs36;
	st.shared.u8 	[%r24], %rs37;
$L__BB1_22:
	ld.param.u64 	%rd260, [_Z21train_sequence_kernelPKhliPK8EggModelPaPij_param_1];
	add.s64 	%rd82, %rd260, -4096;
	or.b64  	%rd83, %rd5, %rd82;
	and.b64  	%rd84, %rd83, -4294967296;
	setp.ne.s64 	%p30, %rd84, 0;
	@%p30 bra 	$L__BB1_24;
	ld.param.u64 	%rd262, [_Z21train_sequence_kernelPKhliPK8EggModelPaPij_param_1];
	cvt.u32.u64 	%r833, %rd262;
	add.s32 	%r834, %r833, -4096;
	cvt.u32.u64 	%r835, %rd5;
	rem.u32 	%r836, %r835, %r834;
	cvt.u64.u32 	%rd302, %r836;
	bra.uni 	$L__BB1_25;
$L__BB1_24:
	ld.param.u64 	%rd261, [_Z21train_sequence_kernelPKhliPK8EggModelPaPij_param_1];
	add.s64 	%rd85, %rd261, -4096;
	rem.s64 	%rd302, %rd5, %rd85;
$L__BB1_25:
	ld.param.u64 	%rd250, [_Z21train_sequence_kernelPKhliPK8EggModelPaPij_param_0];
	setp.gt.u32 	%p31, %r23, 367;
	add.s64 	%rd87, %rd302, %rd74;
	cvta.to.global.u64 	%rd88, %rd250;
	add.s64 	%rd20, %rd88, %rd87;
	@%p31 bra 	$L__BB1_27;
	ld.param.u64 	%rd282, [_Z21train_sequence_kernelPKhliPK8EggModelPaPij_param_3];
	ld.global.nc.u8 	%rs38, [%rd20];
	cvt.u16.u8 	%rs39, %rs38;
	mul.wide.u16 	%r837, %rs39, 368;
	cvt.u64.u32 	%rd89, %r837;
	cvt.u64.u32 	%rd90, %r23;
	cvta.to.global.u64 	%rd91, %rd282;
	add.s64 	%rd92, %rd91, %rd90;
	add.s64 	%rd93, %rd92, %rd89;
	ld.global.nc.u8 	%rs40, [%rd93];
	cvt.u16.u8 	%rs41, %rs40;
	st.shared.u8 	[%r24+1472], %rs41;
$L__BB1_27:
	ld.param.u64 	%rd263, [_Z21train_sequence_kernelPKhliPK8EggModelPaPij_param_1];
	add.s64 	%rd94, %rd263, -4096;
	or.b64  	%rd95, %rd6, %rd94;
	and.b64  	%rd96, %rd95, -4294967296;
	setp.ne.s64 	%p32, %rd96, 0;
	@%p32 bra 	$L__BB1_29;
	ld.param.u64 	%rd265, [_Z21train_sequence_kernelPKhliPK8EggModelPaPij_param_1];
	cvt.u32.u64 	%r838, %rd265;
	add.s32 	%r839, %r838, -4096;
	cvt.u32.u64 	%r840, %rd6;
	rem.u32 	%r841, %r840, %r839;
	cvt.u64.u32 	%rd303, %r841;
	bra.uni 	$L__BB1_30;
$L__BB1_29:
	ld.param.u64 	%rd264, [_Z21train_sequence_kernelPKhliPK8EggModelPaPij_param_1];
	add.s64 	%rd97, %rd264, -4096;
	rem.s64 	%rd303, %rd6, %rd97;
$L__BB1_30:
	ld.param.u64 	%rd251, [_Z21train_sequence_kernelPKhliPK8EggModelPaPij_param_0];
	setp.gt.u32 	%p33, %r23, 367;
	add.s64 	%rd99, %rd303, %rd74;
	cvta.to.global.u64 	%rd100, %rd251;
	add.s64 	%rd24, %rd100, %rd99;
	@%p33 bra 	$L__BB1_32;
	ld.param.u64 	%rd283, [_Z21train_sequence_kernelPKhliPK8EggModelPaPij_param_3];
	ld.global.nc.u8 	%rs42, [%rd24];
	cvt.u16.u8 	%rs43, %rs42;
	mul.wide.u16 	%r842, %rs43, 368;
	cvt.u64.u32 	%rd101, %r842;
	cvt.u64.u32 	%rd102, %r23;
	cvta.to.global.u64 	%rd103, %rd283;
	add.s64 	%rd104, %rd103, %rd102;
	add.s64 	%rd105, %rd104, %rd101;
	ld.global.nc.u8 	%rs44, [%rd105];
	cvt.u16.u8 	%rs45, %rs44;
	st.shared.u8 	[%r24+2944], %rs45;
$L__BB1_32:
	ld.param.u64 	%rd266, [_Z21train_sequence_kernelPKhliPK8EggModelPaPij_param_1];
	add.s64 	%rd106, %rd266, -4096;
	or.b64  	%rd107, %rd6, %rd106;
	and.b64  	%rd108, %rd107, -4294967296;
	setp.ne.s64 	%p34, %rd108, 0;
	@%p34 bra 	$L__BB1_34;
	ld.param.u64 	%rd268, [_Z21train_sequence_kernelPKhliPK8EggModelPaPij_param_1];
	cvt.u32.u64 	%r845, %rd268;
	add.s32 	%r846, %r845, -4096;
	cvt.u32.u64 	%r847, %rd6;
	rem.u32 	%r848, %r847, %r846;
	cvt.u64.u32 	%rd304, %r848;
	bra.uni 	$L__BB1_35;
$L__BB1_34:
	ld.param.u64 	%rd267, [_Z21train_sequence_kernelPKhliPK8EggModelPaPij_param_1];
	add.s64 	%rd109, %rd267, -4096;
	rem.s64 	%rd304, %rd6, %rd109;
$L__BB1_35:
	ld.param.u64 	%rd252, [_Z21train_sequence_kernelPKhliPK8EggModelPaPij_param_0];
	setp.gt.u32 	%p35, %r23, 367;
	add.s64 	%rd111, %rd304, %rd74;
	cvta.to.global.u64 	%rd112, %rd252;
	add.s64 	%rd28, %rd112, %rd111;
	@%p35 bra 	$L__BB1_37;
	ld.param.u64 	%rd284, [_Z21train_sequence_kernelPKhliPK8EggModelPaPij_param_3];
	ld.global.nc.u8 	%rs46, [%rd28];
	cvt.u16.u8 	%rs47, %rs46;
	mul.wide.u16 	%r849, %rs47, 368;
	cvt.u64.u32 	%rd113, %r849;
	cvt.u64.u32 	%rd114, %r23;
	cvta.to.global.u64 	%rd115, %rd284;
	add.s64 	%rd116, %rd115, %rd114;
	add.s64 	%rd117, %rd116, %rd113;
	ld.global.nc.u8 	%rs48, [%rd117];
	cvt.u16.u8 	%rs49, %rs48;
	st.shared.u8 	[%r24+4416], %rs49;
$L__BB1_37:
	ld.param.u64 	%rd269, [_Z21train_sequence_kernelPKhliPK8EggModelPaPij_param_1];
	add.s64 	%rd118, %rd269, -4096;
	or.b64  	%rd119, %rd8, %rd118;
	and.b64  	%rd120, %rd119, -4294967296;
	setp.ne.s64 	%p36, %rd120, 0;
	@%p36 bra 	$L__BB1_39;
	ld.param.u64 	%rd271, [_Z21train_sequence_kernelPKhliPK8EggModelPaPij_param_1];
	cvt.u32.u64 	%r853, %rd271;
	add.s32 	%r854, %r853, -4096;
	cvt.u32.u64 	%r855, %rd8;
	rem.u32 	%r856, %r855, %r854;
	cvt.u64.u32 	%rd305, %r856;
	bra.uni 	$L__BB1_40;
$L__BB1_39:
	ld.param.u64 	%rd270, [_Z21train_sequence_kernelPKhliPK8EggModelPaPij_param_1];
	add.s64 	%rd121, %rd270, -4096;
	rem.s64 	%rd305, %rd8, %rd121;
$L__BB1_40:
	ld.param.u64 	%rd253, [_Z21train_sequence_kernelPKhliPK8EggModelPaPij_param_0];
	setp.gt.u32 	%p37, %r23, 367;
	add.s64 	%rd123, %rd305, %rd74;
	cvta.to.global.u64 	%rd124, %rd253;
	add.s64 	%rd32, %rd124, %rd123;
	@%p37 bra 	$L__BB1_42;
	ld.param.u64 	%rd285, [_Z21train_sequence_kernelPKhliPK8EggModelPaPij_param_3];
	ld.global.nc.u8 	%rs50, [%rd32];
	cvt.u16.u8 	%rs51, %rs50;
	mul.wide.u16 	%r858, %rs51, 368;
	cvt.u64.u32 	%rd125, %r858;
	cvt.u64.u32 	%rd126, %r23;
	cvta.to.global.u64 	%rd127, %rd285;
	add.s64 	%rd128, %rd127, %rd126;
	add.s64 	%rd129, %rd128, %rd125;
	ld.global.nc.u8 	%rs52, [%rd129];
	cvt.u16.u8 	%rs53, %rs52;
	st.shared.u8 	[%r24+5888], %rs53;
$L__BB1_42:
	ld.param.u64 	%rd272, [_Z21train_sequence_kernelPKhliPK8EggModelPaPij_param_1];
	add.s64 	%rd130, %rd272, -4096;
	or.b64  	%rd131, %rd8, %rd130;
	and.b64  	%rd132, %rd131, -4294967296;
	setp.ne.s64 	%p38, %rd132, 0;
	@%p38 bra 	$L__BB1_44;
	ld.param.u64 	%rd274, [_Z21train_sequence_kernelPKhliPK8EggModelPaPij_param_1];
	cvt.u32.u64 	%r862, %rd274;
	add.s32 	%r863, %r862, -4096;
	cvt.u32.u64 	%r864, %rd8;
	rem.u32 	%r865, %r864, %r863;
	cvt.u64.u32 	%rd306, %r865;
	bra.uni 	$L__BB1_45;
$L__BB1_44:
	ld.param.u64 	%rd273, [_Z21train_sequence_kernelPKhliPK8EggModelPaPij_param_1];
	add.s64 	%rd133, %rd273, -4096;
	rem.s64 	%rd306, %rd8, %rd133;
$L__BB1_45:
	ld.param.u64 	%rd254, [_Z21train_sequence_kernelPKhliPK8EggModelPaPij_param_0];
	add.s64 	%rd135, %rd306, %rd74;
	cvta.to.global.u64 	%rd136, %rd254;
	add.s64 	%rd36, %rd136, %rd135;
	@%p37 bra 	$L__BB1_47;
	ld.param.u64 	%rd286, [_Z21train_sequence_kernelPKhliPK8EggModelPaPij_param_3];
	ld.global.nc.u8 	%rs54, [%rd36];
	cvt.u16.u8 	%rs55, %rs54;
	mul.wide.u16 	%r867, %rs55, 368;
	cvt.u64.u32 	%rd137, %r867;
	cvt.u64.u32 	%rd138, %r23;
	cvta.to.global.u64 	%rd139, %rd286;
	add.s64 	%rd140, %rd139, %rd138;
	add.s64 	%rd141, %rd140, %rd137;
	ld.global.nc.u8 	%rs56, [%rd141];
	cvt.u16.u8 	%rs57, %rs56;
	mov.u32 	%r869, s_mem;
	add.s32 	%r870, %r869, %r23;
	st.shared.u8 	[%r870+7360], %rs57;
$L__BB1_47:
	ld.param.u64 	%rd275, [_Z21train_sequence_kernelPKhliPK8EggModelPaPij_param_1];
	add.s64 	%rd142, %rd275, -4096;
	or.b64  	%rd143, %rd10, %rd142;
	and.b64  	%rd144, %rd143, -4294967296;
	setp.ne.s64 	%p40, %rd144, 0;
	@%p40 bra 	$L__BB1_49;
	ld.param.u64 	%rd277, [_Z21train_sequence_kernelPKhliPK8EggModelPaPij_param_1];
	cvt.u32.u64 	%r871, %rd277;
	add.s32 	%r872, %r871, -4096;
	cvt.u32.u64 	%r873, %rd10;
	rem.u32 	%r874, %r873, %r872;
	cvt.u64.u32 	%rd307, %r874;
	bra.uni 	$L__BB1_50;
$L__BB1_49:
	ld.param.u64 	%rd276, [_Z21train_sequence_kernelPKhliPK8EggModelPaPij_param_1];
	add.s64 	%rd145, %rd276, -4096;
	rem.s64 	%rd307, %rd10, %rd145;
$L__BB1_50:
	ld.param.u64 	%rd255, [_Z21train_sequence_kernelPKhliPK8EggModelPaPij_param_0];
	add.s64 	%rd147, %rd307, %rd74;
	cvta.to.global.u64 	%rd148, %rd255;
	add.s64 	%rd40, %rd148, %rd147;
	@%p37 bra 	$L__BB1_52;
	ld.param.u64 	%rd287, [_Z21train_sequence_kernelPKhliPK8EggModelPaPij_param_3];
	ld.global.nc.u8 	%rs58, [%rd40];
	cvt.u16.u8 	%rs59, %rs58;
	mul.wide.u16 	%r876, %rs59, 368;
	cvt.u64.u32 	%rd149, %r876;
	cvt.u64.u32 	%rd150, %r23;
	cvta.to.global.u64 	%rd151, %rd287;
	add.s64 	%rd152, %rd151, %rd150;
	add.s64 	%rd153, %rd152, %rd149;
	ld.global.nc.u8 	%rs60, [%rd153];
	cvt.u16.u8 	%rs61, %rs60;
	st.shared.u8 	[%r24+8832], %rs61;
$L__BB1_52:
	ld.param.u64 	%rd278, [_Z21train_sequence_kernelPKhliPK8EggModelPaPij_param_1];
	add.s64 	%rd154, %rd278, -4096;
	or.b64  	%rd155, %rd10, %rd154;
	and.b64  	%rd156, %rd155, -4294967296;
	setp.ne.s64 	%p42, %rd156, 0;
	@%p42 bra 	$L__BB1_54;
	ld.param.u64 	%rd280, [_Z21train_sequence_kernelPKhliPK8EggModelPaPij_param_1];
	cvt.u32.u64 	%r880, %rd280;
	add.s32 	%r881, %r880, -4096;
	cvt.u32.u64 	%r882, %rd10;
	rem.u32 	%r883, %r882, %r881;
	cvt.u64.u32 	%rd308, %r883;
	bra.uni 	$L__BB1_55;
$L__BB1_54:
	ld.param.u64 	%rd279, [_Z21train_sequence_kernelPKhliPK8EggModelPaPij_param_1];
	add.s64 	%rd157, %rd279, -4096;
	rem.s64 	%rd308, %rd10, %rd157;
$L__BB1_55:
	ld.param.u64 	%rd256, [_Z21train_sequence_kernelPKhliPK8EggModelPaPij_param_0];
	cvt.u64.u32 	%rd158, %r7037;
	add.s64 	%rd159, %rd308, %rd158;
	cvta.to.global.u64 	%rd160, %rd256;
	add.s64 	%rd44, %rd160, %rd159;
	@%p37 bra 	$L__BB1_57;
	ld.param.u64 	%rd288, [_Z21train_sequence_kernelPKhliPK8EggModelPaPij_param_3];
	ld.global.nc.u8 	%rs62, [%rd44];
	cvt.u16.u8 	%rs63, %rs62;
	mul.wide.u16 	%r885, %rs63, 368;
	cvt.u64.u32 	%rd161, %r885;
	mov.u32 	%r886, %tid.x;
	cvt.u64.u32 	%rd162, %r886;
	cvta.to.global.u64 	%rd163, %rd288;
	add.s64 	%rd164, %rd163, %rd162;
	add.s64 	%rd165, %rd164, %rd161;
	ld.global.nc.u8 	%rs64, [%rd165];
	cvt.u16.u8 	%rs65, %rs64;
	mov.u32 	%r887, s_mem;
	add.s32 	%r888, %r887, %r886;
	st.shared.u8 	[%r888+10304], %rs65;
$L__BB1_57:
	bar.sync 	0;
	mov.b32 	%r7038, 0;
$L__BB1_58:
	mov.u32 	%r890, %tid.x;
	and.b32  	%r891, %r890, 31;
	setp.ne.s32 	%p44, %r891, 0;
	mov.u32 	%r892, s_mem;
	add.s32 	%r893, %r892, %r890;
	ld.shared.s8 	%r26, [%r893];
	bar.sync 	0;
	abs.s32 	%r894, %r26;
	shfl.sync.down.b32	%r895|%p45, %r894, 16, 31, -1;
	add.s32 	%r896, %r895, %r894;
	shfl.sync.down.b32	%r897|%p46, %r896, 8, 31, -1;
	add.s32 	%r898, %r897, %r896;
	shfl.sync.down.b32	%r899|%p47, %r898, 4, 31, -1;
	add.s32 	%r900, %r899, %r898;
	shfl.sync.down.b32	%r901|%p48, %r900, 2, 31, -1;
	add.s32 	%r902, %r901, %r900;
	shfl.sync.down.b32	%r903|%p49, %r902, 1, 31, -1;
	add.s32 	%r27, %r903, %r902;
	@%p44 bra 	$L__BB1_60;
	shr.u32 	%r905, %r890, 3;
	mov.u32 	%r906, _ZZ14blockReduceSumiE6shared;
	add.s32 	%r907, %r906, %r905;
	st.shared.u32 	[%r907], %r27;
$L__BB1_60:
	mov.u32 	%r909, %ntid.x;
	shr.u32 	%r910, %r909, 5;
	setp.ge.u32 	%p50, %r890, %r910;
	bar.sync 	0;
	mov.b32 	%r7039, 0;
	@%p50 bra 	$L__BB1_62;
	shl.b32 	%r913, %r890, 2;
	mov.u32 	%r914, _ZZ14blockReduceSumiE6shared;
	add.s32 	%r915, %r914, %r913;
	ld.shared.u32 	%r7039, [%r915];
$L__BB1_62:
	setp.gt.u32 	%p51, %r890, 31;
	@%p51 bra 	$L__BB1_65;
	setp.ne.s32 	%p52, %r890, 0;
	shfl.sync.down.b32	%r918|%p53, %r7039, 16, 31, -1;
	add.s32 	%r919, %r918, %r7039;
	shfl.sync.down.b32	%r920|%p54, %r919, 8, 31, -1;
	add.s32 	%r921, %r920, %r919;
	shfl.sync.down.b32	%r922|%p55, %r921, 4, 31, -1;
	add.s32 	%r923, %r922, %r921;
	shfl.sync.down.b32	%r924|%p56, %r923, 2, 31, -1;
	add.s32 	%r925, %r924, %r923;
	shfl.sync.down.b32	%r926|%p57, %r925, 1, 31, -1;
	add.s32 	%r30, %r926, %r925;
	@%p52 bra 	$L__BB1_65;
	st.shared.u32 	[_ZZ14blockReduceSumiE6shared], %r30;
$L__BB1_65:
	ld.param.u64 	%rd289, [_Z21train_sequence_kernelPKhliPK8EggModelPaPij_param_3];
	mov.u32 	%r927, %tid.x;
	cvt.u64.u32 	%rd166, %r927;
	cvta.to.global.u64 	%rd167, %rd289;
	add.s64 	%rd168, %rd167, %rd166;
	mul.wide.u32 	%rd169, %r7038, 736;
	add.s64 	%rd170, %rd168, %rd169;
	and.b32  	%r928, %r927, 31;
	setp.ne.s32 	%p58, %r928, 0;
	bar.sync 	0;
	ld.shared.u32 	%r929, [_ZZ14blockReduceSumiE6shared];
	max.u32 	%r930, %r929, 1;
	mul.hi.s32 	%r931, %r930, -1307163959;
	add.s32 	%r932, %r931, %r930;
	shr.u32 	%r933, %r932, 31;
	shr.s32 	%r934, %r932, 8;
	add.s32 	%r935, %r934, %r933;
	add.s32 	%r936, %r930, 367;
	setp.lt.u32 	%p59, %r936, 735;
	selp.b32 	%r937, 1, %r935, %p59;
	ld.global.nc.u8 	%rs66, [%rd170+6691712];
	cvt.s32.s8 	%r31, %rs66;
	mul.lo.s32 	%r938, %r31, %r26;
	div.s32 	%r939, %r938, %r937;
	max.s32 	%r940, %r939, -127;
	min.s32 	%r941, %r940, 127;
	mov.u32 	%r942, s_mem;
	add.s32 	%r943, %r942, %r927;
	st.shared.u8 	[%r943], %r941;
	ld.shared.s8 	%r32, [%r943+1472];
	bar.sync 	0;
	abs.s32 	%r944, %r32;
	shfl.sync.down.b32	%r945|%p60, %r944, 16, 31, -1;
	add.s32 	%r946, %r945, %r944;
	shfl.sync.down.b32	%r947|%p61, %r946, 8, 31, -1;
	add.s32 	%r948, %r947, %r946;
	shfl.sync.down.b32	%r949|%p62, %r948, 4, 31, -1;
	add.s32 	%r950, %r949, %r948;
	shfl.sync.down.b32	%r951|%p63, %r950, 2, 31, -1;
	add.s32 	%r952, %r951, %r950;
	shfl.sync.down.b32	%r953|%p64, %r952, 1, 31, -1;
	add.s32 	%r33, %r953, %r952;
	@%p58 bra 	$L__BB1_67;
	shr.u32 	%r955, %r927, 3;
	mov.u32 	%r956, _ZZ14blockReduceSumiE6shared;
	add.s32 	%r957, %r956, %r955;
	st.shared.u32 	[%r957], %r33;
$L__BB1_67:
	mov.u32 	%r959, %ntid.x;
	shr.u32 	%r960, %r959, 5;
	setp.ge.u32 	%p65, %r927, %r960;
	bar.sync 	0;
	mov.b32 	%r7040, 0;
	@%p65 bra 	$L__BB1_69;
	shl.b32 	%r963, %r927, 2;
	mov.u32 	%r964, _ZZ14blockReduceSumiE6shared;
	add.s32 	%r965, %r964, %r963;
	ld.shared.u32 	%r7040, [%r965];
$L__BB1_69:
	setp.gt.u32 	%p66, %r927, 31;
	@%p66 bra 	$L__BB1_72;
	setp.ne.s32 	%p67, %r927, 0;
	shfl.sync.down.b32	%r968|%p68, %r7040, 16, 31, -1;
	add.s32 	%r969, %r968, %r7040;
	shfl.sync.down.b32	%r970|%p69, %r969, 8, 31, -1;
	add.s32 	%r971, %r970, %r969;
	shfl.sync.down.b32	%r972|%p70, %r971, 4, 31, -1;
	add.s32 	%r973, %r972, %r971;
	shfl.sync.down.b32	%r974|%p71, %r973, 2, 31, -1;
	add.s32 	%r975, %r974, %r973;
	shfl.sync.down.b32	%r976|%p72, %r975, 1, 31, -1;
	add.s32 	%r36, %r976, %r975;
	@%p67 bra 	$L__BB1_72;
	st.shared.u32 	[_ZZ14blockReduceSumiE6shared], %r36;
$L__BB1_72:
	mov.u32 	%r977, %tid.x;
	and.b32  	%r978, %r977, 31;
	setp.ne.s32 	%p73, %r978, 0;
	bar.sync 	0;
	ld.shared.u32 	%r979, [_ZZ14blockReduceSumiE6shared];
	max.u32 	%r980, %r979, 1;
	mul.hi.s32 	%r981, %r980, -1307163959;
	add.s32 	%r982, %r981, %r980;
	shr.u32 	%r983, %r982, 31;
	shr.s32 	%r984, %r982, 8;
	add.s32 	%r985, %r984, %r983;
	add.s32 	%r986, %r980, 367;
	setp.lt.u32 	%p74, %r986, 735;
	selp.b32 	%r987, 1, %r985, %p74;
	mul.lo.s32 	%r988, %r31, %r32;
	div.s32 	%r989, %r988, %r987;
	max.s32 	%r990, %r989, -127;
	min.s32 	%r991, %r990, 127;
	mov.u32 	%r992, s_mem;
	add.s32 	%r993, %r992, %r977;
	st.shared.u8 	[%r993+1472], %r991;
	ld.shared.s8 	%r37, [%r993+2944];
	bar.sync 	0;
	abs.s32 	%r994, %r37;
	shfl.sync.down.b32	%r995|%p75, %r994, 16, 31, -1;
	add.s32 	%r996, %r995, %r994;
	shfl.sync.down.b32	%r997|%p76, %r996, 8, 31, -1;
	add.s32 	%r998, %r997, %r996;
	shfl.sync.down.b32	%r999|%p77, %r998, 4, 31, -1;
	add.s32 	%r1000, %r999, %r998;
	shfl.sync.down.b32	%r1001|%p78, %r1000, 2, 31, -1;
	add.s32 	%r1002, %r1001, %r1000;
	shfl.sync.down.b32	%r1003|%p79, %r1002, 1, 31, -1;
	add.s32 	%r38, %r1003, %r1002;
	@%p73 bra 	$L__BB1_74;
	mov.u32 	%r1004, %tid.x;
	shr.u32 	%r1005, %r1004, 3;
	mov.u32 	%r1006, _ZZ14blockReduceSumiE6shared;
	add.s32 	%r1007, %r1006, %r1005;
	st.shared.u32 	[%r1007], %r38;
$L__BB1_74:
	mov.u32 	%r1009, %ntid.x;
	shr.u32 	%r1010, %r1009, 5;
	mov.u32 	%r1011, %tid.x;
	setp.ge.u32 	%p80, %r1011, %r1010;
	bar.sync 	0;
	mov.b32 	%r7041, 0;
	@%p80 bra 	$L__BB1_76;
	shl.b32 	%r1013, %r1011, 2;
	mov.u32 	%r1014, _ZZ14blockReduceSumiE6shared;
	add.s32 	%r1015, %r1014, %r1013;
	ld.shared.u32 	%r7041, [%r1015];
$L__BB1_76:
	setp.gt.u32 	%p81, %r1011, 31;
	@%p81 bra 	$L__BB1_79;
	setp.ne.s32 	%p82, %r1011, 0;
	shfl.sync.down.b32	%r1018|%p83, %r7041, 16, 31, -1;
	add.s32 	%r1019, %r1018, %r7041;
	shfl.sync.down.b32	%r1020|%p84, %r1019, 8, 31, -1;
	add.s32 	%r1021, %r1020, %r1019;
	shfl.sync.down.b32	%r1022|%p85, %r1021, 4, 31, -1;
	add.s32 	%r1023, %r1022, %r1021;
	shfl.sync.down.b32	%r1024|%p86, %r1023, 2, 31, -1;
	add.s32 	%r1025, %r1024, %r1023;
	shfl.sync.down.b32	%r1026|%p87, %r1025, 1, 31, -1;
	add.s32 	%r41, %r1026, %r1025;
	@%p82 bra 	$L__BB1_79;
	st.shared.u32 	[_ZZ14blockReduceSumiE6shared], %r41;
$L__BB1_79:
	mov.u32 	%r1027, %tid.x;
	and.b32  	%r1028, %r1027, 31;
	setp.ne.s32 	%p88, %r1028, 0;
	bar.sync 	0;
	ld.shared.u32 	%r1029, [_ZZ14blockReduceSumiE6shared];
	max.u32 	%r1030, %r1029, 1;
	mul.hi.s32 	%r1031, %r1030, -1307163959;
	add.s32 	%r1032, %r1031, %r1030;
	shr.u32 	%r1033, %r1032, 31;
	shr.s32 	%r1034, %r1032, 8;
	add.s32 	%r1035, %r1034, %r1033;
	add.s32 	%r1036, %r1030, 367;
	setp.lt.u32 	%p89, %r1036, 735;
	selp.b32 	%r1037, 1, %r1035, %p89;
	mul.lo.s32 	%r1038, %r31, %r37;
	div.s32 	%r1039, %r1038, %r1037;
	max.s32 	%r1040, %r1039, -127;
	min.s32 	%r1041, %r1040, 127;
	mov.u32 	%r1042, s_mem;
	add.s32 	%r1043, %r1042, %r1027;
	st.shared.u8 	[%r1043+2944], %r1041;
	ld.shared.s8 	%r42, [%r1043+4416];
	bar.sync 	0;
	abs.s32 	%r1044, %r42;
	shfl.sync.down.b32	%r1045|%p90, %r1044, 16, 31, -1;
	add.s32 	%r1046, %r1045, %r1044;
	shfl.sync.down.b32	%r1047|%p91, %r1046, 8, 31, -1;
	add.s32 	%r1048, %r1047, %r1046;
	shfl.sync.down.b32	%r1049|%p92, %r1048, 4, 31, -1;
	add.s32 	%r1050, %r1049, %r1048;
	shfl.sync.down.b32	%r1051|%p93, %r1050, 2, 31, -1;
	add.s32 	%r1052, %r1051, %r1050;
	shfl.sync.down.b32	%r1053|%p94, %r1052, 1, 31, -1;
	add.s32 	%r43, %r1053, %r1052;
	@%p88 bra 	$L__BB1_81;
	mov.u32 	%r1054, %tid.x;
	shr.u32 	%r1055, %r1054, 3;
	mov.u32 	%r1056, _ZZ14blockReduceSumiE6shared;
	add.s32 	%r1057, %r1056, %r1055;
	st.shared.u32 	[%r1057], %r43;
$L__BB1_81:
	mov.u32 	%r1059, %ntid.x;
	shr.u32 	%r1060, %r1059, 5;
	mov.u32 	%r1061, %tid.x;
	setp.ge.u32 	%p95, %r1061, %r1060;
	bar.sync 	0;
	mov.b32 	%r7042, 0;
	@%p95 bra 	$L__BB1_83;
	mov.u32 	%r1062, %tid.x;
	shl.b32 	%r1063, %r1062, 2;
	mov.u32 	%r1064, _ZZ14blockReduceSumiE6shared;
	add.s32 	%r1065, %r1064, %r1063;
	ld.shared.u32 	%r7042, [%r1065];
$L__BB1_83:
	mov.u32 	%r1066, %tid.x;
	setp.gt.u32 	%p96, %r1066, 31;
	@%p96 bra 	$L__BB1_86;
	mov.u32 	%r1067, %tid.x;
	setp.ne.s32 	%p97, %r1067, 0;
	shfl.sync.down.b32	%r1068|%p98, %r7042, 16, 31, -1;
	add.s32 	%r1069, %r1068, %r7042;
	shfl.sync.down.b32	%r1070|%p99, %r1069, 8, 31, -1;
	add.s32 	%r1071, %r1070, %r1069;
	shfl.sync.down.b32	%r1072|%p100, %r1071, 4, 31, -1;
	add.s32 	%r1073, %r1072, %r1071;
	shfl.sync.down.b32	%r1074|%p101, %r1073, 2, 31, -1;
	add.s32 	%r1075, %r1074, %r1073;
	shfl.sync.down.b32	%r1076|%p102, %r1075, 1, 31, -1;
	add.s32 	%r46, %r1076, %r1075;
	@%p97 bra 	$L__BB1_86;
	st.shared.u32 	[_ZZ14blockReduceSumiE6shared], %r46;
$L__BB1_86:
	mov.u32 	%r1077, %tid.x;
	and.b32  	%r1078, %r1077, 31;
	setp.ne.s32 	%p103, %r1078, 0;
	bar.sync 	0;
	ld.shared.u32 	%r1079, [_ZZ14blockReduceSumiE6shared];
	max.u32 	%r1080, %r1079, 1;
	mul.hi.s32 	%r1081, %r1080, -1307163959;
	add.s32 	%r1082, %r1081, %r1080;
	shr.u32 	%r1083, %r1082, 31;
	shr.s32 	%r1084, %r1082, 8;
	add.s32 	%r1085, %r1084, %r1083;
	add.s32 	%r1086, %r1080, 367;
	setp.lt.u32 	%p104, %r1086, 735;
	selp.b32 	%r1087, 1, %r1085, %p104;
	mul.lo.s32 	%r1088, %r31, %r42;
	div.s32 	%r1089, %r1088, %r1087;
	max.s32 	%r1090, %r1089, -127;
	min.s32 	%r1091, %r1090, 127;
	mov.u32 	%r1092, s_mem;
	add.s32 	%r1093, %r1092, %r1077;
	st.shared.u8 	[%r1093+4416], %r1091;
	ld.shared.s8 	%r47, [%r1093+5888];
	bar.sync 	0;
	abs.s32 	%r1094, %r47;
	shfl.sync.down.b32	%r1095|%p105, %r1094, 16, 31, -1;
	add.s32 	%r1096, %r1095, %r1094;
	shfl.sync.down.b32	%r1097|%p106, %r1096, 8, 31, -1;
	add.s32 	%r1098, %r1097, %r1096;
	shfl.sync.down.b32	%r1099|%p107, %r1098, 4, 31, -1;
	add.s32 	%r1100, %r1099, %r1098;
	shfl.sync.down.b32	%r1101|%p108, %r1100, 2, 31, -1;
	add.s32 	%r1102, %r1101, %r1100;
	shfl.sync.down.b32	%r1103|%p109, %r1102, 1, 31, -1;
	add.s32 	%r48, %r1103, %r1102;
	@%p103 bra 	$L__BB1_88;
	mov.u32 	%r1104, %tid.x;
	shr.u32 	%r1105, %r1104, 3;
	mov.u32 	%r1106, _ZZ14blockReduceSumiE6shared;
	add.s32 	%r1107, %r1106, %r1105;
	st.shared.u32 	[%r1107], %r48;
$L__BB1_88:
	mov.u32 	%r1109, %ntid.x;
	shr.u32 	%r1110, %r1109, 5;
	mov.u32 	%r1111, %tid.x;
	setp.ge.u32 	%p110, %r1111, %r1110;
	bar.sync 	0;
	mov.b32 	%r7043, 0;
	@%p110 bra 	$L__BB1_90;
	mov.u32 	%r1112, %tid.x;
	shl.b32 	%r1113, %r1112, 2;
	mov.u32 	%r1114, _ZZ14blockReduceSumiE6shared;
	add.s32 	%r1115, %r1114, %r1113;
	ld.shared.u32 	%r7043, [%r1115];
$L__BB1_90:
	mov.u32 	%r1116, %tid.x;
	setp.gt.u32 	%p111, %r1116, 31;
	@%p111 bra 	$L__BB1_93;
	mov.u32 	%r1117, %tid.x;
	setp.ne.s32 	%p112, %r1117, 0;
	shfl.sync.down.b32	%r1118|%p113, %r7043, 16, 31, -1;
	add.s32 	%r1119, %r1118, %r7043;
	shfl.sync.down.b32	%r1120|%p114, %r1119, 8, 31, -1;
	add.s32 	%r1121, %r1120, %r1119;
	shfl.sync.down.b32	%r1122|%p115, %r1121, 4, 31, -1;
	add.s32 	%r1123, %r1122, %r1121;
	shfl.sync.down.b32	%r1124|%p116, %r1123, 2, 31, -1;
	add.s32 	%r1125, %r1124, %r1123;
	shfl.sync.down.b32	%r1126|%p117, %r1125, 1, 31, -1;
	add.s32 	%r51, %r1126, %r1125;
	@%p112 bra 	$L__BB1_93;
	st.shared.u32 	[_ZZ14blockReduceSumiE6shared], %r51;
$L__BB1_93:
	mov.u32 	%r1127, %tid.x;
	and.b32  	%r1128, %r1127, 31;
	setp.ne.s32 	%p118, %r1128, 0;
	bar.sync 	0;
	ld.shared.u32 	%r1129, [_ZZ14blockReduceSumiE6shared];
	max.u32 	%r1130, %r1129, 1;
	mul.hi.s32 	%r1131, %r1130, -1307163959;
	add.s32 	%r1132, %r1131, %r1130;
	shr.u32 	%r1133, %r1132, 31;
	shr.s32 	%r1134, %r1132, 8;
	add.s32 	%r1135, %r1134, %r1133;
	add.s32 	%r1136, %r1130, 367;
	setp.lt.u32 	%p119, %r1136, 735;
	selp.b32 	%r1137, 1, %r1135, %p119;
	mul.lo.s32 	%r1138, %r31, %r47;
	div.s32 	%r1139, %r1138, %r1137;
	max.s32 	%r1140, %r1139, -127;
	min.s32 	%r1141, %r1140, 127;
	mov.u32 	%r1142, s_mem;
	add.s32 	%r1143, %r1142, %r1127;
	st.shared.u8 	[%r1143+5888], %r1141;
	ld.shared.s8 	%r52, [%r1143+7360];
	bar.sync 	0;
	abs.s32 	%r1144, %r52;
	shfl.sync.down.b32	%r1145|%p120, %r1144, 16, 31, -1;
	add.s32 	%r1146, %r1145, %r1144;
	shfl.sync.down.b32	%r1147|%p121, %r1146, 8, 31, -1;
	add.s32 	%r1148, %r1147, %r1146;
	shfl.sync.down.b32	%r1149|%p122, %r1148, 4, 31, -1;
	add.s32 	%r1150, %r1149, %r1148;
	shfl.sync.down.b32	%r1151|%p123, %r1150, 2, 31, -1;
	add.s32 	%r1152, %r1151, %r1150;
	shfl.sync.down.b32	%r1153|%p124, %r1152, 1, 31, -1;
	add.s32 	%r53, %r1153, %r1152;
	@%p118 bra 	$L__BB1_95;
	mov.u32 	%r1154, %tid.x;
	shr.u32 	%r1155, %r1154, 3;
	mov.u32 	%r1156, _ZZ14blockReduceSumiE6shared;
	add.s32 	%r1157, %r1156, %r1155;
	st.shared.u32 	[%r1157], %r53;
$L__BB1_95:
	mov.u32 	%r1159, %ntid.x;
	shr.u32 	%r1160, %r1159, 5;
	mov.u32 	%r1161, %tid.x;
	setp.ge.u32 	%p125, %r1161, %r1160;
	bar.sync 	0;
	mov.b32 	%r7044, 0;
	@%p125 bra 	$L__BB1_97;
	mov.u32 	%r1162, %tid.x;
	shl.b32 	%r1163, %r1162, 2;
	mov.u32 	%r1164, _ZZ14blockReduceSumiE6shared;
	add.s32 	%r1165, %r1164, %r1163;
	ld.shared.u32 	%r7044, [%r1165];
$L__BB1_97:
	mov.u32 	%r1166, %tid.x;
	setp.gt.u32 	%p126, %r1166, 31;
	@%p126 bra 	$L__BB1_100;
	mov.u32 	%r1167, %tid.x;
	setp.ne.s32 	%p127, %r1167, 0;
	shfl.sync.down.b32	%r1168|%p128, %r7044, 16, 31, -1;
	add.s32 	%r1169, %r1168, %r7044;
	shfl.sync.down.b32	%r1170|%p129, %r1169, 8, 31, -1;
	add.s32 	%r1171, %r1170, %r1169;
	shfl.sync.down.b32	%r1172|%p130, %r1171, 4, 31, -1;
	add.s32 	%r1173, %r1172, %r1171;
	shfl.sync.down.b32	%r1174|%p131, %r1173, 2, 31, -1;
	add.s32 	%r1175, %r1174, %r1173;
	shfl.sync.down.b32	%r1176|%p132, %r1175, 1, 31, -1;
	add.s32 	%r56, %r1176, %r1175;
	@%p127 bra 	$L__BB1_100;
	st.shared.u32 	[_ZZ14blockReduceSumiE6shared], %r56;
$L__BB1_100:
	mov.u32 	%r1177, %tid.x;
	and.b32  	%r1178, %r1177, 31;
	setp.ne.s32 	%p133, %r1178, 0;
	bar.sync 	0;
	ld.shared.u32 	%r1179, [_ZZ14blockReduceSumiE6shared];
	max.u32 	%r1180, %r1179, 1;
	mul.hi.s32 	%r1181, %r1180, -1307163959;
	add.s32 	%r1182, %r1181, %r1180;
	shr.u32 	%r1183, %r1182, 31;
	shr.s32 	%r1184, %r1182, 8;
	add.s32 	%r1185, %r1184, %r1183;
	add.s32 	%r1186, %r1180, 367;
	setp.lt.u32 	%p134, %r1186, 735;
	selp.b32 	%r1187, 1, %r1185, %p134;
	mul.lo.s32 	%r1188, %r31, %r52;
	div.s32 	%r1189, %r1188, %r1187;
	max.s32 	%r1190, %r1189, -127;
	min.s32 	%r1191, %r1190, 127;
	mov.u32 	%r1192, s_mem;
	add.s32 	%r1193, %r1192, %r1177;
	st.shared.u8 	[%r1193+7360], %r1191;
	ld.shared.s8 	%r57, [%r1193+8832];
	bar.sync 	0;
	abs.s32 	%r1194, %r57;
	shfl.sync.down.b32	%r1195|%p135, %r1194, 16, 31, -1;
	add.s32 	%r1196, %r1195, %r1194;
	shfl.sync.down.b32	%r1197|%p136, %r1196, 8, 31, -1;
	add.s32 	%r1198, %r1197, %r1196;
	shfl.sync.down.b32	%r1199|%p137, %r1198, 4, 31, -1;
	add.s32 	%r1200, %r1199, %r1198;
	shfl.sync.down.b32	%r1201|%p138, %r1200, 2, 31, -1;
	add.s32 	%r1202, %r1201, %r1200;
	shfl.sync.down.b32	%r1203|%p139, %r1202, 1, 31, -1;
	add.s32 	%r58, %r1203, %r1202;
	@%p133 bra 	$L__BB1_102;
	mov.u32 	%r1204, %tid.x;
	shr.u32 	%r1205, %r1204, 3;
	mov.u32 	%r1206, _ZZ14blockReduceSumiE6shared;
	add.s32 	%r1207, %r1206, %r1205;
	st.shared.u32 	[%r1207], %r58;
$L__BB1_102:
	mov.u32 	%r1209, %ntid.x;
	shr.u32 	%r1210, %r1209, 5;
	mov.u32 	%r1211, %tid.x;
	setp.ge.u32 	%p140, %r1211, %r1210;
	bar.sync 	0;
	mov.b32 	%r7045, 0;
	@%p140 bra 	$L__BB1_104;
	mov.u32 	%r1212, %tid.x;
	shl.b32 	%r1213, %r1212, 2;
	mov.u32 	%r1214, _ZZ14blockReduceSumiE6shared;
	add.s32 	%r1215, %r1214, %r1213;
	ld.shared.u32 	%r7045, [%r1215];
$L__BB1_104:
	mov.u32 	%r1216, %tid.x;
	setp.gt.u32 	%p141, %r1216, 31;
	@%p141 bra 	$L__BB1_107;
	mov.u32 	%r1217, %tid.x;
	setp.ne.s32 	%p142, %r1217, 0;
	shfl.sync.down.b32	%r1218|%p143, %r7045, 16, 31, -1;
	add.s32 	%r1219, %r1218, %r7045;
	shfl.sync.down.b32	%r1220|%p144, %r1219, 8, 31, -1;
	add.s32 	%r1221, %r1220, %r1219;
	shfl.sync.down.b32	%r1222|%p145, %r1221, 4, 31, -1;
	add.s32 	%r1223, %r1222, %r1221;
	shfl.sync.down.b32	%r1224|%p146, %r1223, 2, 31, -1;
	add.s32 	%r1225, %r1224, %r1223;
	shfl.sync.down.b32	%r1226|%p147, %r1225, 1, 31, -1;
	add.s32 	%r61, %r1226, %r1225;
	@%p142 bra 	$L__BB1_107;
	st.shared.u32 	[_ZZ14blockReduceSumiE6shared], %r61;
$L__BB1_107:
	mov.u32 	%r1227, %tid.x;
	and.b32  	%r1228, %r1227, 31;
	setp.ne.s32 	%p148, %r1228, 0;
	bar.sync 	0;
	ld.shared.u32 	%r1229, [_ZZ14blockReduceSumiE6shared];
	max.u32 	%r1230, %r1229, 1;
	mul.hi.s32 	%r1231, %r1230, -1307163959;
	add.s32 	%r1232, %r1231, %r1230;
	shr.u32 	%r1233, %r1232, 31;
	shr.s32 	%r1234, %r1232, 8;
	add.s32 	%r1235, %r1234, %r1233;
	add.s32 	%r1236, %r1230, 367;
	setp.lt.u32 	%p149, %r1236, 735;
	selp.b32 	%r1237, 1, %r1235, %p149;
	mul.lo.s32 	%r1238, %r31, %r57;
	div.s32 	%r1239, %r1238, %r1237;
	max.s32 	%r1240, %r1239, -127;
	min.s32 	%r1241, %r1240, 127;
	mov.u32 	%r1242, s_mem;
	add.s32 	%r1243, %r1242, %r1227;
	st.shared.u8 	[%r1243+8832], %r1241;
	ld.shared.s8 	%r62, [%r1243+10304];
	bar.sync 	0;
	abs.s32 	%r1244, %r62;
	shfl.sync.down.b32	%r1245|%p150, %r1244, 16, 31, -1;
	add.s32 	%r1246, %r1245, %r1244;
	shfl.sync.down.b32	%r1247|%p151, %r1246, 8, 31, -1;
	add.s32 	%r1248, %r1247, %r1246;
	shfl.sync.down.b32	%r1249|%p152, %r1248, 4, 31, -1;
	add.s32 	%r1250, %r1249, %r1248;
	shfl.sync.down.b32	%r1251|%p153, %r1250, 2, 31, -1;
	add.s32 	%r1252, %r1251, %r1250;
	shfl.sync.down.b32	%r1253|%p154, %r1252, 1, 31, -1;
	add.s32 	%r63, %r1253, %r1252;
	@%p148 bra 	$L__BB1_109;
	mov.u32 	%r1254, %tid.x;
	shr.u32 	%r1255, %r1254, 3;
	mov.u32 	%r1256, _ZZ14blockReduceSumiE6shared;
	add.s32 	%r1257, %r1256, %r1255;
	st.shared.u32 	[%r1257], %r63;
$L__BB1_109:
	mov.u32 	%r1259, %ntid.x;
	shr.u32 	%r1260, %r1259, 5;
	mov.u32 	%r1261, %tid.x;
	setp.ge.u32 	%p155, %r1261, %r1260;
	bar.sync 	0;
	mov.b32 	%r7046, 0;
	@%p155 bra 	$L__BB1_111;
	mov.u32 	%r1262, %tid.x;
	shl.b32 	%r1263, %r1262, 2;
	mov.u32 	%r1264, _ZZ14blockReduceSumiE6shared;
	add.s32 	%r1265, %r1264, %r1263;
	ld.shared.u32 	%r7046, [%r1265];
$L__BB1_111:
	mov.u32 	%r1266, %tid.x;
	setp.gt.u32 	%p156, %r1266, 31;
	@%p156 bra 	$L__BB1_114;
	mov.u32 	%r1267, %tid.x;
	setp.ne.s32 	%p157, %r1267, 0;
	shfl.sync.down.b32	%r1268|%p158, %r7046, 16, 31, -1;
	add.s32 	%r1269, %r1268, %r7046;
	shfl.sync.down.b32	%r1270|%p159, %r1269, 8, 31, -1;
	add.s32 	%r1271, %r1270, %r1269;
	shfl.sync.down.b32	%r1272|%p160, %r1271, 4, 31, -1;
	add.s32 	%r1273, %r1272, %r1271;
	shfl.sync.down.b32	%r1274|%p161, %r1273, 2, 31, -1;
	add.s32 	%r1275, %r1274, %r1273;
	shfl.sync.down.b32	%r1276|%p162, %r1275, 1, 31, -1;
	add.s32 	%r66, %r1276, %r1275;
	@%p157 bra 	$L__BB1_114;
	st.shared.u32 	[_ZZ14blockReduceSumiE6shared], %r66;
$L__BB1_114:
	mov.u32 	%r1277, %tid.x;
	setp.gt.u32 	%p163, %r1277, 367;
	bar.sync 	0;
	ld.shared.u32 	%r1278, [_ZZ14blockReduceSumiE6shared];
	max.u32 	%r1279, %r1278, 1;
	mul.hi.s32 	%r1280, %r1279, -1307163959;
	add.s32 	%r1281, %r1280, %r1279;
	shr.u32 	%r1282, %r1281, 31;
	shr.s32 	%r1283, %r1281, 8;
	add.s32 	%r1284, %r1283, %r1282;
	add.s32 	%r1285, %r1279, 367;
	setp.lt.u32 	%p164, %r1285, 735;
	selp.b32 	%r1286, 1, %r1284, %p164;
	mul.lo.s32 	%r1287, %r31, %r62;
	div.s32 	%r1288, %r1287, %r1286;
	max.s32 	%r1289, %r1288, -127;
	min.s32 	%r1290, %r1289, 127;
	mov.u32 	%r1291, s_mem;
	add.s32 	%r1292, %r1291, %r1277;
	st.shared.u8 	[%r1292+10304], %r1290;
	bar.sync 	0;
	@%p163 bra 	$L__BB1_116;
	cvt.u64.u32 	%rd171, %r7038;
	add.s64 	%rd172, %rd2, %rd171;
	ld.local.u8 	%rs67, [%rd172];
	mov.u32 	%r1293, %tid.x;
	mov.u32 	%r1294, s_mem;
	add.s32 	%r1295, %r1294, %r1293;
	st.shared.u8 	[%r1295+368], %rs67;
	ld.local.u8 	%rs68, [%rd172+4];
	st.shared.u8 	[%r1295+1840], %rs68;
	ld.local.u8 	%rs69, [%rd172+8];
	st.shared.u8 	[%r1295+3312], %rs69;
	ld.local.u8 	%rs70, [%rd172+12];
	st.shared.u8 	[%r1295+4784], %rs70;
	ld.local.u8 	%rs71, [%rd172+16];
	st.shared.u8 	[%r1295+6256], %rs71;
	ld.local.u8 	%rs72, [%rd172+20];
	st.shared.u8 	[%r1295+7728], %rs72;
	ld.local.u8 	%rs73, [%rd172+24];
	st.shared.u8 	[%r1295+9200], %rs73;
	ld.local.u8 	%rs74, [%rd172+28];
	st.shared.u8 	[%r1295+10672], %rs74;
$L__BB1_116:
	ld.param.u32 	%r6962, [_Z21train_sequence_kernelPKhliPK8EggModelPaPij_param_6];
	mov.u32 	%r1296, %tid.x;
	and.b32  	%r1297, %r1296, 31;
	setp.ne.s32 	%p165, %r1297, 0;
	bar.sync 	0;
	mad.lo.s32 	%r1298, %r7038, 100, %r6962;
	mov.u32 	%r1299, %ctaid.x;
	shl.b32 	%r1300, %r1299, 2;
	and.b32  	%r1301, %r1300, 2147483644;
	add.s32 	%r1302, %r1298, %r1301;
	mad.lo.s32 	%r1303, %r1296, -1640531527, %r1302;
	add.s32 	%r1304, %r1303, 369;
	shr.u32 	%r1305, %r1304, 16;
	xor.b32  	%r1306, %r1305, %r1304;
	mul.lo.s32 	%r1307, %r1306, -2048144789;
	shr.u32 	%r1308, %r1307, 13;
	xor.b32  	%r1309, %r1308, %r1307;
	mul.lo.s32 	%r1310, %r1309, -1028477387;
	shr.u32 	%r1311, %r1310, 16;
	xor.b32  	%r1312, %r1311, %r1310;
	and.b32  	%r1313, %r1312, 1;
	setp.eq.b32 	%p166, %r1313, 1;
	shr.u32 	%r1314, %r1312, 1;
	and.b32  	%r1315, %r1314, 31;
	neg.s32 	%r1316, %r1315;
	selp.b32 	%r1317, %r1315, %r1316, %p166;
	mov.u32 	%r1318, s_mem;
	add.s32 	%r1319, %r1318, %r1296;
	ld.shared.s8 	%r1320, [%r1319];
	mul.lo.s32 	%r1321, %r1317, %r1320;
	bar.sync 	0;
	shfl.sync.down.b32	%r1322|%p167, %r1321, 16, 31, -1;
	add.s32 	%r1323, %r1322, %r1321;
	shfl.sync.down.b32	%r1324|%p168, %r1323, 8, 31, -1;
	add.s32 	%r1325, %r1324, %r1323;
	shfl.sync.down.b32	%r1326|%p169, %r1325, 4, 31, -1;
	add.s32 	%r1327, %r1326, %r1325;
	shfl.sync.down.b32	%r1328|%p170, %r1327, 2, 31, -1;
	add.s32 	%r1329, %r1328, %r1327;
	shfl.sync.down.b32	%r1330|%p171, %r1329, 1, 31, -1;
	add.s32 	%r67, %r1330, %r1329;
	@%p165 bra 	$L__BB1_118;
	mov.u32 	%r1331, %tid.x;
	shr.u32 	%r1332, %r1331, 3;
	mov.u32 	%r1333, _ZZ14blockReduceSumiE6shared;
	add.s32 	%r1334, %r1333, %r1332;
	st.shared.u32 	[%r1334], %r67;
$L__BB1_118:
	mov.u32 	%r1336, %ntid.x;
	shr.u32 	%r1337, %r1336, 5;
	mov.u32 	%r1338, %tid.x;
	setp.ge.u32 	%p172, %r1338, %r1337;
	bar.sync 	0;
	mov.b32 	%r7047, 0;
	@%p172 bra 	$L__BB1_120;
	mov.u32 	%r1339, %tid.x;
	shl.b32 	%r1340, %r1339, 2;
	mov.u32 	%r1341, _ZZ14blockReduceSumiE6shared;
	add.s32 	%r1342, %r1341, %r1340;
	ld.shared.u32 	%r7047, [%r1342];
$L__BB1_120:
	mov.u32 	%r1343, %tid.x;
	setp.gt.u32 	%p174, %r1343, 31;
	mov.pred 	%p1395, 0;
	@%p174 bra 	$L__BB1_123;
	mov.u32 	%r1344, %tid.x;
	setp.ne.s32 	%p176, %r1344, 0;
	shfl.sync.down.b32	%r1345|%p177, %r7047, 16, 31, -1;
	add.s32 	%r1346, %r1345, %r7047;
	shfl.sync.down.b32	%r1347|%p178, %r1346, 8, 31, -1;
	add.s32 	%r1348, %r1347, %r1346;
	shfl.sync.down.b32	%r1349|%p179, %r1348, 4, 31, -1;
	add.s32 	%r1350, %r1349, %r1348;
	shfl.sync.down.b32	%r1351|%p180, %r1350, 2, 31, -1;
	add.s32 	%r1352, %r1351, %r1350;
	shfl.sync.down.b32	%r1353|%p181, %r1352, 1, 31, -1;
	add.s32 	%r70, %r1353, %r1352;
	@%p176 bra 	$L__BB1_123;
	st.shared.u32 	[_ZZ14blockReduceSumiE6shared], %r70;
	mov.pred 	%p1395, -1;
$L__BB1_123:
	ld.param.u32 	%r6963, [_Z21train_sequence_kernelPKhliPK8EggModelPaPij_param_6];
	mov.u32 	%r1354, %tid.x;
	and.b32  	%r1355, %r1354, 31;
	setp.ne.s32 	%p183, %r1355, 0;
	bar.sync 	0;
	ld.shared.u32 	%r71, [_ZZ14blockReduceSumiE6shared];
	mov.u32 	%r1356, %ctaid.x;
	shl.b32 	%r1357, %r1356, 2;
	and.b32  	%r1358, %r1357, 2147483644;
	mad.lo.s32 	%r1359, %r7038, 100, %r6963;
	add.s32 	%r1360, %r1359, %r1358;
	mad.lo.s32 	%r1361, %r1354, -1640531527, %r1360;
	add.s32 	%r1362, %r1361, 370;
	shr.u32 	%r1363, %r1362, 16;
	xor.b32  	%r1364, %r1363, %r1362;
	mul.lo.s32 	%r1365, %r1364, -2048144789;
	shr.u32 	%r1366, %r1365, 13;
	xor.b32  	%r1367, %r1366, %r1365;
	mul.lo.s32 	%r1368, %r1367, -1028477387;
	shr.u32 	%r1369, %r1368, 16;
	xor.b32  	%r1370, %r1369, %r1368;
	and.b32  	%r1371, %r1370, 1;
	setp.eq.b32 	%p184, %r1371, 1;
	shr.u32 	%r1372, %r1370, 1;
	and.b32  	%r1373, %r1372, 31;
	neg.s32 	%r1374, %r1373;
	selp.b32 	%r1375, %r1373, %r1374, %p184;
	mov.u32 	%r1376, s_mem;
	add.s32 	%r1377, %r1376, %r1354;
	ld.shared.s8 	%r1378, [%r1377+368];
	mul.lo.s32 	%r1379, %r1375, %r1378;
	bar.sync 	0;
	shfl.sync.down.b32	%r1380|%p185, %r1379, 16, 31, -1;
	add.s32 	%r1381, %r1380, %r1379;
	shfl.sync.down.b32	%r1382|%p186, %r1381, 8, 31, -1;
	add.s32 	%r1383, %r1382, %r1381;
	shfl.sync.down.b32	%r1384|%p187, %r1383, 4, 31, -1;
	add.s32 	%r1385, %r1384, %r1383;
	shfl.sync.down.b32	%r1386|%p188, %r1385, 2, 31, -1;
	add.s32 	%r1387, %r1386, %r1385;
	shfl.sync.down.b32	%r1388|%p189, %r1387, 1, 31, -1;
	add.s32 	%r72, %r1388, %r1387;
	@%p183 bra 	$L__BB1_125;
	mov.u32 	%r1389, %tid.x;
	shr.u32 	%r1390, %r1389, 3;
	mov.u32 	%r1391, _ZZ14blockReduceSumiE6shared;
	add.s32 	%r1392, %r1391, %r1390;
	st.shared.u32 	[%r1392], %r72;
$L__BB1_125:
	mov.u32 	%r1394, %ntid.x;
	shr.u32 	%r1395, %r1394, 5;
	mov.u32 	%r1396, %tid.x;
	setp.ge.u32 	%p190, %r1396, %r1395;
	bar.sync 	0;
	mov.b32 	%r7049, 0;
	@%p190 bra 	$L__BB1_127;
	mov.u32 	%r1397, %tid.x;
	shl.b32 	%r1398, %r1397, 2;
	mov.u32 	%r1399, _ZZ14blockReduceSumiE6shared;
	add.s32 	%r1400, %r1399, %r1398;
	ld.shared.u32 	%r7049, [%r1400];
$L__BB1_127:
	mov.u32 	%r1401, %tid.x;
	setp.gt.u32 	%p191, %r1401, 31;
	@%p191 bra 	$L__BB1_129;
	shfl.sync.down.b32	%r1402|%p192, %r7049, 16, 31, -1;
	add.s32 	%r1403, %r1402, %r7049;
	shfl.sync.down.b32	%r1404|%p193, %r1403, 8, 31, -1;
	add.s32 	%r1405, %r1404, %r1403;
	shfl.sync.down.b32	%r1406|%p194, %r1405, 4, 31, -1;
	add.s32 	%r1407, %r1406, %r1405;
	shfl.sync.down.b32	%r1408|%p195, %r1407, 2, 31, -1;
	add.s32 	%r1409, %r1408, %r1407;
	shfl.sync.down.b32	%r1410|%p196, %r1409, 1, 31, -1;
	add.s32 	%r7049, %r1410, %r1409;
$L__BB1_129:
	not.pred 	%p197, %p1395;
	@%p197 bra 	$L__BB1_131;
	st.shared.u32 	[_ZZ14blockReduceSumiE6shared], %r7049;
$L__BB1_131:
	ld.param.u32 	%r6964, [_Z21train_sequence_kernelPKhliPK8EggModelPaPij_param_6];
	mov.u32 	%r1411, %tid.x;
	and.b32  	%r1412, %r1411, 31;
	setp.ne.s32 	%p198, %r1412, 0;
	bar.sync 	0;
	ld.shared.u32 	%r77, [_ZZ14blockReduceSumiE6shared];
	mov.u32 	%r1413, %ctaid.x;
	shl.b32 	%r1414, %r1413, 2;
	and.b32  	%r1415, %r1414, 2147483644;
	mad.lo.s32 	%r1416, %r7038, 100, %r6964;
	add.s32 	%r1417, %r1416, %r1415;
	mad.lo.s32 	%r1418, %r1411, -1640531527, %r1417;
	add.s32 	%r1419, %r1418, 369;
	shr.u32 	%r1420, %r1419, 16;
	xor.b32  	%r1421, %r1420, %r1419;
	mul.lo.s32 	%r1422, %r1421, -2048144789;
	shr.u32 	%r1423, %r1422, 13;
	xor.b32  	%r1424, %r1423, %r1422;
	mul.lo.s32 	%r1425, %r1424, -1028477387;
	shr.u32 	%r1426, %r1425, 16;
	xor.b32  	%r1427, %r1426, %r1425;
	and.b32  	%r1428, %r1427, 1;
	setp.eq.b32 	%p199, %r1428, 1;
	shr.u32 	%r1429, %r1427, 1;
	and.b32  	%r1430, %r1429, 31;
	neg.s32 	%r1431, %r1430;
	selp.b32 	%r1432, %r1430, %r1431, %p199;
	mov.u32 	%r1433, s_mem;
	add.s32 	%r1434, %r1433, %r1411;
	ld.shared.s8 	%r1435, [%r1434+1472];
	mul.lo.s32 	%r1436, %r1432, %r1435;
	bar.sync 	0;
	shfl.sync.down.b32	%r1437|%p200, %r1436, 16, 31, -1;
	add.s32 	%r1438, %r1437, %r1436;
	shfl.sync.down.b32	%r1439|%p201, %r1438, 8, 31, -1;
	add.s32 	%r1440, %r1439, %r1438;
	shfl.sync.down.b32	%r1441|%p202, %r1440, 4, 31, -1;
	add.s32 	%r1442, %r1441, %r1440;
	shfl.sync.down.b32	%r1443|%p203, %r1442, 2, 31, -1;
	add.s32 	%r1444, %r1443, %r1442;
	shfl.sync.down.b32	%r1445|%p204, %r1444, 1, 31, -1;
	add.s32 	%r78, %r1445, %r1444;
	@%p198 bra 	$L__BB1_133;
	mov.u32 	%r1446, %tid.x;
	shr.u32 	%r1447, %r1446, 3;
	mov.u32 	%r1448, _ZZ14blockReduceSumiE6shared;
	add.s32 	%r1449, %r1448, %r1447;
	st.shared.u32 	[%r1449], %r78;
$L__BB1_133:
	mov.u32 	%r1451, %ntid.x;
	shr.u32 	%r1452, %r1451, 5;
	mov.u32 	%r1453, %tid.x;
	setp.ge.u32 	%p205, %r1453, %r1452;
	bar.sync 	0;
	mov.b32 	%r7050, 0;
	@%p205 bra 	$L__BB1_135;
	mov.u32 	%r1454, %tid.x;
	shl.b32 	%r1455, %r1454, 2;
	mov.u32 	%r1456, _ZZ14blockReduceSumiE6shared;
	add.s32 	%r1457, %r1456, %r1455;
	ld.shared.u32 	%r7050, [%r1457];
$L__BB1_135:
	mov.u32 	%r1458, %tid.x;
	setp.gt.u32 	%p207, %r1458, 31;
	mov.pred 	%p1396, 0;
	@%p207 bra 	$L__BB1_138;
	mov.u32 	%r1459, %tid.x;
	setp.ne.s32 	%p209, %r1459, 0;
	shfl.sync.down.b32	%r1460|%p210, %r7050, 16, 31, -1;
	add.s32 	%r1461, %r1460, %r7050;
	shfl.sync.down.b32	%r1462|%p211, %r1461, 8, 31, -1;
	add.s32 	%r1463, %r1462, %r1461;
	shfl.sync.down.b32	%r1464|%p212, %r1463, 4, 31, -1;
	add.s32 	%r1465, %r1464, %r1463;
	shfl.sync.down.b32	%r1466|%p213, %r1465, 2, 31, -1;
	add.s32 	%r1467, %r1466, %r1465;
	shfl.sync.down.b32	%r1468|%p214, %r1467, 1, 31, -1;
	add.s32 	%r81, %r1468, %r1467;
	@%p209 bra 	$L__BB1_138;
	st.shared.u32 	[_ZZ14blockReduceSumiE6shared], %r81;
	mov.pred 	%p1396, -1;
$L__BB1_138:
	ld.param.u32 	%r6965, [_Z21train_sequence_kernelPKhliPK8EggModelPaPij_param_6];
	mov.u32 	%r1469, %tid.x;
	and.b32  	%r1470, %r1469, 31;
	setp.ne.s32 	%p216, %r1470, 0;
	bar.sync 	0;
	ld.shared.u32 	%r82, [_ZZ14blockReduceSumiE6shared];
	mov.u32 	%r1471, %ctaid.x;
	shl.b32 	%r1472, %r1471, 2;
	and.b32  	%r1473, %r1472, 2147483644;
	mad.lo.s32 	%r1474, %r7038, 100, %r6965;
	add.s32 	%r1475, %r1474, %r1473;
	mad.lo.s32 	%r1476, %r1469, -1640531527, %r1475;
	add.s32 	%r1477, %r1476, 370;
	shr.u32 	%r1478, %r1477, 16;
	xor.b32  	%r1479, %r1478, %r1477;
	mul.lo.s32 	%r1480, %r1479, -2048144789;
	shr.u32 	%r1481, %r1480, 13;
	xor.b32  	%r1482, %r1481, %r1480;
	mul.lo.s32 	%r1483, %r1482, -1028477387;
	shr.u32 	%r1484, %r1483, 16;
	xor.b32  	%r1485, %r1484, %r1483;
	and.b32  	%r1486, %r1485, 1;
	setp.eq.b32 	%p217, %r1486, 1;
	shr.u32 	%r1487, %r1485, 1;
	and.b32  	%r1488, %r1487, 31;
	neg.s32 	%r1489, %r1488;
	selp.b32 	%r1490, %r1488, %r1489, %p217;
	mov.u32 	%r1491, s_mem;
	add.s32 	%r1492, %r1491, %r1469;
	ld.shared.s8 	%r1493, [%r1492+1840];
	mul.lo.s32 	%r1494, %r1490, %r1493;
	bar.sync 	0;
	shfl.sync.down.b32	%r1495|%p218, %r1494, 16, 31, -1;
	add.s32 	%r1496, %r1495, %r1494;
	shfl.sync.down.b32	%r1497|%p219, %r1496, 8, 31, -1;
	add.s32 	%r1498, %r1497, %r1496;
	shfl.sync.down.b32	%r1499|%p220, %r1498, 4, 31, -1;
	add.s32 	%r1500, %r1499, %r1498;
	shfl.sync.down.b32	%r1501|%p221, %r1500, 2, 31, -1;
	add.s32 	%r1502, %r1501, %r1500;
	shfl.sync.down.b32	%r1503|%p222, %r1502, 1, 31, -1;
	add.s32 	%r83, %r1503, %r1502;
	@%p216 bra 	$L__BB1_140;
	mov.u32 	%r1504, %tid.x;
	shr.u32 	%r1505, %r1504, 3;
	mov.u32 	%r1506, _ZZ14blockReduceSumiE6shared;
	add.s32 	%r1507, %r1506, %r1505;
	st.shared.u32 	[%r1507], %r83;
$L__BB1_140:
	mov.u32 	%r1509, %ntid.x;
	shr.u32 	%r1510, %r1509, 5;
	mov.u32 	%r1511, %tid.x;
	setp.ge.u32 	%p223, %r1511, %r1510;
	bar.sync 	0;
	mov.b32 	%r7052, 0;
	@%p223 bra 	$L__BB1_142;
	mov.u32 	%r1512, %tid.x;
	shl.b32 	%r1513, %r1512, 2;
	mov.u32 	%r1514, _ZZ14blockReduceSumiE6shared;
	add.s32 	%r1515, %r1514, %r1513;
	ld.shared.u32 	%r7052, [%r1515];
$L__BB1_142:
	mov.u32 	%r1516, %tid.x;
	setp.gt.u32 	%p224, %r1516, 31;
	@%p224 bra 	$L__BB1_144;
	shfl.sync.down.b32	%r1517|%p225, %r7052, 16, 31, -1;
	add.s32 	%r1518, %r1517, %r7052;
	shfl.sync.down.b32	%r1519|%p226, %r1518, 8, 31, -1;
	add.s32 	%r1520, %r1519, %r1518;
	shfl.sync.down.b32	%r1521|%p227, %r1520, 4, 31, -1;
	add.s32 	%r1522, %r1521, %r1520;
	shfl.sync.down.b32	%r1523|%p228, %r1522, 2, 31, -1;
	add.s32 	%r1524, %r1523, %r1522;
	shfl.sync.down.b32	%r1525|%p229, %r1524, 1, 31, -1;
	add.s32 	%r7052, %r1525, %r1524;
$L__BB1_144:
	not.pred 	%p230, %p1396;
	@%p230 bra 	$L__BB1_146;
	st.shared.u32 	[_ZZ14blockReduceSumiE6shared], %r7052;
$L__BB1_146:
	ld.param.u32 	%r6966, [_Z21train_sequence_kernelPKhliPK8EggModelPaPij_param_6];
	mov.u32 	%r1526, %tid.x;
	and.b32  	%r1527, %r1526, 31;
	setp.ne.s32 	%p231, %r1527, 0;
	bar.sync 	0;
	ld.shared.u32 	%r88, [_ZZ14blockReduceSumiE6shared];
	mov.u32 	%r1528, %ctaid.x;
	shl.b32 	%r1529, %r1528, 2;
	and.b32  	%r1530, %r1529, 2147483644;
	mad.lo.s32 	%r1531, %r7038, 100, %r6966;
	add.s32 	%r1532, %r1531, %r1530;
	mad.lo.s32 	%r1533, %r1526, -1640531527, %r1532;
	add.s32 	%r1534, %r1533, 370;
	shr.u32 	%r1535, %r1534, 16;
	xor.b32  	%r1536, %r1535, %r1534;
	mul.lo.s32 	%r1537, %r1536, -2048144789;
	shr.u32 	%r1538, %r1537, 13;
	xor.b32  	%r1539, %r1538, %r1537;
	mul.lo.s32 	%r1540, %r1539, -1028477387;
	shr.u32 	%r1541, %r1540, 16;
	xor.b32  	%r1542, %r1541, %r1540;
	and.b32  	%r1543, %r1542, 1;
	setp.eq.b32 	%p232, %r1543, 1;
	shr.u32 	%r1544, %r1542, 1;
	and.b32  	%r1545, %r1544, 31;
	neg.s32 	%r1546, %r1545;
	selp.b32 	%r1547, %r1545, %r1546, %p232;
	mov.u32 	%r1548, s_mem;
	add.s32 	%r1549, %r1548, %r1526;
	ld.shared.s8 	%r1550, [%r1549+2944];
	mul.lo.s32 	%r1551, %r1547, %r1550;
	bar.sync 	0;
	shfl.sync.down.b32	%r1552|%p233, %r1551, 16, 31, -1;
	add.s32 	%r1553, %r1552, %r1551;
	shfl.sync.down.b32	%r1554|%p234, %r1553, 8, 31, -1;
	add.s32 	%r1555, %r1554, %r1553;
	shfl.sync.down.b32	%r1556|%p235, %r1555, 4, 31, -1;
	add.s32 	%r1557, %r1556, %r1555;
	shfl.sync.down.b32	%r1558|%p236, %r1557, 2, 31, -1;
	add.s32 	%r1559, %r1558, %r1557;
	shfl.sync.down.b32	%r1560|%p237, %r1559, 1, 31, -1;
	add.s32 	%r89, %r1560, %r1559;
	@%p231 bra 	$L__BB1_148;
	mov.u32 	%r1561, %tid.x;
	shr.u32 	%r1562, %r1561, 3;
	mov.u32 	%r1563, _ZZ14blockReduceSumiE6shared;
	add.s32 	%r1564, %r1563, %r1562;
	st.shared.u32 	[%r1564], %r89;
$L__BB1_148:
	mov.u32 	%r1566, %ntid.x;
	shr.u32 	%r1567, %r1566, 5;
	mov.u32 	%r1568, %tid.x;
	setp.ge.u32 	%p238, %r1568, %r1567;
	bar.sync 	0;
	mov.b32 	%r7053, 0;
	@%p238 bra 	$L__BB1_150;
	mov.u32 	%r1569, %tid.x;
	shl.b32 	%r1570, %r1569, 2;
	mov.u32 	%r1571, _ZZ14blockReduceSumiE6shared;
	add.s32 	%r1572, %r1571, %r1570;
	ld.shared.u32 	%r7053, [%r1572];
$L__BB1_150:
	mov.u32 	%r1573, %tid.x;
	setp.gt.u32 	%p240, %r1573, 31;
	mov.pred 	%p1397, 0;
	@%p240 bra 	$L__BB1_153;
	mov.u32 	%r1574, %tid.x;
	setp.ne.s32 	%p242, %r1574, 0;
	shfl.sync.down.b32	%r1575|%p243, %r7053, 16, 31, -1;
	add.s32 	%r1576, %r1575, %r7053;
	shfl.sync.down.b32	%r1577|%p244, %r1576, 8, 31, -1;
	add.s32 	%r1578, %r1577, %r1576;
	shfl.sync.down.b32	%r1579|%p245, %r1578, 4, 31, -1;
	add.s32 	%r1580, %r1579, %r1578;
	shfl.sync.down.b32	%r1581|%p246, %r1580, 2, 31, -1;
	add.s32 	%r1582, %r1581, %r1580;
	shfl.sync.down.b32	%r1583|%p247, %r1582, 1, 31, -1;
	add.s32 	%r92, %r1583, %r1582;
	@%p242 bra 	$L__BB1_153;
	st.shared.u32 	[_ZZ14blockReduceSumiE6shared], %r92;
	mov.pred 	%p1397, -1;
$L__BB1_153:
	ld.param.u32 	%r6967, [_Z21train_sequence_kernelPKhliPK8EggModelPaPij_param_6];
	mov.u32 	%r1584, %tid.x;
	and.b32  	%r1585, %r1584, 31;
	setp.ne.s32 	%p249, %r1585, 0;
	bar.sync 	0;
	ld.shared.u32 	%r93, [_ZZ14blockReduceSumiE6shared];
	mov.u32 	%r1586, %ctaid.x;
	shl.b32 	%r1587, %r1586, 2;
	and.b32  	%r1588, %r1587, 2147483644;
	mad.lo.s32 	%r1589, %r7038, 100, %r6967;
	add.s32 	%r1590, %r1589, %r1588;
	mad.lo.s32 	%r1591, %r1584, -1640531527, %r1590;
	add.s32 	%r1592, %r1591, 371;
	shr.u32 	%r1593, %r1592, 16;
	xor.b32  	%r1594, %r1593, %r1592;
	mul.lo.s32 	%r1595, %r1594, -2048144789;
	shr.u32 	%r1596, %r1595, 13;
	xor.b32  	%r1597, %r1596, %r1595;
	mul.lo.s32 	%r1598, %r1597, -1028477387;
	shr.u32 	%r1599, %r1598, 16;
	xor.b32  	%r1600, %r1599, %r1598;
	and.b32  	%r1601, %r1600, 1;
	setp.eq.b32 	%p250, %r1601, 1;
	shr.u32 	%r1602, %r1600, 1;
	and.b32  	%r1603, %r1602, 31;
	neg.s32 	%r1604, %r1603;
	selp.b32 	%r1605, %r1603, %r1604, %p250;
	mov.u32 	%r1606, s_mem;
	add.s32 	%r1607, %r1606, %r1584;
	ld.shared.s8 	%r1608, [%r1607+3312];
	mul.lo.s32 	%r1609, %r1605, %r1608;
	bar.sync 	0;
	shfl.sync.down.b32	%r1610|%p251, %r1609, 16, 31, -1;
	add.s32 	%r1611, %r1610, %r1609;
	shfl.sync.down.b32	%r1612|%p252, %r1611, 8, 31, -1;
	add.s32 	%r1613, %r1612, %r1611;
	shfl.sync.down.b32	%r1614|%p253, %r1613, 4, 31, -1;
	add.s32 	%r1615, %r1614, %r1613;
	shfl.sync.down.b32	%r1616|%p254, %r1615, 2, 31, -1;
	add.s32 	%r1617, %r1616, %r1615;
	shfl.sync.down.b32	%r1618|%p255, %r1617, 1, 31, -1;
	add.s32 	%r94, %r1618, %r1617;
	@%p249 bra 	$L__BB1_155;
	mov.u32 	%r1619, %tid.x;
	shr.u32 	%r1620, %r1619, 3;
	mov.u32 	%r1621, _ZZ14blockReduceSumiE6shared;
	add.s32 	%r1622, %r1621, %r1620;
	st.shared.u32 	[%r1622], %r94;
$L__BB1_155:
	mov.u32 	%r1624, %ntid.x;
	shr.u32 	%r1625, %r1624, 5;
	mov.u32 	%r1626, %tid.x;
	setp.ge.u32 	%p256, %r1626, %r1625;
	bar.sync 	0;
	mov.b32 	%r7055, 0;
	@%p256 bra 	$L__BB1_157;
	mov.u32 	%r1627, %tid.x;
	shl.b32 	%r1628, %r1627, 2;
	mov.u32 	%r1629, _ZZ14blockReduceSumiE6shared;
	add.s32 	%r1630, %r1629, %r1628;
	ld.shared.u32 	%r7055, [%r1630];
$L__BB1_157:
	mov.u32 	%r1631, %tid.x;
	setp.gt.u32 	%p257, %r1631, 31;
	@%p257 bra 	$L__BB1_159;
	shfl.sync.down.b32	%r1632|%p258, %r7055, 16, 31, -1;
	add.s32 	%r1633, %r1632, %r7055;
	shfl.sync.down.b32	%r1634|%p259, %r1633, 8, 31, -1;
	add.s32 	%r1635, %r1634, %r1633;
	shfl.sync.down.b32	%r1636|%p260, %r1635, 4, 31, -1;
	add.s32 	%r1637, %r1636, %r1635;
	shfl.sync.down.b32	%r1638|%p261, %r1637, 2, 31, -1;
	add.s32 	%r1639, %r1638, %r1637;
	shfl.sync.down.b32	%r1640|%p262, %r1639, 1, 31, -1;
	add.s32 	%r7055, %r1640, %r1639;
$L__BB1_159:
	not.pred 	%p263, %p1397;
	@%p263 bra 	$L__BB1_161;
	st.shared.u32 	[_ZZ14blockReduceSumiE6shared], %r7055;
$L__BB1_161:
	ld.param.u32 	%r6968, [_Z21train_sequence_kernelPKhliPK8EggModelPaPij_param_6];
	mov.u32 	%r1641, %tid.x;
	and.b32  	%r1642, %r1641, 31;
	setp.ne.s32 	%p264, %r1642, 0;
	bar.sync 	0;
	ld.shared.u32 	%r99, [_ZZ14blockReduceSumiE6shared];
	mov.u32 	%r1643, %ctaid.x;
	shl.b32 	%r1644, %r1643, 2;
	and.b32  	%r1645, %r1644, 2147483644;
	mad.lo.s32 	%r1646, %r7038, 100, %r6968;
	add.s32 	%r1647, %r1646, %r1645;
	mad.lo.s32 	%r1648, %r1641, -1640531527, %r1647;
	add.s32 	%r1649, %r1648, 370;
	shr.u32 	%r1650, %r1649, 16;
	xor.b32  	%r1651, %r1650, %r1649;
	mul.lo.s32 	%r1652, %r1651, -2048144789;
	shr.u32 	%r1653, %r1652, 13;
	xor.b32  	%r1654, %r1653, %r1652;
	mul.lo.s32 	%r1655, %r1654, -1028477387;
	shr.u32 	%r1656, %r1655, 16;
	xor.b32  	%r1657, %r1656, %r1655;
	and.b32  	%r1658, %r1657, 1;
	setp.eq.b32 	%p265, %r1658, 1;
	shr.u32 	%r1659, %r1657, 1;
	and.b32  	%r1660, %r1659, 31;
	neg.s32 	%r1661, %r1660;
	selp.b32 	%r1662, %r1660, %r1661, %p265;
	mov.u32 	%r1663, s_mem;
	add.s32 	%r1664, %r1663, %r1641;
	ld.shared.s8 	%r1665, [%r1664+4416];
	mul.lo.s32 	%r1666, %r1662, %r1665;
	bar.sync 	0;
	shfl.sync.down.b32	%r1667|%p266, %r1666, 16, 31, -1;
	add.s32 	%r1668, %r1667, %r1666;
	shfl.sync.down.b32	%r1669|%p267, %r1668, 8, 31, -1;
	add.s32 	%r1670, %r1669, %r1668;
	shfl.sync.down.b32	%r1671|%p268, %r1670, 4, 31, -1;
	add.s32 	%r1672, %r1671, %r1670;
	shfl.sync.down.b32	%r1673|%p269, %r1672, 2, 31, -1;
	add.s32 	%r1674, %r1673, %r1672;
	shfl.sync.down.b32	%r1675|%p270, %r1674, 1, 31, -1;
	add.s32 	%r100, %r1675, %r1674;
	@%p264 bra 	$L__BB1_163;
	mov.u32 	%r1676, %tid.x;
	shr.u32 	%r1677, %r1676, 3;
	mov.u32 	%r1678, _ZZ14blockReduceSumiE6shared;
	add.s32 	%r1679, %r1678, %r1677;
	st.shared.u32 	[%r1679], %r100;
$L__BB1_163:
	mov.u32 	%r1681, %ntid.x;
	shr.u32 	%r1682, %r1681, 5;
	mov.u32 	%r1683, %tid.x;
	setp.ge.u32 	%p271, %r1683, %r1682;
	bar.sync 	0;
	mov.b32 	%r7056, 0;
	@%p271 bra 	$L__BB1_165;
	mov.u32 	%r1684, %tid.x;
	shl.b32 	%r1685, %r1684, 2;
	mov.u32 	%r1686, _ZZ14blockReduceSumiE6shared;
	add.s32 	%r1687, %r1686, %r1685;
	ld.shared.u32 	%r7056, [%r1687];
$L__BB1_165:
	mov.u32 	%r1688, %tid.x;
	setp.gt.u32 	%p273, %r1688, 31;
	mov.pred 	%p1398, 0;
	@%p273 bra 	$L__BB1_168;
	mov.u32 	%r1689, %tid.x;
	setp.ne.s32 	%p275, %r1689, 0;
	shfl.sync.down.b32	%r1690|%p276, %r7056, 16, 31, -1;
	add.s32 	%r1691, %r1690, %r7056;
	shfl.sync.down.b32	%r1692|%p277, %r1691, 8, 31, -1;
	add.s32 	%r1693, %r1692, %r1691;
	shfl.sync.down.b32	%r1694|%p278, %r1693, 4, 31, -1;
	add.s32 	%r1695, %r1694, %r1693;
	shfl.sync.down.b32	%r1696|%p279, %r1695, 2, 31, -1;
	add.s32 	%r1697, %r1696, %r1695;
	shfl.sync.down.b32	%r1698|%p280, %r1697, 1, 31, -1;
	add.s32 	%r103, %r1698, %r1697;
	@%p275 bra 	$L__BB1_168;
	st.shared.u32 	[_ZZ14blockReduceSumiE6shared], %r103;
	mov.pred 	%p1398, -1;
$L__BB1_168:
	ld.param.u32 	%r6969, [_Z21train_sequence_kernelPKhliPK8EggModelPaPij_param_6];
	mov.u32 	%r1699, %tid.x;
	and.b32  	%r1700, %r1699, 31;
	setp.ne.s32 	%p282, %r1700, 0;
	bar.sync 	0;
	ld.shared.u32 	%r104, [_ZZ14blockReduceSumiE6shared];
	mov.u32 	%r1701, %ctaid.x;
	shl.b32 	%r1702, %r1701, 2;
	and.b32  	%r1703, %r1702, 2147483644;
	mad.lo.s32 	%r1704, %r7038, 100, %r6969;
	add.s32 	%r1705, %r1704, %r1703;
	mad.lo.s32 	%r1706, %r1699, -1640531527, %r1705;
	add.s32 	%r1707, %r1706, 371;
	shr.u32 	%r1708, %r1707, 16;
	xor.b32  	%r1709, %r1708, %r1707;
	mul.lo.s32 	%r1710, %r1709, -2048144789;
	shr.u32 	%r1711, %r1710, 13;
	xor.b32  	%r1712, %r1711, %r1710;
	mul.lo.s32 	%r1713, %r1712, -1028477387;
	shr.u32 	%r1714, %r1713, 16;
	xor.b32  	%r1715, %r1714, %r1713;
	and.b32  	%r1716, %r1715, 1;
	setp.eq.b32 	%p283, %r1716, 1;
	shr.u32 	%r1717, %r1715, 1;
	and.b32  	%r1718, %r1717, 31;
	neg.s32 	%r1719, %r1718;
	selp.b32 	%r1720, %r1718, %r1719, %p283;
	mov.u32 	%r1721, s_mem;
	add.s32 	%r1722, %r1721, %r1699;
	ld.shared.s8 	%r1723, [%r1722+4784];
	mul.lo.s32 	%r1724, %r1720, %r1723;
	bar.sync 	0;
	shfl.sync.down.b32	%r1725|%p284, %r1724, 16, 31, -1;
	add.s32 	%r1726, %r1725, %r1724;
	shfl.sync.down.b32	%r1727|%p285, %r1726, 8, 31, -1;
	add.s32 	%r1728, %r1727, %r1726;
	shfl.sync.down.b32	%r1729|%p286, %r1728, 4, 31, -1;
	add.s32 	%r1730, %r1729, %r1728;
	shfl.sync.down.b32	%r1731|%p287, %r1730, 2, 31, -1;
	add.s32 	%r1732, %r1731, %r1730;
	shfl.sync.down.b32	%r1733|%p288, %r1732, 1, 31, -1;
	add.s32 	%r105, %r1733, %r1732;
	@%p282 bra 	$L__BB1_170;
	mov.u32 	%r1734, %tid.x;
	shr.u32 	%r1735, %r1734, 3;
	mov.u32 	%r1736, _ZZ14blockReduceSumiE6shared;
	add.s32 	%r1737, %r1736, %r1735;
	st.shared.u32 	[%r1737], %r105;
$L__BB1_170:
	mov.u32 	%r1739, %ntid.x;
	shr.u32 	%r1740, %r1739, 5;
	mov.u32 	%r1741, %tid.x;
	setp.ge.u32 	%p289, %r1741, %r1740;
	bar.sync 	0;
	mov.b32 	%r7058, 0;
	@%p289 bra 	$L__BB1_172;
	mov.u32 	%r1742, %tid.x;
	shl.b32 	%r1743, %r1742, 2;
	mov.u32 	%r1744, _ZZ14blockReduceSumiE6shared;
	add.s32 	%r1745, %r1744, %r1743;
	ld.shared.u32 	%r7058, [%r1745];
$L__BB1_172:
	mov.u32 	%r1746, %tid.x;
	setp.gt.u32 	%p290, %r1746, 31;
	@%p290 bra 	$L__BB1_174;
	shfl.sync.down.b32	%r1747|%p291, %r7058, 16, 31, -1;
	add.s32 	%r1748, %r1747, %r7058;
	shfl.sync.down.b32	%r1749|%p292, %r1748, 8, 31, -1;
	add.s32 	%r1750, %r1749, %r1748;
	shfl.sync.down.b32	%r1751|%p293, %r1750, 4, 31, -1;
	add.s32 	%r1752, %r1751, %r1750;
	shfl.sync.down.b32	%r1753|%p294, %r1752, 2, 31, -1;
	add.s32 	%r1754, %r1753, %r1752;
	shfl.sync.down.b32	%r1755|%p295, %r1754, 1, 31, -1;
	add.s32 	%r7058, %r1755, %r1754;
$L__BB1_174:
	not.pred 	%p296, %p1398;
	@%p296 bra 	$L__BB1_176;
	st.shared.u32 	[_ZZ14blockReduceSumiE6shared], %r7058;
$L__BB1_176:
	ld.param.u32 	%r6970, [_Z21train_sequence_kernelPKhliPK8EggModelPaPij_param_6];
	mov.u32 	%r1756, %tid.x;
	and.b32  	%r1757, %r1756, 31;
	setp.ne.s32 	%p297, %r1757, 0;
	bar.sync 	0;
	ld.shared.u32 	%r110, [_ZZ14blockReduceSumiE6shared];
	mov.u32 	%r1758, %ctaid.x;
	shl.b32 	%r1759, %r1758, 2;
	and.b32  	%r1760, %r1759, 2147483644;
	mad.lo.s32 	%r1761, %r7038, 100, %r6970;
	add.s32 	%r1762, %r1761, %r1760;
	mad.lo.s32 	%r1763, %r1756, -1640531527, %r1762;
	add.s32 	%r1764, %r1763, 371;
	shr.u32 	%r1765, %r1764, 16;
	xor.b32  	%r1766, %r1765, %r1764;
	mul.lo.s32 	%r1767, %r1766, -2048144789;
	shr.u32 	%r1768, %r1767, 13;
	xor.b32  	%r1769, %r1768, %r1767;
	mul.lo.s32 	%r1770, %r1769, -1028477387;
	shr.u32 	%r1771, %r1770, 16;
	xor.b32  	%r1772, %r1771, %r1770;
	and.b32  	%r1773, %r1772, 1;
	setp.eq.b32 	%p298, %r1773, 1;
	shr.u32 	%r1774, %r1772, 1;
	and.b32  	%r1775, %r1774, 31;
	neg.s32 	%r1776, %r1775;
	selp.b32 	%r1777, %r1775, %r1776, %p298;
	mov.u32 	%r1778, s_mem;
	add.s32 	%r1779, %r1778, %r1756;
	ld.shared.s8 	%r1780, [%r1779+5888];
	mul.lo.s32 	%r1781, %r1777, %r1780;
	bar.sync 	0;
	shfl.sync.down.b32	%r1782|%p299, %r1781, 16, 31, -1;
	add.s32 	%r1783, %r1782, %r1781;
	shfl.sync.down.b32	%r1784|%p300, %r1783, 8, 31, -1;
	add.s32 	%r1785, %r1784, %r1783;
	shfl.sync.down.b32	%r1786|%p301, %r1785, 4, 31, -1;
	add.s32 	%r1787, %r1786, %r1785;
	shfl.sync.down.b32	%r1788|%p302, %r1787, 2, 31, -1;
	add.s32 	%r1789, %r1788, %r1787;
	shfl.sync.down.b32	%r1790|%p303, %r1789, 1, 31, -1;
	add.s32 	%r111, %r1790, %r1789;
	@%p297 bra 	$L__BB1_178;
	mov.u32 	%r1791, %tid.x;
	shr.u32 	%r1792, %r1791, 3;
	mov.u32 	%r1793, _ZZ14blockReduceSumiE6shared;
	add.s32 	%r1794, %r1793, %r1792;
	st.shared.u32 	[%r1794], %r111;
$L__BB1_178:
	mov.u32 	%r1796, %ntid.x;
	shr.u32 	%r1797, %r1796, 5;
	mov.u32 	%r1798, %tid.x;
	setp.ge.u32 	%p304, %r1798, %r1797;
	bar.sync 	0;
	mov.b32 	%r7059, 0;
	@%p304 bra 	$L__BB1_180;
	mov.u32 	%r1799, %tid.x;
	shl.b32 	%r1800, %r1799, 2;
	mov.u32 	%r1801, _ZZ14blockReduceSumiE6shared;
	add.s32 	%r1802, %r1801, %r1800;
	ld.shared.u32 	%r7059, [%r1802];
$L__BB1_180:
	mov.u32 	%r1803, %tid.x;
	setp.gt.u32 	%p306, %r1803, 31;
	mov.pred 	%p1399, 0;
	@%p306 bra 	$L__BB1_183;
	mov.u32 	%r1804, %tid.x;
	setp.ne.s32 	%p308, %r1804, 0;
	shfl.sync.down.b32	%r1805|%p309, %r7059, 16, 31, -1;
	add.s32 	%r1806, %r1805, %r7059;
	shfl.sync.down.b32	%r1807|%p310, %r1806, 8, 31, -1;
	add.s32 	%r1808, %r1807, %r1806;
	shfl.sync.down.b32	%r1809|%p311, %r1808, 4, 31, -1;
	add.s32 	%r1810, %r1809, %r1808;
	shfl.sync.down.b32	%r1811|%p312, %r1810, 2, 31, -1;
	add.s32 	%r1812, %r1811, %r1810;
	shfl.sync.down.b32	%r1813|%p313, %r1812, 1, 31, -1;
	add.s32 	%r114, %r1813, %r1812;
	@%p308 bra 	$L__BB1_183;
	st.shared.u32 	[_ZZ14blockReduceSumiE6shared], %r114;
	mov.pred 	%p1399, -1;
$L__BB1_183:
	ld.param.u32 	%r6971, [_Z21train_sequence_kernelPKhliPK8EggModelPaPij_param_6];
	mov.u32 	%r1814, %tid.x;
	and.b32  	%r1815, %r1814, 31;
	setp.ne.s32 	%p315, %r1815, 0;
	bar.sync 	0;
	ld.shared.u32 	%r115, [_ZZ14blockReduceSumiE6shared];
	mov.u32 	%r1816, %ctaid.x;
	shl.b32 	%r1817, %r1816, 2;
	and.b32  	%r1818, %r1817, 2147483644;
	mad.lo.s32 	%r1819, %r7038, 100, %r6971;
	add.s32 	%r1820, %r1819, %r1818;
	mad.lo.s32 	%r1821, %r1814, -1640531527, %r1820;
	add.s32 	%r1822, %r1821, 372;
	shr.u32 	%r1823, %r1822, 16;
	xor.b32  	%r1824, %r1823, %r1822;
	mul.lo.s32 	%r1825, %r1824, -2048144789;
	shr.u32 	%r1826, %r1825, 13;
	xor.b32  	%r1827, %r1826, %r1825;
	mul.lo.s32 	%r1828, %r1827, -1028477387;
	shr.u32 	%r1829, %r1828, 16;
	xor.b32  	%r1830, %r1829, %r1828;
	and.b32  	%r1831, %r1830, 1;
	setp.eq.b32 	%p316, %r1831, 1;
	shr.u32 	%r1832, %r1830, 1;
	and.b32  	%r1833, %r1832, 31;
	neg.s32 	%r1834, %r1833;
	selp.b32 	%r1835, %r1833, %r1834, %p316;
	mov.u32 	%r1836, s_mem;
	add.s32 	%r1837, %r1836, %r1814;
	ld.shared.s8 	%r1838, [%r1837+6256];
	mul.lo.s32 	%r1839, %r1835, %r1838;
	bar.sync 	0;
	shfl.sync.down.b32	%r1840|%p317, %r1839, 16, 31, -1;
	add.s32 	%r1841, %r1840, %r1839;
	shfl.sync.down.b32	%r1842|%p318, %r1841, 8, 31, -1;
	add.s32 	%r1843, %r1842, %r1841;
	shfl.sync.down.b32	%r1844|%p319, %r1843, 4, 31, -1;
	add.s32 	%r1845, %r1844, %r1843;
	shfl.sync.down.b32	%r1846|%p320, %r1845, 2, 31, -1;
	add.s32 	%r1847, %r1846, %r1845;
	shfl.sync.down.b32	%r1848|%p321, %r1847, 1, 31, -1;
	add.s32 	%r116, %r1848, %r1847;
	@%p315 bra 	$L__BB1_185;
	mov.u32 	%r1849, %tid.x;
	shr.u32 	%r1850, %r1849, 3;
	mov.u32 	%r1851, _ZZ14blockReduceSumiE6shared;
	add.s32 	%r1852, %r1851, %r1850;
	st.shared.u32 	[%r1852], %r116;
$L__BB1_185:
	mov.u32 	%r1854, %ntid.x;
	shr.u32 	%r1855, %r1854, 5;
	mov.u32 	%r1856, %tid.x;
	setp.ge.u32 	%p322, %r1856, %r1855;
	bar.sync 	0;
	mov.b32 	%r7061, 0;
	@%p322 bra 	$L__BB1_187;
	mov.u32 	%r1857, %tid.x;
	shl.b32 	%r1858, %r1857, 2;
	mov.u32 	%r1859, _ZZ14blockReduceSumiE6shared;
	add.s32 	%r1860, %r1859, %r1858;
	ld.shared.u32 	%r7061, [%r1860];
$L__BB1_187:
	mov.u32 	%r1861, %tid.x;
	setp.gt.u32 	%p323, %r1861, 31;
	@%p323 bra 	$L__BB1_189;
	shfl.sync.down.b32	%r1862|%p324, %r7061, 16, 31, -1;
	add.s32 	%r1863, %r1862, %r7061;
	shfl.sync.down.b32	%r1864|%p325, %r1863, 8, 31, -1;
	add.s32 	%r1865, %r1864, %r1863;
	shfl.sync.down.b32	%r1866|%p326, %r1865, 4, 31, -1;
	add.s32 	%r1867, %r1866, %r1865;
	shfl.sync.down.b32	%r1868|%p327, %r1867, 2, 31, -1;
	add.s32 	%r1869, %r1868, %r1867;
	shfl.sync.down.b32	%r1870|%p328, %r1869, 1, 31, -1;
	add.s32 	%r7061, %r1870, %r1869;
$L__BB1_189:
	not.pred 	%p329, %p1399;
	@%p329 bra 	$L__BB1_191;
	st.shared.u32 	[_ZZ14blockReduceSumiE6shared], %r7061;
$L__BB1_191:
	ld.param.u32 	%r6972, [_Z21train_sequence_kernelPKhliPK8EggModelPaPij_param_6];
	mov.u32 	%r1871, %tid.x;
	and.b32  	%r1872, %r1871, 31;
	setp.ne.s32 	%p330, %r1872, 0;
	bar.sync 	0;
	ld.shared.u32 	%r121, [_ZZ14blockReduceSumiE6shared];
	mov.u32 	%r1873, %ctaid.x;
	shl.b32 	%r1874, %r1873, 2;
	and.b32  	%r1875, %r1874, 2147483644;
	mad.lo.s32 	%r1876, %r7038, 100, %r6972;
	add.s32 	%r1877, %r1876, %r1875;
	mad.lo.s32 	%r1878, %r1871, -1640531527, %r1877;
	add.s32 	%r1879, %r1878, 371;
	shr.u32 	%r1880, %r1879, 16;
	xor.b32  	%r1881, %r1880, %r1879;
	mul.lo.s32 	%r1882, %r1881, -2048144789;
	shr.u32 	%r1883, %r1882, 13;
	xor.b32  	%r1884, %r1883, %r1882;
	mul.lo.s32 	%r1885, %r1884, -1028477387;
	shr.u32 	%r1886, %r1885, 16;
	xor.b32  	%r1887, %r1886, %r1885;
	and.b32  	%r1888, %r1887, 1;
	setp.eq.b32 	%p331, %r1888, 1;
	shr.u32 	%r1889, %r1887, 1;
	and.b32  	%r1890, %r1889, 31;
	neg.s32 	%r1891, %r1890;
	selp.b32 	%r1892, %r1890, %r1891, %p331;
	mov.u32 	%r1893, s_mem;
	add.s32 	%r1894, %r1893, %r1871;
	ld.shared.s8 	%r1895, [%r1894+7360];
	mul.lo.s32 	%r1896, %r1892, %r1895;
	bar.sync 	0;
	shfl.sync.down.b32	%r1897|%p332, %r1896, 16, 31, -1;
	add.s32 	%r1898, %r1897, %r1896;
	shfl.sync.down.b32	%r1899|%p333, %r1898, 8, 31, -1;
	add.s32 	%r1900, %r1899, %r1898;
	shfl.sync.down.b32	%r1901|%p334, %r1900, 4, 31, -1;
	add.s32 	%r1902, %r1901, %r1900;
	shfl.sync.down.b32	%r1903|%p335, %r1902, 2, 31, -1;
	add.s32 	%r1904, %r1903, %r1902;
	shfl.sync.down.b32	%r1905|%p336, %r1904, 1, 31, -1;
	add.s32 	%r122, %r1905, %r1904;
	@%p330 bra 	$L__BB1_193;
	mov.u32 	%r1906, %tid.x;
	shr.u32 	%r1907, %r1906, 3;
	mov.u32 	%r1908, _ZZ14blockReduceSumiE6shared;
	add.s32 	%r1909, %r1908, %r1907;
	st.shared.u32 	[%r1909], %r122;
$L__BB1_193:
	mov.u32 	%r1911, %ntid.x;
	shr.u32 	%r1912, %r1911, 5;
	mov.u32 	%r1913, %tid.x;
	setp.ge.u32 	%p337, %r1913, %r1912;
	bar.sync 	0;
	mov.b32 	%r7062, 0;
	@%p337 bra 	$L__BB1_195;
	mov.u32 	%r1914, %tid.x;
	shl.b32 	%r1915, %r1914, 2;
	mov.u32 	%r1916, _ZZ14blockReduceSumiE6shared;
	add.s32 	%r1917, %r1916, %r1915;
	ld.shared.u32 	%r7062, [%r1917];
$L__BB1_195:
	mov.u32 	%r1918, %tid.x;
	setp.gt.u32 	%p339, %r1918, 31;
	mov.pred 	%p1400, 0;
	@%p339 bra 	$L__BB1_198;
	mov.u32 	%r1919, %tid.x;
	setp.ne.s32 	%p341, %r1919, 0;
	shfl.sync.down.b32	%r1920|%p342, %r7062, 16, 31, -1;
	add.s32 	%r1921, %r1920, %r7062;
	shfl.sync.down.b32	%r1922|%p343, %r1921, 8, 31, -1;
	add.s32 	%r1923, %r1922, %r1921;
	shfl.sync.down.b32	%r1924|%p344, %r1923, 4, 31, -1;
	add.s32 	%r1925, %r1924, %r1923;
	shfl.sync.down.b32	%r1926|%p345, %r1925, 2, 31, -1;
	add.s32 	%r1927, %r1926, %r1925;
	shfl.sync.down.b32	%r1928|%p346, %r1927, 1, 31, -1;
	add.s32 	%r125, %r1928, %r1927;
	@%p341 bra 	$L__BB1_198;
	st.shared.u32 	[_ZZ14blockReduceSumiE6shared], %r125;
	mov.pred 	%p1400, -1;
$L__BB1_198:
	ld.param.u32 	%r6973, [_Z21train_sequence_kernelPKhliPK8EggModelPaPij_param_6];
	mov.u32 	%r1929, %tid.x;
	and.b32  	%r1930, %r1929, 31;
	setp.ne.s32 	%p348, %r1930, 0;
	bar.sync 	0;
	ld.shared.u32 	%r126, [_ZZ14blockReduceSumiE6shared];
	mov.u32 	%r1931, %ctaid.x;
	shl.b32 	%r1932, %r1931, 2;
	and.b32  	%r1933, %r1932, 2147483644;
	mad.lo.s32 	%r1934, %r7038, 100, %r6973;
	add.s32 	%r1935, %r1934, %r1933;
	mad.lo.s32 	%r1936, %r1929, -1640531527, %r1935;
	add.s32 	%r1937, %r1936, 372;
	shr.u32 	%r1938, %r1937, 16;
	xor.b32  	%r1939, %r1938, %r1937;
	mul.lo.s32 	%r1940, %r1939, -2048144789;
	shr.u32 	%r1941, %r1940, 13;
	xor.b32  	%r1942, %r1941, %r1940;
	mul.lo.s32 	%r1943, %r1942, -1028477387;
	shr.u32 	%r1944, %r1943, 16;
	xor.b32  	%r1945, %r1944, %r1943;
	and.b32  	%r1946, %r1945, 1;
	setp.eq.b32 	%p349, %r1946, 1;
	shr.u32 	%r1947, %r1945, 1;
	and.b32  	%r1948, %r1947, 31;
	neg.s32 	%r1949, %r1948;
	selp.b32 	%r1950, %r1948, %r1949, %p349;
	mov.u32 	%r1951, s_mem;
	add.s32 	%r1952, %r1951, %r1929;
	ld.shared.s8 	%r1953, [%r1952+7728];
	mul.lo.s32 	%r1954, %r1950, %r1953;
	bar.sync 	0;
	shfl.sync.down.b32	%r1955|%p350, %r1954, 16, 31, -1;
	add.s32 	%r1956, %r1955, %r1954;
	shfl.sync.down.b32	%r1957|%p351, %r1956, 8, 31, -1;
	add.s32 	%r1958, %r1957, %r1956;
	shfl.sync.down.b32	%r1959|%p352, %r1958, 4, 31, -1;
	add.s32 	%r1960, %r1959, %r1958;
	shfl.sync.down.b32	%r1961|%p353, %r1960, 2, 31, -1;
	add.s32 	%r1962, %r1961, %r1960;
	shfl.sync.down.b32	%r1963|%p354, %r1962, 1, 31, -1;
	add.s32 	%r127, %r1963, %r1962;
	@%p348 bra 	$L__BB1_200;
	mov.u32 	%r1964, %tid.x;
	shr.u32 	%r1965, %r1964, 3;
	mov.u32 	%r1966, _ZZ14blockReduceSumiE6shared;
	add.s32 	%r1967, %r1966, %r1965;
	st.shared.u32 	[%r1967], %r127;
$L__BB1_200:
	mov.u32 	%r1969, %ntid.x;
	shr.u32 	%r1970, %r1969, 5;
	mov.u32 	%r1971, %tid.x;
	setp.ge.u32 	%p355, %r1971, %r1970;
	bar.sync 	0;
	mov.b32 	%r7064, 0;
	@%p355 bra 	$L__BB1_202;
	mov.u32 	%r1972, %tid.x;
	shl.b32 	%r1973, %r1972, 2;
	mov.u32 	%r1974, _ZZ14blockReduceSumiE6shared;
	add.s32 	%r1975, %r1974, %r1973;
	ld.shared.u32 	%r7064, [%r1975];
$L__BB1_202:
	mov.u32 	%r1976, %tid.x;
	setp.gt.u32 	%p356, %r1976, 31;
	@%p356 bra 	$L__BB1_204;
	shfl.sync.down.b32	%r1977|%p357, %r7064, 16, 31, -1;
	add.s32 	%r1978, %r1977, %r7064;
	shfl.sync.down.b32	%r1979|%p358, %r1978, 8, 31, -1;
	add.s32 	%r1980, %r1979, %r1978;
	shfl.sync.down.b32	%r1981|%p359, %r1980, 4, 31, -1;
	add.s32 	%r1982, %r1981, %r1980;
	shfl.sync.down.b32	%r1983|%p360, %r1982, 2, 31, -1;
	add.s32 	%r1984, %r1983, %r1982;
	shfl.sync.down.b32	%r1985|%p361, %r1984, 1, 31, -1;
	add.s32 	%r7064, %r1985, %r1984;
$L__BB1_204:
	not.pred 	%p362, %p1400;
	@%p362 bra 	$L__BB1_206;
	st.shared.u32 	[_ZZ14blockReduceSumiE6shared], %r7064;
$L__BB1_206:
	ld.param.u32 	%r6974, [_Z21train_sequence_kernelPKhliPK8EggModelPaPij_param_6];
	mov.u32 	%r1986, %tid.x;
	and.b32  	%r1987, %r1986, 31;
	setp.ne.s32 	%p363, %r1987, 0;
	bar.sync 	0;
	ld.shared.u32 	%r132, [_ZZ14blockReduceSumiE6shared];
	mov.u32 	%r1988, %ctaid.x;
	shl.b32 	%r1989, %r1988, 2;
	and.b32  	%r1990, %r1989, 2147483644;
	mad.lo.s32 	%r1991, %r7038, 100, %r6974;
	add.s32 	%r1992, %r1991, %r1990;
	mad.lo.s32 	%r1993, %r1986, -1640531527, %r1992;
	add.s32 	%r1994, %r1993, 372;
	shr.u32 	%r1995, %r1994, 16;
	xor.b32  	%r1996, %r1995, %r1994;
	mul.lo.s32 	%r1997, %r1996, -2048144789;
	shr.u32 	%r1998, %r1997, 13;
	xor.b32  	%r1999, %r1998, %r1997;
	mul.lo.s32 	%r2000, %r1999, -1028477387;
	shr.u32 	%r2001, %r2000, 16;
	xor.b32  	%r2002, %r2001, %r2000;
	and.b32  	%r2003, %r2002, 1;
	setp.eq.b32 	%p364, %r2003, 1;
	shr.u32 	%r2004, %r2002, 1;
	and.b32  	%r2005, %r2004, 31;
	neg.s32 	%r2006, %r2005;
	selp.b32 	%r2007, %r2005, %r2006, %p364;
	mov.u32 	%r2008, s_mem;
	add.s32 	%r2009, %r2008, %r1986;
	ld.shared.s8 	%r2010, [%r2009+8832];
	mul.lo.s32 	%r2011, %r2007, %r2010;
	bar.sync 	0;
	shfl.sync.down.b32	%r2012|%p365, %r2011, 16, 31, -1;
	add.s32 	%r2013, %r2012, %r2011;
	shfl.sync.down.b32	%r2014|%p366, %r2013, 8, 31, -1;
	add.s32 	%r2015, %r2014, %r2013;
	shfl.sync.down.b32	%r2016|%p367, %r2015, 4, 31, -1;
	add.s32 	%r2017, %r2016, %r2015;
	shfl.sync.down.b32	%r2018|%p368, %r2017, 2, 31, -1;
	add.s32 	%r2019, %r2018, %r2017;
	shfl.sync.down.b32	%r2020|%p369, %r2019, 1, 31, -1;
	add.s32 	%r133, %r2020, %r2019;
	@%p363 bra 	$L__BB1_208;
	mov.u32 	%r2021, %tid.x;
	shr.u32 	%r2022, %r2021, 3;
	mov.u32 	%r2023, _ZZ14blockReduceSumiE6shared;
	add.s32 	%r2024, %r2023, %r2022;
	st.shared.u32 	[%r2024], %r133;
$L__BB1_208:
	mov.u32 	%r2026, %ntid.x;
	shr.u32 	%r2027, %r2026, 5;
	mov.u32 	%r2028, %tid.x;
	setp.ge.u32 	%p370, %r2028, %r2027;
	bar.sync 	0;
	mov.b32 	%r7065, 0;
	@%p370 bra 	$L__BB1_210;
	mov.u32 	%r2029, %tid.x;
	shl.b32 	%r2030, %r2029, 2;
	mov.u32 	%r2031, _ZZ14blockReduceSumiE6shared;
	add.s32 	%r2032, %r2031, %r2030;
	ld.shared.u32 	%r7065, [%r2032];
$L__BB1_210:
	mov.u32 	%r2033, %tid.x;
	setp.gt.u32 	%p372, %r2033, 31;
	mov.pred 	%p1401, 0;
	@%p372 bra 	$L__BB1_213;
	mov.u32 	%r2034, %tid.x;
	setp.ne.s32 	%p374, %r2034, 0;
	shfl.sync.down.b32	%r2035|%p375, %r7065, 16, 31, -1;
	add.s32 	%r2036, %r2035, %r7065;
	shfl.sync.down.b32	%r2037|%p376, %r2036, 8, 31, -1;
	add.s32 	%r2038, %r2037, %r2036;
	shfl.sync.down.b32	%r2039|%p377, %r2038, 4, 31, -1;
	add.s32 	%r2040, %r2039, %r2038;
	shfl.sync.down.b32	%r2041|%p378, %r2040, 2, 31, -1;
	add.s32 	%r2042, %r2041, %r2040;
	shfl.sync.down.b32	%r2043|%p379, %r2042, 1, 31, -1;
	add.s32 	%r136, %r2043, %r2042;
	@%p374 bra 	$L__BB1_213;
	st.shared.u32 	[_ZZ14blockReduceSumiE6shared], %r136;
	mov.pred 	%p1401, -1;
$L__BB1_213:
	ld.param.u32 	%r6975, [_Z21train_sequence_kernelPKhliPK8EggModelPaPij_param_6];
	mov.u32 	%r2044, %tid.x;
	and.b32  	%r2045, %r2044, 31;
	setp.ne.s32 	%p381, %r2045, 0;
	bar.sync 	0;
	ld.shared.u32 	%r137, [_ZZ14blockReduceSumiE6shared];
	mov.u32 	%r2046, %ctaid.x;
	shl.b32 	%r2047, %r2046, 2;
	and.b32  	%r2048, %r2047, 2147483644;
	mad.lo.s32 	%r2049, %r7038, 100, %r6975;
	add.s32 	%r2050, %r2049, %r2048;
	mad.lo.s32 	%r2051, %r2044, -1640531527, %r2050;
	add.s32 	%r2052, %r2051, 373;
	shr.u32 	%r2053, %r2052, 16;
	xor.b32  	%r2054, %r2053, %r2052;
	mul.lo.s32 	%r2055, %r2054, -2048144789;
	shr.u32 	%r2056, %r2055, 13;
	xor.b32  	%r2057, %r2056, %r2055;
	mul.lo.s32 	%r2058, %r2057, -1028477387;
	shr.u32 	%r2059, %r2058, 16;
	xor.b32  	%r2060, %r2059, %r2058;
	and.b32  	%r2061, %r2060, 1;
	setp.eq.b32 	%p382, %r2061, 1;
	shr.u32 	%r2062, %r2060, 1;
	and.b32  	%r2063, %r2062, 31;
	neg.s32 	%r2064, %r2063;
	selp.b32 	%r2065, %r2063, %r2064, %p382;
	mov.u32 	%r2066, s_mem;
	add.s32 	%r2067, %r2066, %r2044;
	ld.shared.s8 	%r2068, [%r2067+9200];
	mul.lo.s32 	%r2069, %r2065, %r2068;
	bar.sync 	0;
	shfl.sync.down.b32	%r2070|%p383, %r2069, 16, 31, -1;
	add.s32 	%r2071, %r2070, %r2069;
	shfl.sync.down.b32	%r2072|%p384, %r2071, 8, 31, -1;
	add.s32 	%r2073, %r2072, %r2071;
	shfl.sync.down.b32	%r2074|%p385, %r2073, 4, 31, -1;
	add.s32 	%r2075, %r2074, %r2073;
	shfl.sync.down.b32	%r2076|%p386, %r2075, 2, 31, -1;
	add.s32 	%r2077, %r2076, %r2075;
	shfl.sync.down.b32	%r2078|%p387, %r2077, 1, 31, -1;
	add.s32 	%r138, %r2078, %r2077;
	@%p381 bra 	$L__BB1_215;
	mov.u32 	%r2079, %tid.x;
	shr.u32 	%r2080, %r2079, 3;
	mov.u32 	%r2081, _ZZ14blockReduceSumiE6shared;
	add.s32 	%r2082, %r2081, %r2080;
	st.shared.u32 	[%r2082], %r138;
$L__BB1_215:
	mov.u32 	%r2084, %ntid.x;
	shr.u32 	%r2085, %r2084, 5;
	mov.u32 	%r2086, %tid.x;
	setp.ge.u32 	%p388, %r2086, %r2085;
	bar.sync 	0;
	mov.b32 	%r7067, 0;
	@%p388 bra 	$L__BB1_217;
	mov.u32 	%r2087, %tid.x;
	shl.b32 	%r2088, %r2087, 2;
	mov.u32 	%r2089, _ZZ14blockReduceSumiE6shared;
	add.s32 	%r2090, %r2089, %r2088;
	ld.shared.u32 	%r7067, [%r2090];
$L__BB1_217:
	mov.u32 	%r2091, %tid.x;
	setp.gt.u32 	%p389, %r2091, 31;
	@%p389 bra 	$L__BB1_219;
	shfl.sync.down.b32	%r2092|%p390, %r7067, 16, 31, -1;
	add.s32 	%r2093, %r2092, %r7067;
	shfl.sync.down.b32	%r2094|%p391, %r2093, 8, 31, -1;
	add.s32 	%r2095, %r2094, %r2093;
	shfl.sync.down.b32	%r2096|%p392, %r2095, 4, 31, -1;
	add.s32 	%r2097, %r2096, %r2095;
	shfl.sync.down.b32	%r2098|%p393, %r2097, 2, 31, -1;
	add.s32 	%r2099, %r2098, %r2097;
	shfl.sync.down.b32	%r2100|%p394, %r2099, 1, 31, -1;
	add.s32 	%r7067, %r2100, %r2099;
$L__BB1_219:
	not.pred 	%p395, %p1401;
	@%p395 bra 	$L__BB1_221;
	st.shared.u32 	[_ZZ14blockReduceSumiE6shared], %r7067;
$L__BB1_221:
	ld.param.u32 	%r6976, [_Z21train_sequence_kernelPKhliPK8EggModelPaPij_param_6];
	mov.u32 	%r2101, %tid.x;
	and.b32  	%r2102, %r2101, 31;
	setp.ne.s32 	%p396, %r2102, 0;
	bar.sync 	0;
	ld.shared.u32 	%r143, [_ZZ14blockReduceSumiE6shared];
	mov.u32 	%r2103, %ctaid.x;
	shl.b32 	%r2104, %r2103, 2;
	and.b32  	%r2105, %r2104, 2147483644;
	mad.lo.s32 	%r2106, %r7038, 100, %r6976;
	add.s32 	%r2107, %r2106, %r2105;
	mad.lo.s32 	%r2108, %r2101, -1640531527, %r2107;
	add.s32 	%r2109, %r2108, 372;
	shr.u32 	%r2110, %r2109, 16;
	xor.b32  	%r2111, %r2110, %r2109;
	mul.lo.s32 	%r2112, %r2111, -2048144789;
	shr.u32 	%r2113, %r2112, 13;
	xor.b32  	%r2114, %r2113, %r2112;
	mul.lo.s32 	%r2115, %r2114, -1028477387;
	shr.u32 	%r2116, %r2115, 16;
	xor.b32  	%r2117, %r2116, %r2115;
	and.b32  	%r2118, %r2117, 1;
	setp.eq.b32 	%p397, %r2118, 1;
	shr.u32 	%r2119, %r2117, 1;
	and.b32  	%r2120, %r2119, 31;
	neg.s32 	%r2121, %r2120;
	selp.b32 	%r2122, %r2120, %r2121, %p397;
	mov.u32 	%r2123, s_mem;
	add.s32 	%r2124, %r2123, %r2101;
	ld.shared.s8 	%r2125, [%r2124+10304];
	mul.lo.s32 	%r2126, %r2122, %r2125;
	bar.sync 	0;
	shfl.sync.down.b32	%r2127|%p398, %r2126, 16, 31, -1;
	add.s32 	%r2128, %r2127, %r2126;
	shfl.sync.down.b32	%r2129|%p399, %r2128, 8, 31, -1;
	add.s32 	%r2130, %r2129, %r2128;
	shfl.sync.down.b32	%r2131|%p400, %r2130, 4, 31, -1;
	add.s32 	%r2132, %r2131, %r2130;
	shfl.sync.down.b32	%r2133|%p401, %r2132, 2, 31, -1;
	add.s32 	%r2134, %r2133, %r2132;
	shfl.sync.down.b32	%r2135|%p402, %r2134, 1, 31, -1;
	add.s32 	%r144, %r2135, %r2134;
	@%p396 bra 	$L__BB1_223;
	mov.u32 	%r2136, %tid.x;
	shr.u32 	%r2137, %r2136, 3;
	mov.u32 	%r2138, _ZZ14blockReduceSumiE6shared;
	add.s32 	%r2139, %r2138, %r2137;
	st.shared.u32 	[%r2139], %r144;
$L__BB1_223:
	mov.u32 	%r2141, %ntid.x;
	shr.u32 	%r2142, %r2141, 5;
	mov.u32 	%r2143, %tid.x;
	setp.ge.u32 	%p403, %r2143, %r2142;
	bar.sync 	0;
	mov.b32 	%r7068, 0;
	@%p403 bra 	$L__BB1_225;
	mov.u32 	%r2144, %tid.x;
	shl.b32 	%r2145, %r2144, 2;
	mov.u32 	%r2146, _ZZ14blockReduceSumiE6shared;
	add.s32 	%r2147, %r2146, %r2145;
	ld.shared.u32 	%r7068, [%r2147];
$L__BB1_225:
	mov.u32 	%r2148, %tid.x;
	setp.gt.u32 	%p405, %r2148, 31;
	mov.pred 	%p1402, 0;
	@%p405 bra 	$L__BB1_228;
	mov.u32 	%r2149, %tid.x;
	setp.ne.s32 	%p407, %r2149, 0;
	shfl.sync.down.b32	%r2150|%p408, %r7068, 16, 31, -1;
	add.s32 	%r2151, %r2150, %r7068;
	shfl.sync.down.b32	%r2152|%p409, %r2151, 8, 31, -1;
	add.s32 	%r2153, %r2152, %r2151;
	shfl.sync.down.b32	%r2154|%p410, %r2153, 4, 31, -1;
	add.s32 	%r2155, %r2154, %r2153;
	shfl.sync.down.b32	%r2156|%p411, %r2155, 2, 31, -1;
	add.s32 	%r2157, %r2156, %r2155;
	shfl.sync.down.b32	%r2158|%p412, %r2157, 1, 31, -1;
	add.s32 	%r147, %r2158, %r2157;
	@%p407 bra 	$L__BB1_228;
	st.shared.u32 	[_ZZ14blockReduceSumiE6shared], %r147;
	mov.pred 	%p1402, -1;
$L__BB1_228:
	ld.param.u32 	%r6977, [_Z21train_sequence_kernelPKhliPK8EggModelPaPij_param_6];
	mov.u32 	%r2159, %tid.x;
	and.b32  	%r2160, %r2159, 31;
	setp.ne.s32 	%p414, %r2160, 0;
	bar.sync 	0;
	ld.shared.u32 	%r148, [_ZZ14blockReduceSumiE6shared];
	mad.lo.s32 	%r2161, %r7038, 100, %r6977;
	mov.u32 	%r2162, %ctaid.x;
	shl.b32 	%r2163, %r2162, 2;
	and.b32  	%r2164, %r2163, 2147483644;
	add.s32 	%r2165, %r2161, %r2164;
	mad.lo.s32 	%r2166, %r2159, -1640531527, %r2165;
	add.s32 	%r2167, %r2166, 373;
	shr.u32 	%r2168, %r2167, 16;
	xor.b32  	%r2169, %r2168, %r2167;
	mul.lo.s32 	%r2170, %r2169, -2048144789;
	shr.u32 	%r2171, %r2170, 13;
	xor.b32  	%r2172, %r2171, %r2170;
	mul.lo.s32 	%r2173, %r2172, -1028477387;
	shr.u32 	%r2174, %r2173, 16;
	xor.b32  	%r2175, %r2174, %r2173;
	and.b32  	%r2176, %r2175, 1;
	setp.eq.b32 	%p415, %r2176, 1;
	shr.u32 	%r2177, %r2175, 1;
	and.b32  	%r2178, %r2177, 31;
	neg.s32 	%r2179, %r2178;
	selp.b32 	%r2180, %r2178, %r2179, %p415;
	mov.u32 	%r2181, s_mem;
	add.s32 	%r2182, %r2181, %r2159;
	ld.shared.s8 	%r2183, [%r2182+10672];
	mul.lo.s32 	%r2184, %r2180, %r2183;
	bar.sync 	0;
	shfl.sync.down.b32	%r2185|%p416, %r2184, 16, 31, -1;
	add.s32 	%r2186, %r2185, %r2184;
	shfl.sync.down.b32	%r2187|%p417, %r2186, 8, 31, -1;
	add.s32 	%r2188, %r2187, %r2186;
	shfl.sync.down.b32	%r2189|%p418, %r2188, 4, 31, -1;
	add.s32 	%r2190, %r2189, %r2188;
	shfl.sync.down.b32	%r2191|%p419, %r2190, 2, 31, -1;
	add.s32 	%r2192, %r2191, %r2190;
	shfl.sync.down.b32	%r2193|%p420, %r2192, 1, 31, -1;
	add.s32 	%r149, %r2193, %r2192;
	@%p414 bra 	$L__BB1_230;
	mov.u32 	%r2194, %tid.x;
	shr.u32 	%r2195, %r2194, 3;
	mov.u32 	%r2196, _ZZ14blockReduceSumiE6shared;
	add.s32 	%r2197, %r2196, %r2195;
	st.shared.u32 	[%r2197], %r149;
$L__BB1_230:
	mov.u32 	%r2199, %ntid.x;
	shr.u32 	%r2200, %r2199, 5;
	mov.u32 	%r2201, %tid.x;
	setp.ge.u32 	%p421, %r2201, %r2200;
	bar.sync 	0;
	mov.b32 	%r7070, 0;
	@%p421 bra 	$L__BB1_232;
	mov.u32 	%r2202, %tid.x;
	shl.b32 	%r2203, %r2202, 2;
	mov.u32 	%r2204, _ZZ14blockReduceSumiE6shared;
	add.s32 	%r2205, %r2204, %r2203;
	ld.shared.u32 	%r7070, [%r2205];
$L__BB1_232:
	mov.u32 	%r2206, %tid.x;
	setp.gt.u32 	%p422, %r2206, 31;
	@%p422 bra 	$L__BB1_234;
	shfl.sync.down.b32	%r2207|%p423, %r7070, 16, 31, -1;
	add.s32 	%r2208, %r2207, %r7070;
	shfl.sync.down.b32	%r2209|%p424, %r2208, 8, 31, -1;
	add.s32 	%r2210, %r2209, %r2208;
	shfl.sync.down.b32	%r2211|%p425, %r2210, 4, 31, -1;
	add.s32 	%r2212, %r2211, %r2210;
	shfl.sync.down.b32	%r2213|%p426, %r2212, 2, 31, -1;
	add.s32 	%r2214, %r2213, %r2212;
	shfl.sync.down.b32	%r2215|%p427, %r2214, 1, 31, -1;
	add.s32 	%r7070, %r2215, %r2214;
$L__BB1_234:
	not.pred 	%p428, %p1402;
	@%p428 bra 	$L__BB1_236;
	st.shared.u32 	[_ZZ14blockReduceSumiE6shared], %r7070;
$L__BB1_236:
	ld.param.u64 	%rd290, [_Z21train_sequence_kernelPKhliPK8EggModelPaPij_param_3];
	bar.sync 	0;
	ld.shared.u32 	%r154, [_ZZ14blockReduceSumiE6shared];
	mul.lo.s32 	%r2218, %r7038, 541696;
	mul.wide.u32 	%rd173, %r7038, 541696;
	mov.u32 	%r2219, %tid.x;
	cvt.u64.u32 	%rd174, %r2219;
	cvta.to.global.u64 	%rd175, %rd290;
	add.s64 	%rd176, %rd174, %rd175;
	add.s64 	%rd177, %rd176, %rd173;
	add.s64 	%rd310, %rd177, 94576;
	or.b32  	%r2220, %r2219, %r2218;
	cvt.u64.u32 	%rd178, %r2220;
	add.s64 	%rd179, %rd175, %rd178;
	add.s64 	%rd309, %rd179, 230000;
	mov.b32 	%r7072, 0;
	mov.b32 	%r7071, 5888;
	mov.u32 	%r7073, %r7072;
	mov.u32 	%r7074, %r7072;
	mov.u32 	%r7075, %r7072;
	mov.u32 	%r7076, %r7072;
	mov.u32 	%r7077, %r7072;
	mov.u32 	%r7078, %r7072;
	mov.u32 	%r7079, %r7072;
	mov.u32 	%r7080, %r7072;
	mov.u32 	%r7081, %r7072;
	mov.u32 	%r7082, %r7072;
	mov.u32 	%r7083, %r7072;
	mov.u32 	%r7084, %r7072;
	mov.u32 	%r7085, %r7072;
	mov.u32 	%r7086, %r7072;
	mov.u32 	%r7087, %r7072;
$L__BB1_237:
	mov.u32 	%r2221, s_mem;
	add.s32 	%r2222, %r2221, %r7071;
	ld.shared.v2.u8 	{%rs75, %rs76}, [%r2222+-5888];
	ld.shared.v2.u8 	{%rs77, %rs78}, [%r2222+-5520];
	ld.shared.v2.u8 	{%rs79, %rs80}, [%r2222+-4416];
	ld.shared.v2.u8 	{%rs81, %rs82}, [%r2222+-4048];
	ld.shared.v2.u8 	{%rs83, %rs84}, [%r2222+-2944];
	ld.shared.v2.u8 	{%rs85, %rs86}, [%r2222+-2576];
	ld.shared.v2.u8 	{%rs87, %rs88}, [%r2222+-1472];
	ld.shared.v2.u8 	{%rs89, %rs90}, [%r2222+-1104];
	ld.shared.v2.u8 	{%rs91, %rs92}, [%r2222];
	ld.shared.v2.u8 	{%rs93, %rs94}, [%r2222+368];
	ld.shared.v2.u8 	{%rs95, %rs96}, [%r2222+1472];
	ld.shared.v2.u8 	{%rs97, %rs98}, [%r2222+1840];
	ld.shared.v2.u8 	{%rs99, %rs100}, [%r2222+2944];
	ld.shared.v2.u8 	{%rs101, %rs102}, [%r2222+3312];
	ld.shared.v2.u8 	{%rs103, %rs104}, [%r2222+4416];
	ld.shared.v2.u8 	{%rs105, %rs106}, [%r2222+4784];
	cvt.s16.s8 	%rs107, %rs75;
	cvt.s16.s8 	%rs108, %rs76;
	mov.b32 	%r2223, {%rs107, %rs108};
	ld.global.nc.u8 	%rs109, [%rd310];
	cvt.u32.u8 	%r2224, %rs109;
	ld.global.nc.u8 	%rs110, [%rd310+-368];
	cvt.u32.u8 	%r2225, %rs110;
	prmt.b32 	%r2226, %r2225, %r2224, 0x3340U;
	prmt.b32 	%r2230, %r2226, %r2227, 0x5410U;
	dp2a.lo.s32.s32 	%r7080, %r2223, %r2230, %r7080;
	cvt.s16.s8 	%rs111, %rs77;
	cvt.s16.s8 	%rs112, %rs78;
	mov.b32 	%r2231, {%rs111, %rs112};
	ld.global.nc.u8 	%rs113, [%rd309];
	cvt.u32.u8 	%r2232, %rs113;
	ld.global.nc.u8 	%rs114, [%rd309+-368];
	cvt.u32.u8 	%r2233, %rs114;
	prmt.b32 	%r2234, %r2233, %r2232, 0x3340U;
	prmt.b32 	%r2235, %r2234, %r2227, 0x5410U;
	dp2a.lo.s32.s32 	%r7072, %r2231, %r2235, %r7072;
	cvt.s16.s8 	%rs115, %rs79;
	cvt.s16.s8 	%rs116, %rs80;
	mov.b32 	%r2236, {%rs115, %rs116};
	dp2a.lo.s32.s32 	%r7081, %r2236, %r2230, %r7081;
	cvt.s16.s8 	%rs117, %rs81;
	cvt.s16.s8 	%rs118, %rs82;
	mov.b32 	%r2237, {%rs117, %rs118};
	dp2a.lo.s32.s32 	%r7073, %r2237, %r2235, %r7073;
	cvt.s16.s8 	%rs119, %rs83;
	cvt.s16.s8 	%rs120, %rs84;
	mov.b32 	%r2238, {%rs119, %rs120};
	dp2a.lo.s32.s32 	%r7082, %r2238, %r2230, %r7082;
	cvt.s16.s8 	%rs121, %rs85;
	cvt.s16.s8 	%rs122, %rs86;
	mov.b32 	%r2239, {%rs121, %rs122};
	dp2a.lo.s32.s32 	%r7074, %r2239, %r2235, %r7074;
	cvt.s16.s8 	%rs123, %rs87;
	cvt.s16.s8 	%rs124, %rs88;
	mov.b32 	%r2240, {%rs123, %rs124};
	dp2a.lo.s32.s32 	%r7083, %r2240, %r2230, %r7083;
	cvt.s16.s8 	%rs125, %rs89;
	cvt.s16.s8 	%rs126, %rs90;
	mov.b32 	%r2241, {%rs125, %rs126};
	dp2a.lo.s32.s32 	%r7075, %r2241, %r2235, %r7075;
	cvt.s16.s8 	%rs127, %rs91;
	cvt.s16.s8 	%rs128, %rs92;
	mov.b32 	%r2242, {%rs127, %rs128};
	dp2a.lo.s32.s32 	%r7084, %r2242, %r2230, %r7084;
	cvt.s16.s8 	%rs129, %rs93;
	cvt.s16.s8 	%rs130, %rs94;
	mov.b32 	%r2243, {%rs129, %rs130};
	dp2a.lo.s32.s32 	%r7076, %r2243, %r2235, %r7076;
	cvt.s16.s8 	%rs131, %rs95;
	cvt.s16.s8 	%rs132, %rs96;
	mov.b32 	%r2244, {%rs131, %rs132};
	dp2a.lo.s32.s32 	%r7085, %r2244, %r2230, %r7085;
	cvt.s16.s8 	%rs133, %rs97;
	cvt.s16.s8 	%rs134, %rs98;
	mov.b32 	%r2245, {%rs133, %rs134};
	dp2a.lo.s32.s32 	%r7077, %r2245, %r2235, %r7077;
	cvt.s16.s8 	%rs135, %rs99;
	cvt.s16.s8 	%rs136, %rs100;
	mov.b32 	%r2246, {%rs135, %rs136};
	dp2a.lo.s32.s32 	%r7086, %r2246, %r2230, %r7086;
	cvt.s16.s8 	%rs137, %rs101;
	cvt.s16.s8 	%rs138, %rs102;
	mov.b32 	%r2247, {%rs137, %rs138};
	dp2a.lo.s32.s32 	%r7078, %r2247, %r2235, %r7078;
	cvt.s16.s8 	%rs139, %rs103;
	cvt.s16.s8 	%rs140, %rs104;
	mov.b32 	%r2248, {%rs139, %rs140};
	dp2a.lo.s32.s32 	%r7087, %r2248, %r2230, %r7087;
	cvt.s16.s8 	%rs141, %rs105;
	cvt.s16.s8 	%rs142, %rs106;
	mov.b32 	%r2249, {%rs141, %rs142};
	dp2a.lo.s32.s32 	%r7079, %r2249, %r2235, %r7079;
	add.s32 	%r7071, %r7071, 2;
	add.s64 	%rd310, %rd310, 736;
	add.s64 	%rd309, %rd309, 736;
	setp.ne.s32 	%p429, %r7071, 6256;
	@%p429 bra 	$L__BB1_237;
	ld.param.u32 	%r6978, [_Z21train_sequence_kernelPKhliPK8EggModelPaPij_param_6];
	ld.param.u64 	%rd291, [_Z21train_sequence_kernelPKhliPK8EggModelPaPij_param_3];
	mov.u32 	%r2250, %tid.x;
	setp.gt.u32 	%p430, %r2250, 367;
	cvt.u64.u32 	%rd180, %r7038;
	cvt.u64.u32 	%rd181, %r2250;
	cvta.to.global.u64 	%rd182, %rd291;
	add.s64 	%rd183, %rd182, %rd181;
	mul.wide.u32 	%rd184, %r7038, 736;
	add.s64 	%rd185, %rd183, %rd184;
	ld.global.nc.u8 	%rs143, [%rd185+2260992];
	cvt.s32.s8 	%r2251, %rs143;
	mad.lo.s32 	%r2252, %r7038, 100, %r6978;
	mov.u32 	%r2253, %ctaid.x;
	shl.b32 	%r2254, %r2253, 2;
	and.b32  	%r2255, %r2254, 2147483644;
	add.s32 	%r2256, %r2252, %r2255;
	mad.lo.s32 	%r2257, %r2250, -1640531527, %r2256;
	add.s32 	%r2258, %r2257, 1;
	shr.u32 	%r2259, %r2258, 16;
	xor.b32  	%r2260, %r2259, %r2258;
	mul.lo.s32 	%r2261, %r2260, -2048144789;
	shr.u32 	%r2262, %r2261, 13;
	xor.b32  	%r2263, %r2262, %r2261;
	mul.lo.s32 	%r2264, %r2263, -1028477387;
	shr.u32 	%r2265, %r2264, 16;
	xor.b32  	%r2266, %r2265, %r2264;
	shr.u32 	%r2267, %r2266, 1;
	and.b32  	%r2268, %r2267, 31;
	neg.s32 	%r2269, %r2268;
	and.b32  	%r2270, %r2266, 1;
	setp.eq.b32 	%p431, %r2270, 1;
	selp.b32 	%r2271, %r2268, %r2269, %p431;
	mul.lo.s32 	%r2272, %r2271, %r71;
	shr.u32 	%r2273, %r2272, 8;
	add.s32 	%r2274, %r2273, %r7080;
	add.s32 	%r2275, %r2257, 2;
	shr.u32 	%r2276, %r2275, 16;
	xor.b32  	%r2277, %r2276, %r2275;
	mul.lo.s32 	%r2278, %r2277, -2048144789;
	shr.u32 	%r2279, %r2278, 13;
	xor.b32  	%r2280, %r2279, %r2278;
	mul.lo.s32 	%r2281, %r2280, -1028477387;
	shr.u32 	%r2282, %r2281, 16;
	xor.b32  	%r2283, %r2282, %r2281;
	shr.u32 	%r2284, %r2283, 1;
	and.b32  	%r2285, %r2284, 31;
	neg.s32 	%r2286, %r2285;
	and.b32  	%r2287, %r2283, 1;
	setp.eq.b32 	%p432, %r2287, 1;
	selp.b32 	%r2288, %r2285, %r2286, %p432;
	mul.lo.s32 	%r2289, %r2288, %r77;
	shr.u32 	%r2290, %r2289, 8;
	add.s32 	%r2291, %r2290, %r7072;
	shl.b32 	%r2292, %r2274, 16;
	shr.s32 	%r2293, %r2292, 24;
	shl.b32 	%r2294, %r2291, 16;
	shr.s32 	%r2295, %r2294, 24;
	add.s32 	%r2296, %r2293, %r2251;
	add.s32 	%r2297, %r2296, %r2295;
	max.s32 	%r2298, %r2297, -127;
	min.s32 	%r2299, %r2298, 127;
	add.s32 	%r189, %r2299, 127;
	add.s64 	%rd186, %rd2, %rd180;
	ld.local.s8 	%r190, [%rd186];
	selp.b32 	%r2300, %r2269, %r2268, %p431;
	mul.lo.s32 	%r2301, %r2300, %r82;
	shr.u32 	%r2302, %r2301, 8;
	add.s32 	%r2303, %r2302, %r7081;
	selp.b32 	%r2304, %r2286, %r2285, %p432;
	mul.lo.s32 	%r2305, %r2304, %r88;
	shr.u32 	%r2306, %r2305, 8;
	add.s32 	%r2307, %r2306, %r7073;
	shl.b32 	%r2308, %r2303, 16;
	shr.s32 	%r2309, %r2308, 24;
	shl.b32 	%r2310, %r2307, 16;
	shr.s32 	%r2311, %r2310, 24;
	add.s32 	%r2312, %r2309, %r2251;
	add.s32 	%r2313, %r2312, %r2311;
	max.s32 	%r2314, %r2313, -127;
	min.s32 	%r2315, %r2314, 127;
	add.s32 	%r191, %r2315, 127;
	ld.local.s8 	%r192, [%rd186+4];
	mul.lo.s32 	%r2316, %r2288, %r93;
	shr.u32 	%r2317, %r2316, 8;
	add.s32 	%r2318, %r2317, %r7082;
	add.s32 	%r2319, %r2257, 3;
	shr.u32 	%r2320, %r2319, 16;
	xor.b32  	%r2321, %r2320, %r2319;
	mul.lo.s32 	%r2322, %r2321, -2048144789;
	shr.u32 	%r2323, %r2322, 13;
	xor.b32  	%r2324, %r2323, %r2322;
	mul.lo.s32 	%r2325, %r2324, -1028477387;
	shr.u32 	%r2326, %r2325, 16;
	xor.b32  	%r2327, %r2326, %r2325;
	and.b32  	%r2328, %r2327, 1;
	setp.eq.b32 	%p433, %r2328, 1;
	shr.u32 	%r2329, %r2327, 1;
	and.b32  	%r2330, %r2329, 31;
	neg.s32 	%r2331, %r2330;
	selp.b32 	%r2332, %r2330, %r2331, %p433;
	mul.lo.s32 	%r2333, %r2332, %r99;
	shr.u32 	%r2334, %r2333, 8;
	add.s32 	%r2335, %r2334, %r7074;
	shl.b32 	%r2336, %r2318, 16;
	shr.s32 	%r2337, %r2336, 24;
	shl.b32 	%r2338, %r2335, 16;
	shr.s32 	%r2339, %r2338, 24;
	add.s32 	%r2340, %r2337, %r2251;
	add.s32 	%r2341, %r2340, %r2339;
	max.s32 	%r2342, %r2341, -127;
	min.s32 	%r2343, %r2342, 127;
	add.s32 	%r193, %r2343, 127;
	ld.local.s8 	%r194, [%rd186+8];
	mul.lo.s32 	%r2344, %r2304, %r104;
	shr.u32 	%r2345, %r2344, 8;
	add.s32 	%r2346, %r2345, %r7083;
	selp.b32 	%r2347, %r2331, %r2330, %p433;
	mul.lo.s32 	%r2348, %r2347, %r110;
	shr.u32 	%r2349, %r2348, 8;
	add.s32 	%r2350, %r2349, %r7075;
	shl.b32 	%r2351, %r2346, 16;
	shr.s32 	%r2352, %r2351, 24;
	shl.b32 	%r2353, %r2350, 16;
	shr.s32 	%r2354, %r2353, 24;
	add.s32 	%r2355, %r2352, %r2251;
	add.s32 	%r2356, %r2355, %r2354;
	max.s32 	%r2357, %r2356, -127;
	min.s32 	%r2358, %r2357, 127;
	add.s32 	%r195, %r2358, 127;
	ld.local.s8 	%r196, [%rd186+12];
	mul.lo.s32 	%r2359, %r2332, %r115;
	shr.u32 	%r2360, %r2359, 8;
	add.s32 	%r2361, %r2360, %r7084;
	add.s32 	%r2362, %r2257, 4;
	shr.u32 	%r2363, %r2362, 16;
	xor.b32  	%r2364, %r2363, %r2362;
	mul.lo.s32 	%r2365, %r2364, -2048144789;
	shr.u32 	%r2366, %r2365, 13;
	xor.b32  	%r2367, %r2366, %r2365;
	mul.lo.s32 	%r2368, %r2367, -1028477387;
	shr.u32 	%r2369, %r2368, 16;
	xor.b32  	%r2370, %r2369, %r2368;
	and.b32  	%r2371, %r2370, 1;
	setp.eq.b32 	%p434, %r2371, 1;
	shr.u32 	%r2372, %r2370, 1;
	and.b32  	%r2373, %r2372, 31;
	neg.s32 	%r2374, %r2373;
	selp.b32 	%r2375, %r2373, %r2374, %p434;
	mul.lo.s32 	%r2376, %r2375, %r121;
	shr.u32 	%r2377, %r2376, 8;
	add.s32 	%r2378, %r2377, %r7076;
	shl.b32 	%r2379, %r2361, 16;
	shr.s32 	%r2380, %r2379, 24;
	shl.b32 	%r2381, %r2378, 16;
	shr.s32 	%r2382, %r2381, 24;
	add.s32 	%r2383, %r2380, %r2251;
	add.s32 	%r2384, %r2383, %r2382;
	max.s32 	%r2385, %r2384, -127;
	min.s32 	%r2386, %r2385, 127;
	add.s32 	%r197, %r2386, 127;
	ld.local.s8 	%r198, [%rd186+16];
	mul.lo.s32 	%r2387, %r2347, %r126;
	shr.u32 	%r2388, %r2387, 8;
	add.s32 	%r2389, %r2388, %r7085;
	selp.b32 	%r2390, %r2374, %r2373, %p434;
	mul.lo.s32 	%r2391, %r2390, %r132;
	shr.u32 	%r2392, %r2391, 8;
	add.s32 	%r2393, %r2392, %r7077;
	shl.b32 	%r2394, %r2389, 16;
	shr.s32 	%r2395, %r2394, 24;
	shl.b32 	%r2396, %r2393, 16;
	shr.s32 	%r2397, %r2396, 24;
	add.s32 	%r2398, %r2395, %r2251;
	add.s32 	%r2399, %r2398, %r2397;
	max.s32 	%r2400, %r2399, -127;
	min.s32 	%r2401, %r2400, 127;
	add.s32 	%r199, %r2401, 127;
	ld.local.s8 	%r200, [%rd186+20];
	mul.lo.s32 	%r2402, %r2375, %r137;
	shr.u32 	%r2403, %r2402, 8;
	add.s32 	%r2404, %r2403, %r7086;
	add.s32 	%r2405, %r2257, 5;
	shr.u32 	%r2406, %r2405, 16;
	xor.b32  	%r2407, %r2406, %r2405;
	mul.lo.s32 	%r2408, %r2407, -2048144789;
	shr.u32 	%r2409, %r2408, 13;
	xor.b32  	%r2410, %r2409, %r2408;
	mul.lo.s32 	%r2411, %r2410, -1028477387;
	shr.u32 	%r2412, %r2411, 16;
	xor.b32  	%r2413, %r2412, %r2411;
	and.b32  	%r2414, %r2413, 1;
	setp.eq.b32 	%p435, %r2414, 1;
	shr.u32 	%r2415, %r2413, 1;
	and.b32  	%r2416, %r2415, 31;
	neg.s32 	%r2417, %r2416;
	selp.b32 	%r2418, %r2416, %r2417, %p435;
	mul.lo.s32 	%r2419, %r2418, %r143;
	shr.u32 	%r2420, %r2419, 8;
	add.s32 	%r2421, %r2420, %r7078;
	shl.b32 	%r2422, %r2404, 16;
	shr.s32 	%r2423, %r2422, 24;
	shl.b32 	%r2424, %r2421, 16;
	shr.s32 	%r2425, %r2424, 24;
	add.s32 	%r2426, %r2423, %r2251;
	add.s32 	%r2427, %r2426, %r2425;
	max.s32 	%r2428, %r2427, -127;
	min.s32 	%r2429, %r2428, 127;
	add.s32 	%r201, %r2429, 127;
	ld.local.s8 	%r202, [%rd186+24];
	mul.lo.s32 	%r2430, %r2390, %r148;
	shr.u32 	%r2431, %r2430, 8;
	add.s32 	%r2432, %r2431, %r7087;
	selp.b32 	%r2433, %r2417, %r2416, %p435;
	mul.lo.s32 	%r2434, %r2433, %r154;
	shr.u32 	%r2435, %r2434, 8;
	add.s32 	%r2436, %r2435, %r7079;
	shl.b32 	%r2437, %r2432, 16;
	shr.s32 	%r2438, %r2437, 24;
	shl.b32 	%r2439, %r2436, 16;
	shr.s32 	%r2440, %r2439, 24;
	add.s32 	%r2441, %r2438, %r2251;
	add.s32 	%r2442, %r2441, %r2440;
	max.s32 	%r2443, %r2442, -127;
	min.s32 	%r2444, %r2443, 127;
	add.s32 	%r203, %r2444, 127;
	ld.local.s8 	%r204, [%rd186+28];
	bar.sync 	0;
	@%p430 bra 	$L__BB1_240;
	mul.lo.s32 	%r2445, %r203, %r204;
	shr.u32 	%r2446, %r2445, 8;
	mul.lo.s32 	%r2447, %r201, %r202;
	shr.u32 	%r2448, %r2447, 8;
	mul.lo.s32 	%r2449, %r199, %r200;
	shr.u32 	%r2450, %r2449, 8;
	mul.lo.s32 	%r2451, %r197, %r198;
	shr.u32 	%r2452, %r2451, 8;
	mul.lo.s32 	%r2453, %r195, %r196;
	shr.u32 	%r2454, %r2453, 8;
	mul.lo.s32 	%r2455, %r193, %r194;
	shr.u32 	%r2456, %r2455, 8;
	mul.lo.s32 	%r2457, %r191, %r192;
	shr.u32 	%r2458, %r2457, 8;
	mul.lo.s32 	%r2459, %r189, %r190;
	shr.u32 	%r2460, %r2459, 8;
	mov.u32 	%r2461, %tid.x;
	mov.u32 	%r2462, s_mem;
	add.s32 	%r2463, %r2462, %r2461;
	st.shared.u8 	[%r2463+736], %r2460;
	st.shared.u8 	[%r2463+2208], %r2458;
	st.shared.u8 	[%r2463+3680], %r2456;
	st.shared.u8 	[%r2463+5152], %r2454;
	st.shared.u8 	[%r2463+6624], %r2452;
	st.shared.u8 	[%r2463+8096], %r2450;
	st.shared.u8 	[%r2463+9568], %r2448;
	st.shared.u8 	[%r2463+11040], %r2446;
$L__BB1_240:
	ld.param.u32 	%r6979, [_Z21train_sequence_kernelPKhliPK8EggModelPaPij_param_6];
	mov.u32 	%r2464, %tid.x;
	and.b32  	%r2465, %r2464, 31;
	setp.ne.s32 	%p436, %r2465, 0;
	bar.sync 	0;
	mad.lo.s32 	%r2466, %r7038, 100, %r6979;
	mov.u32 	%r2467, %ctaid.x;
	shl.b32 	%r2468, %r2467, 2;
	and.b32  	%r2469, %r2468, 2147483644;
	add.s32 	%r2470, %r2466, %r2469;
	mad.lo.s32 	%r2471, %r2464, -1640531527, %r2470;
	add.s32 	%r2472, %r2471, 371;
	shr.u32 	%r2473, %r2472, 16;
	xor.b32  	%r2474, %r2473, %r2472;
	mul.lo.s32 	%r2475, %r2474, -2048144789;
	shr.u32 	%r2476, %r2475, 13;
	xor.b32  	%r2477, %r2476, %r2475;
	mul.lo.s32 	%r2478, %r2477, -1028477387;
	shr.u32 	%r2479, %r2478, 16;
	xor.b32  	%r2480, %r2479, %r2478;
	and.b32  	%r2481, %r2480, 1;
	setp.eq.b32 	%p437, %r2481, 1;
	shr.u32 	%r2482, %r2480, 1;
	and.b32  	%r2483, %r2482, 31;
	neg.s32 	%r2484, %r2483;
	selp.b32 	%r2485, %r2483, %r2484, %p437;
	mov.u32 	%r2486, s_mem;
	add.s32 	%r2487, %r2486, %r2464;
	ld.shared.s8 	%r2488, [%r2487];
	mul.lo.s32 	%r2489, %r2485, %r2488;
	bar.sync 	0;
	shfl.sync.down.b32	%r2490|%p438, %r2489, 16, 31, -1;
	add.s32 	%r2491, %r2490, %r2489;
	shfl.sync.down.b32	%r2492|%p439, %r2491, 8, 31, -1;
	add.s32 	%r2493, %r2492, %r2491;
	shfl.sync.down.b32	%r2494|%p440, %r2493, 4, 31, -1;
	add.s32 	%r2495, %r2494, %r2493;
	shfl.sync.down.b32	%r2496|%p441, %r2495, 2, 31, -1;
	add.s32 	%r2497, %r2496, %r2495;
	shfl.sync.down.b32	%r2498|%p442, %r2497, 1, 31, -1;
	add.s32 	%r205, %r2498, %r2497;
	@%p436 bra 	$L__BB1_242;
	mov.u32 	%r2499, %tid.x;
	shr.u32 	%r2500, %r2499, 3;
	mov.u32 	%r2501, _ZZ14blockReduceSumiE6shared;
	add.s32 	%r2502, %r2501, %r2500;
	st.shared.u32 	[%r2502], %r205;
$L__BB1_242:
	mov.u32 	%r2504, %ntid.x;
	shr.u32 	%r2505, %r2504, 5;
	mov.u32 	%r2506, %tid.x;
	setp.ge.u32 	%p443, %r2506, %r2505;
	bar.sync 	0;
	mov.b32 	%r7088, 0;
	@%p443 bra 	$L__BB1_244;
	mov.u32 	%r2507, %tid.x;
	shl.b32 	%r2508, %r2507, 2;
	mov.u32 	%r2509, _ZZ14blockReduceSumiE6shared;
	add.s32 	%r2510, %r2509, %r2508;
	ld.shared.u32 	%r7088, [%r2510];
$L__BB1_244:
	mov.u32 	%r2511, %tid.x;
	setp.gt.u32 	%p445, %r2511, 31;
	mov.pred 	%p1403, 0;
	@%p445 bra 	$L__BB1_247;
	mov.u32 	%r2512, %tid.x;
	setp.ne.s32 	%p447, %r2512, 0;
	shfl.sync.down.b32	%r2513|%p448, %r7088, 16, 31, -1;
	add.s32 	%r2514, %r2513, %r7088;
	shfl.sync.down.b32	%r2515|%p449, %r2514, 8, 31, -1;
	add.s32 	%r2516, %r2515, %r2514;
	shfl.sync.down.b32	%r2517|%p450, %r2516, 4, 31, -1;
	add.s32 	%r2518, %r2517, %r2516;
	shfl.sync.down.b32	%r2519|%p451, %r2518, 2, 31, -1;
	add.s32 	%r2520, %r2519, %r2518;
	shfl.sync.down.b32	%r2521|%p452, %r2520, 1, 31, -1;
	add.s32 	%r208, %r2521, %r2520;
	@%p447 bra 	$L__BB1_247;
	st.shared.u32 	[_ZZ14blockReduceSumiE6shared], %r208;
	mov.pred 	%p1403, -1;
$L__BB1_247:
	ld.param.u32 	%r6980, [_Z21train_sequence_kernelPKhliPK8EggModelPaPij_param_6];
	mov.u32 	%r2522, %tid.x;
	and.b32  	%r2523, %r2522, 31;
	setp.ne.s32 	%p454, %r2523, 0;
	bar.sync 	0;
	ld.shared.u32 	%r209, [_ZZ14blockReduceSumiE6shared];
	mad.lo.s32 	%r2524, %r7038, 100, %r6980;
	mov.u32 	%r2525, %ctaid.x;
	shl.b32 	%r2526, %r2525, 2;
	and.b32  	%r2527, %r2526, 2147483644;
	add.s32 	%r2528, %r2524, %r2527;
	mad.lo.s32 	%r2529, %r2522, -1640531527, %r2528;
	add.s32 	%r2530, %r2529, 372;
	shr.u32 	%r2531, %r2530, 16;
	xor.b32  	%r2532, %r2531, %r2530;
	mul.lo.s32 	%r2533, %r2532, -2048144789;
	shr.u32 	%r2534, %r2533, 13;
	xor.b32  	%r2535, %r2534, %r2533;
	mul.lo.s32 	%r2536, %r2535, -1028477387;
	shr.u32 	%r2537, %r2536, 16;
	xor.b32  	%r2538, %r2537, %r2536;
	and.b32  	%r2539, %r2538, 1;
	setp.eq.b32 	%p455, %r2539, 1;
	shr.u32 	%r2540, %r2538, 1;
	and.b32  	%r2541, %r2540, 31;
	neg.s32 	%r2542, %r2541;
	selp.b32 	%r2543, %r2541, %r2542, %p455;
	mov.u32 	%r2544, s_mem;
	add.s32 	%r2545, %r2544, %r2522;
	ld.shared.s8 	%r2546, [%r2545+736];
	mul.lo.s32 	%r2547, %r2543, %r2546;
	bar.sync 	0;
	shfl.sync.down.b32	%r2548|%p456, %r2547, 16, 31, -1;
	add.s32 	%r2549, %r2548, %r2547;
	shfl.sync.down.b32	%r2550|%p457, %r2549, 8, 31, -1;
	add.s32 	%r2551, %r2550, %r2549;
	shfl.sync.down.b32	%r2552|%p458, %r2551, 4, 31, -1;
	add.s32 	%r2553, %r2552, %r2551;
	shfl.sync.down.b32	%r2554|%p459, %r2553, 2, 31, -1;
	add.s32 	%r2555, %r2554, %r2553;
	shfl.sync.down.b32	%r2556|%p460, %r2555, 1, 31, -1;
	add.s32 	%r210, %r2556, %r2555;
	@%p454 bra 	$L__BB1_249;
	mov.u32 	%r2557, %tid.x;
	shr.u32 	%r2558, %r2557, 3;
	mov.u32 	%r2559, _ZZ14blockReduceSumiE6shared;
	add.s32 	%r2560, %r2559, %r2558;
	st.shared.u32 	[%r2560], %r210;
$L__BB1_249:
	mov.u32 	%r2562, %ntid.x;
	shr.u32 	%r2563, %r2562, 5;
	mov.u32 	%r2564, %tid.x;
	setp.ge.u32 	%p461, %r2564, %r2563;
	bar.sync 	0;
	mov.b32 	%r7090, 0;
	@%p461 bra 	$L__BB1_251;
	mov.u32 	%r2565, %tid.x;
	shl.b32 	%r2566, %r2565, 2;
	mov.u32 	%r2567, _ZZ14blockReduceSumiE6shared;
	add.s32 	%r2568, %r2567, %r2566;
	ld.shared.u32 	%r7090, [%r2568];
$L__BB1_251:
	mov.u32 	%r2569, %tid.x;
	setp.gt.u32 	%p462, %r2569, 31;
	@%p462 bra 	$L__BB1_253;
	shfl.sync.down.b32	%r2570|%p463, %r7090, 16, 31, -1;
	add.s32 	%r2571, %r2570, %r7090;
	shfl.sync.down.b32	%r2572|%p464, %r2571, 8, 31, -1;
	add.s32 	%r2573, %r2572, %r2571;
	shfl.sync.down.b32	%r2574|%p465, %r2573, 4, 31, -1;
	add.s32 	%r2575, %r2574, %r2573;
	shfl.sync.down.b32	%r2576|%p466, %r2575, 2, 31, -1;
	add.s32 	%r2577, %r2576, %r2575;
	shfl.sync.down.b32	%r2578|%p467, %r2577, 1, 31, -1;
	add.s32 	%r7090, %r2578, %r2577;
$L__BB1_253:
	not.pred 	%p468, %p1403;
	@%p468 bra 	$L__BB1_255;
	st.shared.u32 	[_ZZ14blockReduceSumiE6shared], %r7090;
$L__BB1_255:
	ld.param.u32 	%r6981, [_Z21train_sequence_kernelPKhliPK8EggModelPaPij_param_6];
	mov.u32 	%r2579, %tid.x;
	and.b32  	%r2580, %r2579, 31;
	setp.ne.s32 	%p469, %r2580, 0;
	bar.sync 	0;
	ld.shared.u32 	%r215, [_ZZ14blockReduceSumiE6shared];
	mad.lo.s32 	%r2581, %r7038, 100, %r6981;
	mov.u32 	%r2582, %ctaid.x;
	shl.b32 	%r2583, %r2582, 2;
	and.b32  	%r2584, %r2583, 2147483644;
	add.s32 	%r2585, %r2581, %r2584;
	mad.lo.s32 	%r2586, %r2579, -1640531527, %r2585;
	add.s32 	%r2587, %r2586, 371;
	shr.u32 	%r2588, %r2587, 16;
	xor.b32  	%r2589, %r2588, %r2587;
	mul.lo.s32 	%r2590, %r2589, -2048144789;
	shr.u32 	%r2591, %r2590, 13;
	xor.b32  	%r2592, %r2591, %r2590;
	mul.lo.s32 	%r2593, %r2592, -1028477387;
	shr.u32 	%r2594, %r2593, 16;
	xor.b32  	%r2595, %r2594, %r2593;
	and.b32  	%r2596, %r2595, 1;
	setp.eq.b32 	%p470, %r2596, 1;
	shr.u32 	%r2597, %r2595, 1;
	and.b32  	%r2598, %r2597, 31;
	neg.s32 	%r2599, %r2598;
	selp.b32 	%r2600, %r2598, %r2599, %p470;
	mov.u32 	%r2601, s_mem;
	add.s32 	%r2602, %r2601, %r2579;
	ld.shared.s8 	%r2603, [%r2602+1472];
	mul.lo.s32 	%r2604, %r2600, %r2603;
	bar.sync 	0;
	shfl.sync.down.b32	%r2605|%p471, %r2604, 16, 31, -1;
	add.s32 	%r2606, %r2605, %r2604;
	shfl.sync.down.b32	%r2607|%p472, %r2606, 8, 31, -1;
	add.s32 	%r2608, %r2607, %r2606;
	shfl.sync.down.b32	%r2609|%p473, %r2608, 4, 31, -1;
	add.s32 	%r2610, %r2609, %r2608;
	shfl.sync.down.b32	%r2611|%p474, %r2610, 2, 31, -1;
	add.s32 	%r2612, %r2611, %r2610;
	shfl.sync.down.b32	%r2613|%p475, %r2612, 1, 31, -1;
	add.s32 	%r216, %r2613, %r2612;
	@%p469 bra 	$L__BB1_257;
	mov.u32 	%r2614, %tid.x;
	shr.u32 	%r2615, %r2614, 3;
	mov.u32 	%r2616, _ZZ14blockReduceSumiE6shared;
	add.s32 	%r2617, %r2616, %r2615;
	st.shared.u32 	[%r2617], %r216;
$L__BB1_257:
	mov.u32 	%r2619, %ntid.x;
	shr.u32 	%r2620, %r2619, 5;
	mov.u32 	%r2621, %tid.x;
	setp.ge.u32 	%p476, %r2621, %r2620;
	bar.sync 	0;
	mov.b32 	%r7091, 0;
	@%p476 bra 	$L__BB1_259;
	mov.u32 	%r2622, %tid.x;
	shl.b32 	%r2623, %r2622, 2;
	mov.u32 	%r2624, _ZZ14blockReduceSumiE6shared;
	add.s32 	%r2625, %r2624, %r2623;
	ld.shared.u32 	%r7091, [%r2625];
$L__BB1_259:
	mov.u32 	%r2626, %tid.x;
	setp.gt.u32 	%p478, %r2626, 31;
	mov.pred 	%p1404, 0;
	@%p478 bra 	$L__BB1_262;
	mov.u32 	%r2627, %tid.x;
	setp.ne.s32 	%p480, %r2627, 0;
	shfl.sync.down.b32	%r2628|%p481, %r7091, 16, 31, -1;
	add.s32 	%r2629, %r2628, %r7091;
	shfl.sync.down.b32	%r2630|%p482, %r2629, 8, 31, -1;
	add.s32 	%r2631, %r2630, %r2629;
	shfl.sync.down.b32	%r2632|%p483, %r2631, 4, 31, -1;
	add.s32 	%r2633, %r2632, %r2631;
	shfl.sync.down.b32	%r2634|%p484, %r2633, 2, 31, -1;
	add.s32 	%r2635, %r2634, %r2633;
	shfl.sync.down.b32	%r2636|%p485, %r2635, 1, 31, -1;
	add.s32 	%r219, %r2636, %r2635;
	@%p480 bra 	$L__BB1_262;
	st.shared.u32 	[_ZZ14blockReduceSumiE6shared], %r219;
	mov.pred 	%p1404, -1;
$L__BB1_262:
	ld.param.u32 	%r6982, [_Z21train_sequence_kernelPKhliPK8EggModelPaPij_param_6];
	mov.u32 	%r2637, %tid.x;
	and.b32  	%r2638, %r2637, 31;
	setp.ne.s32 	%p487, %r2638, 0;
	bar.sync 	0;
	ld.shared.u32 	%r220, [_ZZ14blockReduceSumiE6shared];
	mad.lo.s32 	%r2639, %r7038, 100, %r6982;
	mov.u32 	%r2640, %ctaid.x;
	shl.b32 	%r2641, %r2640, 2;
	and.b32  	%r2642, %r2641, 2147483644;
	add.s32 	%r2643, %r2639, %r2642;
	mad.lo.s32 	%r2644, %r2637, -1640531527, %r2643;
	add.s32 	%r2645, %r2644, 372;
	shr.u32 	%r2646, %r2645, 16;
	xor.b32  	%r2647, %r2646, %r2645;
	mul.lo.s32 	%r2648, %r2647, -2048144789;
	shr.u32 	%r2649, %r2648, 13;
	xor.b32  	%r2650, %r2649, %r2648;
	mul.lo.s32 	%r2651, %r2650, -1028477387;
	shr.u32 	%r2652, %r2651, 16;
	xor.b32  	%r2653, %r2652, %r2651;
	and.b32  	%r2654, %r2653, 1;
	setp.eq.b32 	%p488, %r2654, 1;
	shr.u32 	%r2655, %r2653, 1;
	and.b32  	%r2656, %r2655, 31;
	neg.s32 	%r2657, %r2656;
	selp.b32 	%r2658, %r2656, %r2657, %p488;
	mov.u32 	%r2659, s_mem;
	add.s32 	%r2660, %r2659, %r2637;
	ld.shared.s8 	%r2661, [%r2660+2208];
	mul.lo.s32 	%r2662, %r2658, %r2661;
	bar.sync 	0;
	shfl.sync.down.b32	%r2663|%p489, %r2662, 16, 31, -1;
	add.s32 	%r2664, %r2663, %r2662;
	shfl.sync.down.b32	%r2665|%p490, %r2664, 8, 31, -1;
	add.s32 	%r2666, %r2665, %r2664;
	shfl.sync.down.b32	%r2667|%p491, %r2666, 4, 31, -1;
	add.s32 	%r2668, %r2667, %r2666;
	shfl.sync.down.b32	%r2669|%p492, %r2668, 2, 31, -1;
	add.s32 	%r2670, %r2669, %r2668;
	shfl.sync.down.b32	%r2671|%p493, %r2670, 1, 31, -1;
	add.s32 	%r221, %r2671, %r2670;
	@%p487 bra 	$L__BB1_264;
	mov.u32 	%r2672, %tid.x;
	shr.u32 	%r2673, %r2672, 3;
	mov.u32 	%r2674, _ZZ14blockReduceSumiE6shared;
	add.s32 	%r2675, %r2674, %r2673;
	st.shared.u32 	[%r2675], %r221;
$L__BB1_264:
	mov.u32 	%r2677, %ntid.x;
	shr.u32 	%r2678, %r2677, 5;
	mov.u32 	%r2679, %tid.x;
	setp.ge.u32 	%p494, %r2679, %r2678;
	bar.sync 	0;
	mov.b32 	%r7093, 0;
	@%p494 bra 	$L__BB1_266;
	mov.u32 	%r2680, %tid.x;
	shl.b32 	%r2681, %r2680, 2;
	mov.u32 	%r2682, _ZZ14blockReduceSumiE6shared;
	add.s32 	%r2683, %r2682, %r2681;
	ld.shared.u32 	%r7093, [%r2683];
$L__BB1_266:
	mov.u32 	%r2684, %tid.x;
	setp.gt.u32 	%p495, %r2684, 31;
	@%p495 bra 	$L__BB1_268;
	shfl.sync.down.b32	%r2685|%p496, %r7093, 16, 31, -1;
	add.s32 	%r2686, %r2685, %r7093;
	shfl.sync.down.b32	%r2687|%p497, %r2686, 8, 31, -1;
	add.s32 	%r2688, %r2687, %r2686;
	shfl.sync.down.b32	%r2689|%p498, %r2688, 4, 31, -1;
	add.s32 	%r2690, %r2689, %r2688;
	shfl.sync.down.b32	%r2691|%p499, %r2690, 2, 31, -1;
	add.s32 	%r2692, %r2691, %r2690;
	shfl.sync.down.b32	%r2693|%p500, %r2692, 1, 31, -1;
	add.s32 	%r7093, %r2693, %r2692;
$L__BB1_268:
	not.pred 	%p501, %p1404;
	@%p501 bra 	$L__BB1_270;
	st.shared.u32 	[_ZZ14blockReduceSumiE6shared], %r7093;
$L__BB1_270:
	ld.param.u32 	%r6983, [_Z21train_sequence_kernelPKhliPK8EggModelPaPij_param_6];
	mov.u32 	%r2694, %tid.x;
	and.b32  	%r2695, %r2694, 31;
	setp.ne.s32 	%p502, %r2695, 0;
	bar.sync 	0;
	ld.shared.u32 	%r226, [_ZZ14blockReduceSumiE6shared];
	mad.lo.s32 	%r2696, %r7038, 100, %r6983;
	mov.u32 	%r2697, %ctaid.x;
	shl.b32 	%r2698, %r2697, 2;
	and.b32  	%r2699, %r2698, 2147483644;
	add.s32 	%r2700, %r2696, %r2699;
	mad.lo.s32 	%r2701, %r2694, -1640531527, %r2700;
	add.s32 	%r2702, %r2701, 372;
	shr.u32 	%r2703, %r2702, 16;
	xor.b32  	%r2704, %r2703, %r2702;
	mul.lo.s32 	%r2705, %r2704, -2048144789;
	shr.u32 	%r2706, %r2705, 13;
	xor.b32  	%r2707, %r2706, %r2705;
	mul.lo.s32 	%r2708, %r2707, -1028477387;
	shr.u32 	%r2709, %r2708, 16;
	xor.b32  	%r2710, %r2709, %r2708;
	and.b32  	%r2711, %r2710, 1;
	setp.eq.b32 	%p503, %r2711, 1;
	shr.u32 	%r2712, %r2710, 1;
	and.b32  	%r2713, %r2712, 31;
	neg.s32 	%r2714, %r2713;
	selp.b32 	%r2715, %r2713, %r2714, %p503;
	mov.u32 	%r2716, s_mem;
	add.s32 	%r2717, %r2716, %r2694;
	ld.shared.s8 	%r2718, [%r2717+2944];
	mul.lo.s32 	%r2719, %r2715, %r2718;
	bar.sync 	0;
	shfl.sync.down.b32	%r2720|%p504, %r2719, 16, 31, -1;
	add.s32 	%r2721, %r2720, %r2719;
	shfl.sync.down.b32	%r2722|%p505, %r2721, 8, 31, -1;
	add.s32 	%r2723, %r2722, %r2721;
	shfl.sync.down.b32	%r2724|%p506, %r2723, 4, 31, -1;
	add.s32 	%r2725, %r2724, %r2723;
	shfl.sync.down.b32	%r2726|%p507, %r2725, 2, 31, -1;
	add.s32 	%r2727, %r2726, %r2725;
	shfl.sync.down.b32	%r2728|%p508, %r2727, 1, 31, -1;
	add.s32 	%r227, %r2728, %r2727;
	@%p502 bra 	$L__BB1_272;
	mov.u32 	%r2729, %tid.x;
	shr.u32 	%r2730, %r2729, 3;
	mov.u32 	%r2731, _ZZ14blockReduceSumiE6shared;
	add.s32 	%r2732, %r2731, %r2730;
	st.shared.u32 	[%r2732], %r227;
$L__BB1_272:
	mov.u32 	%r2734, %ntid.x;
	shr.u32 	%r2735, %r2734, 5;
	mov.u32 	%r2736, %tid.x;
	setp.ge.u32 	%p509, %r2736, %r2735;
	bar.sync 	0;
	mov.b32 	%r7094, 0;
	@%p509 bra 	$L__BB1_274;
	mov.u32 	%r2737, %tid.x;
	shl.b32 	%r2738, %r2737, 2;
	mov.u32 	%r2739, _ZZ14blockReduceSumiE6shared;
	add.s32 	%r2740, %r2739, %r2738;
	ld.shared.u32 	%r7094, [%r2740];
$L__BB1_274:
	mov.u32 	%r2741, %tid.x;
	setp.gt.u32 	%p511, %r2741, 31;
	mov.pred 	%p1405, 0;
	@%p511 bra 	$L__BB1_277;
	mov.u32 	%r2742, %tid.x;
	setp.ne.s32 	%p513, %r2742, 0;
	shfl.sync.down.b32	%r2743|%p514, %r7094, 16, 31, -1;
	add.s32 	%r2744, %r2743, %r7094;
	shfl.sync.down.b32	%r2745|%p515, %r2744, 8, 31, -1;
	add.s32 	%r2746, %r2745, %r2744;
	shfl.sync.down.b32	%r2747|%p516, %r2746, 4, 31, -1;
	add.s32 	%r2748, %r2747, %r2746;
	shfl.sync.down.b32	%r2749|%p517, %r2748, 2, 31, -1;
	add.s32 	%r2750, %r2749, %r2748;
	shfl.sync.down.b32	%r2751|%p518, %r2750, 1, 31, -1;
	add.s32 	%r230, %r2751, %r2750;
	@%p513 bra 	$L__BB1_277;
	st.shared.u32 	[_ZZ14blockReduceSumiE6shared], %r230;
	mov.pred 	%p1405, -1;
$L__BB1_277:
	ld.param.u32 	%r6984, [_Z21train_sequence_kernelPKhliPK8EggModelPaPij_param_6];
	mov.u32 	%r2752, %tid.x;
	and.b32  	%r2753, %r2752, 31;
	setp.ne.s32 	%p520, %r2753, 0;
	bar.sync 	0;
	ld.shared.u32 	%r231, [_ZZ14blockReduceSumiE6shared];
	mad.lo.s32 	%r2754, %r7038, 100, %r6984;
	mov.u32 	%r2755, %ctaid.x;
	shl.b32 	%r2756, %r2755, 2;
	and.b32  	%r2757, %r2756, 2147483644;
	add.s32 	%r2758, %r2754, %r2757;
	mad.lo.s32 	%r2759, %r2752, -1640531527, %r2758;
	add.s32 	%r2760, %r2759, 373;
	shr.u32 	%r2761, %r2760, 16;
	xor.b32  	%r2762, %r2761, %r2760;
	mul.lo.s32 	%r2763, %r2762, -2048144789;
	shr.u32 	%r2764, %r2763, 13;
	xor.b32  	%r2765, %r2764, %r2763;
	mul.lo.s32 	%r2766, %r2765, -1028477387;
	shr.u32 	%r2767, %r2766, 16;
	xor.b32  	%r2768, %r2767, %r2766;
	and.b32  	%r2769, %r2768, 1;
	setp.eq.b32 	%p521, %r2769, 1;
	shr.u32 	%r2770, %r2768, 1;
	and.b32  	%r2771, %r2770, 31;
	neg.s32 	%r2772, %r2771;
	selp.b32 	%r2773, %r2771, %r2772, %p521;
	mov.u32 	%r2774, s_mem;
	add.s32 	%r2775, %r2774, %r2752;
	ld.shared.s8 	%r2776, [%r2775+3680];
	mul.lo.s32 	%r2777, %r2773, %r2776;
	bar.sync 	0;
	shfl.sync.down.b32	%r2778|%p522, %r2777, 16, 31, -1;
	add.s32 	%r2779, %r2778, %r2777;
	shfl.sync.down.b32	%r2780|%p523, %r2779, 8, 31, -1;
	add.s32 	%r2781, %r2780, %r2779;
	shfl.sync.down.b32	%r2782|%p524, %r2781, 4, 31, -1;
	add.s32 	%r2783, %r2782, %r2781;
	shfl.sync.down.b32	%r2784|%p525, %r2783, 2, 31, -1;
	add.s32 	%r2785, %r2784, %r2783;
	shfl.sync.down.b32	%r2786|%p526, %r2785, 1, 31, -1;
	add.s32 	%r232, %r2786, %r2785;
	@%p520 bra 	$L__BB1_279;
	mov.u32 	%r2787, %tid.x;
	shr.u32 	%r2788, %r2787, 3;
	mov.u32 	%r2789, _ZZ14blockReduceSumiE6shared;
	add.s32 	%r2790, %r2789, %r2788;
	st.shared.u32 	[%r2790], %r232;
$L__BB1_279:
	mov.u32 	%r2792, %ntid.x;
	shr.u32 	%r2793, %r2792, 5;
	mov.u32 	%r2794, %tid.x;
	setp.ge.u32 	%p527, %r2794, %r2793;
	bar.sync 	0;
	mov.b32 	%r7096, 0;
	@%p527 bra 	$L__BB1_281;
	mov.u32 	%r2795, %tid.x;
	shl.b32 	%r2796, %r2795, 2;
	mov.u32 	%r2797, _ZZ14blockReduceSumiE6shared;
	add.s32 	%r2798, %r2797, %r2796;
	ld.shared.u32 	%r7096, [%r2798];
$L__BB1_281:
	mov.u32 	%r2799, %tid.x;
	setp.gt.u32 	%p528, %r2799, 31;
	@%p528 bra 	$L__BB1_283;
	shfl.sync.down.b32	%r2800|%p529, %r7096, 16, 31, -1;
	add.s32 	%r2801, %r2800, %r7096;
	shfl.sync.down.b32	%r2802|%p530, %r2801, 8, 31, -1;
	add.s32 	%r2803, %r2802, %r2801;
	shfl.sync.down.b32	%r2804|%p531, %r2803, 4, 31, -1;
	add.s32 	%r2805, %r2804, %r2803;
	shfl.sync.down.b32	%r2806|%p532, %r2805, 2, 31, -1;
	add.s32 	%r2807, %r2806, %r2805;
	shfl.sync.down.b32	%r2808|%p533, %r2807, 1, 31, -1;
	add.s32 	%r7096, %r2808, %r2807;
$L__BB1_283:
	not.pred 	%p534, %p1405;
	@%p534 bra 	$L__BB1_285;
	st.shared.u32 	[_ZZ14blockReduceSumiE6shared], %r7096;
$L__BB1_285:
	ld.param.u32 	%r6985, [_Z21train_sequence_kernelPKhliPK8EggModelPaPij_param_6];
	mov.u32 	%r2809, %tid.x;
	and.b32  	%r2810, %r2809, 31;
	setp.ne.s32 	%p535, %r2810, 0;
	bar.sync 	0;
	ld.shared.u32 	%r237, [_ZZ14blockReduceSumiE6shared];
	mad.lo.s32 	%r2811, %r7038, 100, %r6985;
	mov.u32 	%r2812, %ctaid.x;
	shl.b32 	%r2813, %r2812, 2;
	and.b32  	%r2814, %r2813, 2147483644;
	add.s32 	%r2815, %r2811, %r2814;
	mad.lo.s32 	%r2816, %r2809, -1640531527, %r2815;
	add.s32 	%r2817, %r2816, 372;
	shr.u32 	%r2818, %r2817, 16;
	xor.b32  	%r2819, %r2818, %r2817;
	mul.lo.s32 	%r2820, %r2819, -2048144789;
	shr.u32 	%r2821, %r2820, 13;
	xor.b32  	%r2822, %r2821, %r2820;
	mul.lo.s32 	%r2823, %r2822, -1028477387;
	shr.u32 	%r2824, %r2823, 16;
	xor.b32  	%r2825, %r2824, %r2823;
	and.b32  	%r2826, %r2825, 1;
	setp.eq.b32 	%p536, %r2826, 1;
	shr.u32 	%r2827, %r2825, 1;
	and.b32  	%r2828, %r2827, 31;
	neg.s32 	%r2829, %r2828;
	selp.b32 	%r2830, %r2828, %r2829, %p536;
	mov.u32 	%r2831, s_mem;
	add.s32 	%r2832, %r2831, %r2809;
	ld.shared.s8 	%r2833, [%r2832+4416];
	mul.lo.s32 	%r2834, %r2830, %r2833;
	bar.sync 	0;
	shfl.sync.down.b32	%r2835|%p537, %r2834, 16, 31, -1;
	add.s32 	%r2836, %r2835, %r2834;
	shfl.sync.down.b32	%r2837|%p538, %r2836, 8, 31, -1;
	add.s32 	%r2838, %r2837, %r2836;
	shfl.sync.down.b32	%r2839|%p539, %r2838, 4, 31, -1;
	add.s32 	%r2840, %r2839, %r2838;
	shfl.sync.down.b32	%r2841|%p540, %r2840, 2, 31, -1;
	add.s32 	%r2842, %r2841, %r2840;
	shfl.sync.down.b32	%r2843|%p541, %r2842, 1, 31, -1;
	add.s32 	%r238, %r2843, %r2842;
	@%p535 bra 	$L__BB1_287;
	mov.u32 	%r2844, %tid.x;
	shr.u32 	%r2845, %r2844, 3;
	mov.u32 	%r2846, _ZZ14blockReduceSumiE6shared;
	add.s32 	%r2847, %r2846, %r2845;
	st.shared.u32 	[%r2847], %r238;
$L__BB1_287:
	mov.u32 	%r2849, %ntid.x;
	shr.u32 	%r2850, %r2849, 5;
	mov.u32 	%r2851, %tid.x;
	setp.ge.u32 	%p542, %r2851, %r2850;
	bar.sync 	0;
	mov.b32 	%r7097, 0;
	@%p542 bra 	$L__BB1_289;
	mov.u32 	%r2852, %tid.x;
	shl.b32 	%r2853, %r2852, 2;
	mov.u32 	%r2854, _ZZ14blockReduceSumiE6shared;
	add.s32 	%r2855, %r2854, %r2853;
	ld.shared.u32 	%r7097, [%r2855];
$L__BB1_289:
	mov.u32 	%r2856, %tid.x;
	setp.gt.u32 	%p544, %r2856, 31;
	mov.pred 	%p1406, 0;
	@%p544 bra 	$L__BB1_292;
	mov.u32 	%r2857, %tid.x;
	setp.ne.s32 	%p546, %r2857, 0;
	shfl.sync.down.b32	%r2858|%p547, %r7097, 16, 31, -1;
	add.s32 	%r2859, %r2858, %r7097;
	shfl.sync.down.b32	%r2860|%p548, %r2859, 8, 31, -1;
	add.s32 	%r2861, %r2860, %r2859;
	shfl.sync.down.b32	%r2862|%p549, %r2861, 4, 31, -1;
	add.s32 	%r2863, %r2862, %r2861;
	shfl.sync.down.b32	%r2864|%p550, %r2863, 2, 31, -1;
	add.s32 	%r2865, %r2864, %r2863;
	shfl.sync.down.b32	%r2866|%p551, %r2865, 1, 31, -1;
	add.s32 	%r241, %r2866, %r2865;
	@%p546 bra 	$L__BB1_292;
	st.shared.u32 	[_ZZ14blockReduceSumiE6shared], %r241;
	mov.pred 	%p1406, -1;
$L__BB1_292:
	ld.param.u32 	%r6986, [_Z21train_sequence_kernelPKhliPK8EggModelPaPij_param_6];
	mov.u32 	%r2867, %tid.x;
	and.b32  	%r2868, %r2867, 31;
	setp.ne.s32 	%p553, %r2868, 0;
	bar.sync 	0;
	ld.shared.u32 	%r242, [_ZZ14blockReduceSumiE6shared];
	mad.lo.s32 	%r2869, %r7038, 100, %r6986;
	mov.u32 	%r2870, %ctaid.x;
	shl.b32 	%r2871, %r2870, 2;
	and.b32  	%r2872, %r2871, 2147483644;
	add.s32 	%r2873, %r2869, %r2872;
	mad.lo.s32 	%r2874, %r2867, -1640531527, %r2873;
	add.s32 	%r2875, %r2874, 373;
	shr.u32 	%r2876, %r2875, 16;
	xor.b32  	%r2877, %r2876, %r2875;
	mul.lo.s32 	%r2878, %r2877, -2048144789;
	shr.u32 	%r2879, %r2878, 13;
	xor.b32  	%r2880, %r2879, %r2878;
	mul.lo.s32 	%r2881, %r2880, -1028477387;
	shr.u32 	%r2882, %r2881, 16;
	xor.b32  	%r2883, %r2882, %r2881;
	and.b32  	%r2884, %r2883, 1;
	setp.eq.b32 	%p554, %r2884, 1;
	shr.u32 	%r2885, %r2883, 1;
	and.b32  	%r2886, %r2885, 31;
	neg.s32 	%r2887, %r2886;
	selp.b32 	%r2888, %r2886, %r2887, %p554;
	mov.u32 	%r2889, s_mem;
	add.s32 	%r2890, %r2889, %r2867;
	ld.shared.s8 	%r2891, [%r2890+5152];
	mul.lo.s32 	%r2892, %r2888, %r2891;
	bar.sync 	0;
	shfl.sync.down.b32	%r2893|%p555, %r2892, 16, 31, -1;
	add.s32 	%r2894, %r2893, %r2892;
	shfl.sync.down.b32	%r2895|%p556, %r2894, 8, 31, -1;
	add.s32 	%r2896, %r2895, %r2894;
	shfl.sync.down.b32	%r2897|%p557, %r2896, 4, 31, -1;
	add.s32 	%r2898, %r2897, %r2896;
	shfl.sync.down.b32	%r2899|%p558, %r2898, 2, 31, -1;
	add.s32 	%r2900, %r2899, %r2898;
	shfl.sync.down.b32	%r2901|%p559, %r2900, 1, 31, -1;
	add.s32 	%r243, %r2901, %r2900;
	@%p553 bra 	$L__BB1_294;
	mov.u32 	%r2902, %tid.x;
	shr.u32 	%r2903, %r2902, 3;
	mov.u32 	%r2904, _ZZ14blockReduceSumiE6shared;
	add.s32 	%r2905, %r2904, %r2903;
	st.shared.u32 	[%r2905], %r243;
$L__BB1_294:
	mov.u32 	%r2907, %ntid.x;
	shr.u32 	%r2908, %r2907, 5;
	mov.u32 	%r2909, %tid.x;
	setp.ge.u32 	%p560, %r2909, %r2908;
	bar.sync 	0;
	mov.b32 	%r7099, 0;
	@%p560 bra 	$L__BB1_296;
	mov.u32 	%r2910, %tid.x;
	shl.b32 	%r2911, %r2910, 2;
	mov.u32 	%r2912, _ZZ14blockReduceSumiE6shared;
	add.s32 	%r2913, %r2912, %r2911;
	ld.shared.u32 	%r7099, [%r2913];
$L__BB1_296:
	mov.u32 	%r2914, %tid.x;
	setp.gt.u32 	%p561, %r2914, 31;
	@%p561 bra 	$L__BB1_298;
	shfl.sync.down.b32	%r2915|%p562, %r7099, 16, 31, -1;
	add.s32 	%r2916, %r2915, %r7099;
	shfl.sync.down.b32	%r2917|%p563, %r2916, 8, 31, -1;
	add.s32 	%r2918, %r2917, %r2916;
	shfl.sync.down.b32	%r2919|%p564, %r2918, 4, 31, -1;
	add.s32 	%r2920, %r2919, %r2918;
	shfl.sync.down.b32	%r2921|%p565, %r2920, 2, 31, -1;
	add.s32 	%r2922, %r2921, %r2920;
	shfl.sync.down.b32	%r2923|%p566, %r2922, 1, 31, -1;
	add.s32 	%r7099, %r2923, %r2922;
$L__BB1_298:
	not.pred 	%p567, %p1406;
	@%p567 bra 	$L__BB1_300;
	st.shared.u32 	[_ZZ14blockReduceSumiE6shared], %r7099;
$L__BB1_300:
	ld.param.u32 	%r6987, [_Z21train_sequence_kernelPKhliPK8EggModelPaPij_param_6];
	mov.u32 	%r2924, %tid.x;
	and.b32  	%r2925, %r2924, 31;
	setp.ne.s32 	%p568, %r2925, 0;
	bar.sync 	0;
	ld.shared.u32 	%r248, [_ZZ14blockReduceSumiE6shared];
	mad.lo.s32 	%r2926, %r7038, 100, %r6987;
	mov.u32 	%r2927, %ctaid.x;
	shl.b32 	%r2928, %r2927, 2;
	and.b32  	%r2929, %r2928, 2147483644;
	add.s32 	%r2930, %r2926, %r2929;
	mad.lo.s32 	%r2931, %r2924, -1640531527, %r2930;
	add.s32 	%r2932, %r2931, 373;
	shr.u32 	%r2933, %r2932, 16;
	xor.b32  	%r2934, %r2933, %r2932;
	mul.lo.s32 	%r2935, %r2934, -2048144789;
	shr.u32 	%r2936, %r2935, 13;
	xor.b32  	%r2937, %r2936, %r2935;
	mul.lo.s32 	%r2938, %r2937, -1028477387;
	shr.u32 	%r2939, %r2938, 16;
	xor.b32  	%r2940, %r2939, %r2938;
	and.b32  	%r2941, %r2940, 1;
	setp.eq.b32 	%p569, %r2941, 1;
	shr.u32 	%r2942, %r2940, 1;
	and.b32  	%r2943, %r2942, 31;
	neg.s32 	%r2944, %r2943;
	selp.b32 	%r2945, %r2943, %r2944, %p569;
	mov.u32 	%r2946, s_mem;
	add.s32 	%r2947, %r2946, %r2924;
	ld.shared.s8 	%r2948, [%r2947+5888];
	mul.lo.s32 	%r2949, %r2945, %r2948;
	bar.sync 	0;
	shfl.sync.down.b32	%r2950|%p570, %r2949, 16, 31, -1;
	add.s32 	%r2951, %r2950, %r2949;
	shfl.sync.down.b32	%r2952|%p571, %r2951, 8, 31, -1;
	add.s32 	%r2953, %r2952, %r2951;
	shfl.sync.down.b32	%r2954|%p572, %r2953, 4, 31, -1;
	add.s32 	%r2955, %r2954, %r2953;
	shfl.sync.down.b32	%r2956|%p573, %r2955, 2, 31, -1;
	add.s32 	%r2957, %r2956, %r2955;
	shfl.sync.down.b32	%r2958|%p574, %r2957, 1, 31, -1;
	add.s32 	%r249, %r2958, %r2957;
	@%p568 bra 	$L__BB1_302;
	mov.u32 	%r2959, %tid.x;
	shr.u32 	%r2960, %r2959, 3;
	mov.u32 	%r2961, _ZZ14blockReduceSumiE6shared;
	add.s32 	%r2962, %r2961, %r2960;
	st.shared.u32 	[%r2962], %r249;
$L__BB1_302:
	mov.u32 	%r2964, %ntid.x;
	shr.u32 	%r2965, %r2964, 5;
	mov.u32 	%r2966, %tid.x;
	setp.ge.u32 	%p575, %r2966, %r2965;
	bar.sync 	0;
	mov.b32 	%r7100, 0;
	@%p575 bra 	$L__BB1_304;
	mov.u32 	%r2967, %tid.x;
	shl.b32 	%r2968, %r2967, 2;
	mov.u32 	%r2969, _ZZ14blockReduceSumiE6shared;
	add.s32 	%r2970, %r2969, %r2968;
	ld.shared.u32 	%r7100, [%r2970];
$L__BB1_304:
	mov.u32 	%r2971, %tid.x;
	setp.gt.u32 	%p577, %r2971, 31;
	mov.pred 	%p1407, 0;
	@%p577 bra 	$L__BB1_307;
	mov.u32 	%r2972, %tid.x;
	setp.ne.s32 	%p579, %r2972, 0;
	shfl.sync.down.b32	%r2973|%p580, %r7100, 16, 31, -1;
	add.s32 	%r2974, %r2973, %r7100;
	shfl.sync.down.b32	%r2975|%p581, %r2974, 8, 31, -1;
	add.s32 	%r2976, %r2975, %r2974;
	shfl.sync.down.b32	%r2977|%p582, %r2976, 4, 31, -1;
	add.s32 	%r2978, %r2977, %r2976;
	shfl.sync.down.b32	%r2979|%p583, %r2978, 2, 31, -1;
	add.s32 	%r2980, %r2979, %r2978;
	shfl.sync.down.b32	%r2981|%p584, %r2980, 1, 31, -1;
	add.s32 	%r252, %r2981, %r2980;
	@%p579 bra 	$L__BB1_307;
	st.shared.u32 	[_ZZ14blockReduceSumiE6shared], %r252;
	mov.pred 	%p1407, -1;
$L__BB1_307:
	ld.param.u32 	%r6988, [_Z21train_sequence_kernelPKhliPK8EggModelPaPij_param_6];
	mov.u32 	%r2982, %tid.x;
	and.b32  	%r2983, %r2982, 31;
	setp.ne.s32 	%p586, %r2983, 0;
	bar.sync 	0;
	ld.shared.u32 	%r253, [_ZZ14blockReduceSumiE6shared];
	mad.lo.s32 	%r2984, %r7038, 100, %r6988;
	mov.u32 	%r2985, %ctaid.x;
	shl.b32 	%r2986, %r2985, 2;
	and.b32  	%r2987, %r2986, 2147483644;
	add.s32 	%r2988, %r2984, %r2987;
	mad.lo.s32 	%r2989, %r2982, -1640531527, %r2988;
	add.s32 	%r2990, %r2989, 374;
	shr.u32 	%r2991, %r2990, 16;
	xor.b32  	%r2992, %r2991, %r2990;
	mul.lo.s32 	%r2993, %r2992, -2048144789;
	shr.u32 	%r2994, %r2993, 13;
	xor.b32  	%r2995, %r2994, %r2993;
	mul.lo.s32 	%r2996, %r2995, -1028477387;
	shr.u32 	%r2997, %r2996, 16;
	xor.b32  	%r2998, %r2997, %r2996;
	and.b32  	%r2999, %r2998, 1;
	setp.eq.b32 	%p587, %r2999, 1;
	shr.u32 	%r3000, %r2998, 1;
	and.b32  	%r3001, %r3000, 31;
	neg.s32 	%r3002, %r3001;
	selp.b32 	%r3003, %r3001, %r3002, %p587;
	mov.u32 	%r3004, s_mem;
	add.s32 	%r3005, %r3004, %r2982;
	ld.shared.s8 	%r3006, [%r3005+6624];
	mul.lo.s32 	%r3007, %r3003, %r3006;
	bar.sync 	0;
	shfl.sync.down.b32	%r3008|%p588, %r3007, 16, 31, -1;
	add.s32 	%r3009, %r3008, %r3007;
	shfl.sync.down.b32	%r3010|%p589, %r3009, 8, 31, -1;
	add.s32 	%r3011, %r3010, %r3009;
	shfl.sync.down.b32	%r3012|%p590, %r3011, 4, 31, -1;
	add.s32 	%r3013, %r3012, %r3011;
	shfl.sync.down.b32	%r3014|%p591, %r3013, 2, 31, -1;
	add.s32 	%r3015, %r3014, %r3013;
	shfl.sync.down.b32	%r3016|%p592, %r3015, 1, 31, -1;
	add.s32 	%r254, %r3016, %r3015;
	@%p586 bra 	$L__BB1_309;
	mov.u32 	%r3017, %tid.x;
	shr.u32 	%r3018, %r3017, 3;
	mov.u32 	%r3019, _ZZ14blockReduceSumiE6shared;
	add.s32 	%r3020, %r3019, %r3018;
	st.shared.u32 	[%r3020], %r254;
$L__BB1_309:
	mov.u32 	%r3022, %ntid.x;
	shr.u32 	%r3023, %r3022, 5;
	mov.u32 	%r3024, %tid.x;
	setp.ge.u32 	%p593, %r3024, %r3023;
	bar.sync 	0;
	mov.b32 	%r7102, 0;
	@%p593 bra 	$L__BB1_311;
	mov.u32 	%r3025, %tid.x;
	shl.b32 	%r3026, %r3025, 2;
	mov.u32 	%r3027, _ZZ14blockReduceSumiE6shared;
	add.s32 	%r3028, %r3027, %r3026;
	ld.shared.u32 	%r7102, [%r3028];
$L__BB1_311:
	mov.u32 	%r3029, %tid.x;
	setp.gt.u32 	%p594, %r3029, 31;
	@%p594 bra 	$L__BB1_313;
	shfl.sync.down.b32	%r3030|%p595, %r7102, 16, 31, -1;
	add.s32 	%r3031, %r3030, %r7102;
	shfl.sync.down.b32	%r3032|%p596, %r3031, 8, 31, -1;
	add.s32 	%r3033, %r3032, %r3031;
	shfl.sync.down.b32	%r3034|%p597, %r3033, 4, 31, -1;
	add.s32 	%r3035, %r3034, %r3033;
	shfl.sync.down.b32	%r3036|%p598, %r3035, 2, 31, -1;
	add.s32 	%r3037, %r3036, %r3035;
	shfl.sync.down.b32	%r3038|%p599, %r3037, 1, 31, -1;
	add.s32 	%r7102, %r3038, %r3037;
$L__BB1_313:
	not.pred 	%p600, %p1407;
	@%p600 bra 	$L__BB1_315;
	st.shared.u32 	[_ZZ14blockReduceSumiE6shared], %r7102;
$L__BB1_315:
	ld.param.u32 	%r6989, [_Z21train_sequence_kernelPKhliPK8EggModelPaPij_param_6];
	mov.u32 	%r3039, %tid.x;
	and.b32  	%r3040, %r3039, 31;
	setp.ne.s32 	%p601, %r3040, 0;
	bar.sync 	0;
	ld.shared.u32 	%r259, [_ZZ14blockReduceSumiE6shared];
	mad.lo.s32 	%r3041, %r7038, 100, %r6989;
	mov.u32 	%r3042, %ctaid.x;
	shl.b32 	%r3043, %r3042, 2;
	and.b32  	%r3044, %r3043, 2147483644;
	add.s32 	%r3045, %r3041, %r3044;
	mad.lo.s32 	%r3046, %r3039, -1640531527, %r3045;
	add.s32 	%r3047, %r3046, 373;
	shr.u32 	%r3048, %r3047, 16;
	xor.b32  	%r3049, %r3048, %r3047;
	mul.lo.s32 	%r3050, %r3049, -2048144789;
	shr.u32 	%r3051, %r3050, 13;
	xor.b32  	%r3052, %r3051, %r3050;
	mul.lo.s32 	%r3053, %r3052, -1028477387;
	shr.u32 	%r3054, %r3053, 16;
	xor.b32  	%r3055, %r3054, %r3053;
	and.b32  	%r3056, %r3055, 1;
	setp.eq.b32 	%p602, %r3056, 1;
	shr.u32 	%r3057, %r3055, 1;
	and.b32  	%r3058, %r3057, 31;
	neg.s32 	%r3059, %r3058;
	selp.b32 	%r3060, %r3058, %r3059, %p602;
	mov.u32 	%r3061, s_mem;
	add.s32 	%r3062, %r3061, %r3039;
	ld.shared.s8 	%r3063, [%r3062+7360];
	mul.lo.s32 	%r3064, %r3060, %r3063;
	bar.sync 	0;
	shfl.sync.down.b32	%r3065|%p603, %r3064, 16, 31, -1;
	add.s32 	%r3066, %r3065, %r3064;
	shfl.sync.down.b32	%r3067|%p604, %r3066, 8, 31, -1;
	add.s32 	%r3068, %r3067, %r3066;
	shfl.sync.down.b32	%r3069|%p605, %r3068, 4, 31, -1;
	add.s32 	%r3070, %r3069, %r3068;
	shfl.sync.down.b32	%r3071|%p606, %r3070, 2, 31, -1;
	add.s32 	%r3072, %r3071, %r3070;
	shfl.sync.down.b32	%r3073|%p607, %r3072, 1, 31, -1;
	add.s32 	%r260, %r3073, %r3072;
	@%p601 bra 	$L__BB1_317;
	mov.u32 	%r3074, %tid.x;
	shr.u32 	%r3075, %r3074, 3;
	mov.u32 	%r3076, _ZZ14blockReduceSumiE6shared;
	add.s32 	%r3077, %r3076, %r3075;
	st.shared.u32 	[%r3077], %r260;
$L__BB1_317:
	mov.u32 	%r3079, %ntid.x;
	shr.u32 	%r3080, %r3079, 5;
	mov.u32 	%r3081, %tid.x;
	setp.ge.u32 	%p608, %r3081, %r3080;
	bar.sync 	0;
	mov.b32 	%r7103, 0;
	@%p608 bra 	$L__BB1_319;
	mov.u32 	%r3082, %tid.x;
	shl.b32 	%r3083, %r3082, 2;
	mov.u32 	%r3084, _ZZ14blockReduceSumiE6shared;
	add.s32 	%r3085, %r3084, %r3083;
	ld.shared.u32 	%r7103, [%r3085];
$L__BB1_319:
	mov.u32 	%r3086, %tid.x;
	setp.gt.u32 	%p610, %r3086, 31;
	mov.pred 	%p1408, 0;
	@%p610 bra 	$L__BB1_322;
	mov.u32 	%r3087, %tid.x;
	setp.ne.s32 	%p612, %r3087, 0;
	shfl.sync.down.b32	%r3088|%p613, %r7103, 16, 31, -1;
	add.s32 	%r3089, %r3088, %r7103;
	shfl.sync.down.b32	%r3090|%p614, %r3089, 8, 31, -1;
	add.s32 	%r3091, %r3090, %r3089;
	shfl.sync.down.b32	%r3092|%p615, %r3091, 4, 31, -1;
	add.s32 	%r3093, %r3092, %r3091;
	shfl.sync.down.b32	%r3094|%p616, %r3093, 2, 31, -1;
	add.s32 	%r3095, %r3094, %r3093;
	shfl.sync.down.b32	%r3096|%p617, %r3095, 1, 31, -1;
	add.s32 	%r263, %r3096, %r3095;
	@%p612 bra 	$L__BB1_322;
	st.shared.u32 	[_ZZ14blockReduceSumiE6shared], %r263;
	mov.pred 	%p1408, -1;
$L__BB1_322:
	ld.param.u32 	%r6990, [_Z21train_sequence_kernelPKhliPK8EggModelPaPij_param_6];
	mov.u32 	%r3097, %tid.x;
	and.b32  	%r3098, %r3097, 31;
	setp.ne.s32 	%p619, %r3098, 0;
	bar.sync 	0;
	ld.shared.u32 	%r264, [_ZZ14blockReduceSumiE6shared];
	mad.lo.s32 	%r3099, %r7038, 100, %r6990;
	mov.u32 	%r3100, %ctaid.x;
	shl.b32 	%r3101, %r3100, 2;
	and.b32  	%r3102, %r3101, 2147483644;
	add.s32 	%r3103, %r3099, %r3102;
	mad.lo.s32 	%r3104, %r3097, -1640531527, %r3103;
	add.s32 	%r3105, %r3104, 374;
	shr.u32 	%r3106, %r3105, 16;
	xor.b32  	%r3107, %r3106, %r3105;
	mul.lo.s32 	%r3108, %r3107, -2048144789;
	shr.u32 	%r3109, %r3108, 13;
	xor.b32  	%r3110, %r3109, %r3108;
	mul.lo.s32 	%r3111, %r3110, -1028477387;
	shr.u32 	%r3112, %r3111, 16;
	xor.b32  	%r3113, %r3112, %r3111;
	and.b32  	%r3114, %r3113, 1;
	setp.eq.b32 	%p620, %r3114, 1;
	shr.u32 	%r3115, %r3113, 1;
	and.b32  	%r3116, %r3115, 31;
	neg.s32 	%r3117, %r3116;
	selp.b32 	%r3118, %r3116, %r3117, %p620;
	mov.u32 	%r3119, s_mem;
	add.s32 	%r3120, %r3119, %r3097;
	ld.shared.s8 	%r3121, [%r3120+8096];
	mul.lo.s32 	%r3122, %r3118, %r3121;
	bar.sync 	0;
	shfl.sync.down.b32	%r3123|%p621, %r3122, 16, 31, -1;
	add.s32 	%r3124, %r3123, %r3122;
	shfl.sync.down.b32	%r3125|%p622, %r3124, 8, 31, -1;
	add.s32 	%r3126, %r3125, %r3124;
	shfl.sync.down.b32	%r3127|%p623, %r3126, 4, 31, -1;
	add.s32 	%r3128, %r3127, %r3126;
	shfl.sync.down.b32	%r3129|%p624, %r3128, 2, 31, -1;
	add.s32 	%r3130, %r3129, %r3128;
	shfl.sync.down.b32	%r3131|%p625, %r3130, 1, 31, -1;
	add.s32 	%r265, %r3131, %r3130;
	@%p619 bra 	$L__BB1_324;
	mov.u32 	%r3132, %tid.x;
	shr.u32 	%r3133, %r3132, 3;
	mov.u32 	%r3134, _ZZ14blockReduceSumiE6shared;
	add.s32 	%r3135, %r3134, %r3133;
	st.shared.u32 	[%r3135], %r265;
$L__BB1_324:
	mov.u32 	%r3137, %ntid.x;
	shr.u32 	%r3138, %r3137, 5;
	mov.u32 	%r3139, %tid.x;
	setp.ge.u32 	%p626, %r3139, %r3138;
	bar.sync 	0;
	mov.b32 	%r7105, 0;
	@%p626 bra 	$L__BB1_326;
	mov.u32 	%r3140, %tid.x;
	shl.b32 	%r3141, %r3140, 2;
	mov.u32 	%r3142, _ZZ14blockReduceSumiE6shared;
	add.s32 	%r3143, %r3142, %r3141;
	ld.shared.u32 	%r7105, [%r3143];
$L__BB1_326:
	mov.u32 	%r3144, %tid.x;
	setp.gt.u32 	%p627, %r3144, 31;
	@%p627 bra 	$L__BB1_328;
	shfl.sync.down.b32	%r3145|%p628, %r7105, 16, 31, -1;
	add.s32 	%r3146, %r3145, %r7105;
	shfl.sync.down.b32	%r3147|%p629, %r3146, 8, 31, -1;
	add.s32 	%r3148, %r3147, %r3146;
	shfl.sync.down.b32	%r3149|%p630, %r3148, 4, 31, -1;
	add.s32 	%r3150, %r3149, %r3148;
	shfl.sync.down.b32	%r3151|%p631, %r3150, 2, 31, -1;
	add.s32 	%r3152, %r3151, %r3150;
	shfl.sync.down.b32	%r3153|%p632, %r3152, 1, 31, -1;
	add.s32 	%r7105, %r3153, %r3152;
$L__BB1_328:
	not.pred 	%p633, %p1408;
	@%p633 bra 	$L__BB1_330;
	st.shared.u32 	[_ZZ14blockReduceSumiE6shared], %r7105;
$L__BB1_330:
	ld.param.u32 	%r6991, [_Z21train_sequence_kernelPKhliPK8EggModelPaPij_param_6];
	mov.u32 	%r3154, %tid.x;
	and.b32  	%r3155, %r3154, 31;
	setp.ne.s32 	%p634, %r3155, 0;
	bar.sync 	0;
	ld.shared.u32 	%r270, [_ZZ14blockReduceSumiE6shared];
	mad.lo.s32 	%r3156, %r7038, 100, %r6991;
	mov.u32 	%r3157, %ctaid.x;
	shl.b32 	%r3158, %r3157, 2;
	and.b32  	%r3159, %r3158, 2147483644;
	add.s32 	%r3160, %r3156, %r3159;
	mad.lo.s32 	%r3161, %r3154, -1640531527, %r3160;
	add.s32 	%r3162, %r3161, 374;
	shr.u32 	%r3163, %r3162, 16;
	xor.b32  	%r3164, %r3163, %r3162;
	mul.lo.s32 	%r3165, %r3164, -2048144789;
	shr.u32 	%r3166, %r3165, 13;
	xor.b32  	%r3167, %r3166, %r3165;
	mul.lo.s32 	%r3168, %r3167, -1028477387;
	shr.u32 	%r3169, %r3168, 16;
	xor.b32  	%r3170, %r3169, %r3168;
	and.b32  	%r3171, %r3170, 1;
	setp.eq.b32 	%p635, %r3171, 1;
	shr.u32 	%r3172, %r3170, 1;
	and.b32  	%r3173, %r3172, 31;
	neg.s32 	%r3174, %r3173;
	selp.b32 	%r3175, %r3173, %r3174, %p635;
	mov.u32 	%r3176, s_mem;
	add.s32 	%r3177, %r3176, %r3154;
	ld.shared.s8 	%r3178, [%r3177+8832];
	mul.lo.s32 	%r3179, %r3175, %r3178;
	bar.sync 	0;
	shfl.sync.down.b32	%r3180|%p636, %r3179, 16, 31, -1;
	add.s32 	%r3181, %r3180, %r3179;
	shfl.sync.down.b32	%r3182|%p637, %r3181, 8, 31, -1;
	add.s32 	%r3183, %r3182, %r3181;
	shfl.sync.down.b32	%r3184|%p638, %r3183, 4, 31, -1;
	add.s32 	%r3185, %r3184, %r3183;
	shfl.sync.down.b32	%r3186|%p639, %r3185, 2, 31, -1;
	add.s32 	%r3187, %r3186, %r3185;
	shfl.sync.down.b32	%r3188|%p640, %r3187, 1, 31, -1;
	add.s32 	%r271, %r3188, %r3187;
	@%p634 bra 	$L__BB1_332;
	mov.u32 	%r3189, %tid.x;
	shr.u32 	%r3190, %r3189, 3;
	mov.u32 	%r3191, _ZZ14blockReduceSumiE6shared;
	add.s32 	%r3192, %r3191, %r3190;
	st.shared.u32 	[%r3192], %r271;
$L__BB1_332:
	mov.u32 	%r3194, %ntid.x;
	shr.u32 	%r3195, %r3194, 5;
	mov.u32 	%r3196, %tid.x;
	setp.ge.u32 	%p641, %r3196, %r3195;
	bar.sync 	0;
	mov.b32 	%r7106, 0;
	@%p641 bra 	$L__BB1_334;
	mov.u32 	%r3197, %tid.x;
	shl.b32 	%r3198, %r3197, 2;
	mov.u32 	%r3199, _ZZ14blockReduceSumiE6shared;
	add.s32 	%r3200, %r3199, %r3198;
	ld.shared.u32 	%r7106, [%r3200];
$L__BB1_334:
	mov.u32 	%r3201, %tid.x;
	setp.gt.u32 	%p643, %r3201, 31;
	mov.pred 	%p1409, 0;
	@%p643 bra 	$L__BB1_337;
	mov.u32 	%r3202, %tid.x;
	setp.ne.s32 	%p645, %r3202, 0;
	shfl.sync.down.b32	%r3203|%p646, %r7106, 16, 31, -1;
	add.s32 	%r3204, %r3203, %r7106;
	shfl.sync.down.b32	%r3205|%p647, %r3204, 8, 31, -1;
	add.s32 	%r3206, %r3205, %r3204;
	shfl.sync.down.b32	%r3207|%p648, %r3206, 4, 31, -1;
	add.s32 	%r3208, %r3207, %r3206;
	shfl.sync.down.b32	%r3209|%p649, %r3208, 2, 31, -1;
	add.s32 	%r3210, %r3209, %r3208;
	shfl.sync.down.b32	%r3211|%p650, %r3210, 1, 31, -1;
	add.s32 	%r274, %r3211, %r3210;
	@%p645 bra 	$L__BB1_337;
	st.shared.u32 	[_ZZ14blockReduceSumiE6shared], %r274;
	mov.pred 	%p1409, -1;
$L__BB1_337:
	ld.param.u32 	%r6992, [_Z21train_sequence_kernelPKhliPK8EggModelPaPij_param_6];
	mov.u32 	%r3212, %tid.x;
	and.b32  	%r3213, %r3212, 31;
	setp.ne.s32 	%p652, %r3213, 0;
	bar.sync 	0;
	ld.shared.u32 	%r275, [_ZZ14blockReduceSumiE6shared];
	mad.lo.s32 	%r3214, %r7038, 100, %r6992;
	mov.u32 	%r3215, %ctaid.x;
	shl.b32 	%r3216, %r3215, 2;
	and.b32  	%r3217, %r3216, 2147483644;
	add.s32 	%r3218, %r3214, %r3217;
	mad.lo.s32 	%r3219, %r3212, -1640531527, %r3218;
	add.s32 	%r3220, %r3219, 375;
	shr.u32 	%r3221, %r3220, 16;
	xor.b32  	%r3222, %r3221, %r3220;
	mul.lo.s32 	%r3223, %r3222, -2048144789;
	shr.u32 	%r3224, %r3223, 13;
	xor.b32  	%r3225, %r3224, %r3223;
	mul.lo.s32 	%r3226, %r3225, -1028477387;
	shr.u32 	%r3227, %r3226, 16;
	xor.b32  	%r3228, %r3227, %r3226;
	and.b32  	%r3229, %r3228, 1;
	setp.eq.b32 	%p653, %r3229, 1;
	shr.u32 	%r3230, %r3228, 1;
	and.b32  	%r3231, %r3230, 31;
	neg.s32 	%r3232, %r3231;
	selp.b32 	%r3233, %r3231, %r3232, %p653;
	mov.u32 	%r3234, s_mem;
	add.s32 	%r3235, %r3234, %r3212;
	ld.shared.s8 	%r3236, [%r3235+9568];
	mul.lo.s32 	%r3237, %r3233, %r3236;
	bar.sync 	0;
	shfl.sync.down.b32	%r3238|%p654, %r3237, 16, 31, -1;
	add.s32 	%r3239, %r3238, %r3237;
	shfl.sync.down.b32	%r3240|%p655, %r3239, 8, 31, -1;
	add.s32 	%r3241, %r3240, %r3239;
	shfl.sync.down.b32	%r3242|%p656, %r3241, 4, 31, -1;
	add.s32 	%r3243, %r3242, %r3241;
	shfl.sync.down.b32	%r3244|%p657, %r3243, 2, 31, -1;
	add.s32 	%r3245, %r3244, %r3243;
	shfl.sync.down.b32	%r3246|%p658, %r3245, 1, 31, -1;
	add.s32 	%r276, %r3246, %r3245;
	@%p652 bra 	$L__BB1_339;
	mov.u32 	%r3247, %tid.x;
	shr.u32 	%r3248, %r3247, 3;
	mov.u32 	%r3249, _ZZ14blockReduceSumiE6shared;
	add.s32 	%r3250, %r3249, %r3248;
	st.shared.u32 	[%r3250], %r276;
$L__BB1_339:
	mov.u32 	%r3252, %ntid.x;
	shr.u32 	%r3253, %r3252, 5;
	mov.u32 	%r3254, %tid.x;
	setp.ge.u32 	%p659, %r3254, %r3253;
	bar.sync 	0;
	mov.b32 	%r7108, 0;
	@%p659 bra 	$L__BB1_341;
	mov.u32 	%r3255, %tid.x;
	shl.b32 	%r3256, %r3255, 2;
	mov.u32 	%r3257, _ZZ14blockReduceSumiE6shared;
	add.s32 	%r3258, %r3257, %r3256;
	ld.shared.u32 	%r7108, [%r3258];
$L__BB1_341:
	mov.u32 	%r3259, %tid.x;
	setp.gt.u32 	%p660, %r3259, 31;
	@%p660 bra 	$L__BB1_343;
	shfl.sync.down.b32	%r3260|%p661, %r7108, 16, 31, -1;
	add.s32 	%r3261, %r3260, %r7108;
	shfl.sync.down.b32	%r3262|%p662, %r3261, 8, 31, -1;
	add.s32 	%r3263, %r3262, %r3261;
	shfl.sync.down.b32	%r3264|%p663, %r3263, 4, 31, -1;
	add.s32 	%r3265, %r3264, %r3263;
	shfl.sync.down.b32	%r3266|%p664, %r3265, 2, 31, -1;
	add.s32 	%r3267, %r3266, %r3265;
	shfl.sync.down.b32	%r3268|%p665, %r3267, 1, 31, -1;
	add.s32 	%r7108, %r3268, %r3267;
$L__BB1_343:
	not.pred 	%p666, %p1409;
	@%p666 bra 	$L__BB1_345;
	st.shared.u32 	[_ZZ14blockReduceSumiE6shared], %r7108;
$L__BB1_345:
	ld.param.u32 	%r6993, [_Z21train_sequence_kernelPKhliPK8EggModelPaPij_param_6];
	mov.u32 	%r3269, %tid.x;
	and.b32  	%r3270, %r3269, 31;
	setp.ne.s32 	%p667, %r3270, 0;
	bar.sync 	0;
	ld.shared.u32 	%r281, [_ZZ14blockReduceSumiE6shared];
	mad.lo.s32 	%r3271, %r7038, 100, %r6993;
	mov.u32 	%r3272, %ctaid.x;
	shl.b32 	%r3273, %r3272, 2;
	and.b32  	%r3274, %r3273, 2147483644;
	add.s32 	%r3275, %r3271, %r3274;
	mad.lo.s32 	%r3276, %r3269, -1640531527, %r3275;
	add.s32 	%r3277, %r3276, 374;
	shr.u32 	%r3278, %r3277, 16;
	xor.b32  	%r3279, %r3278, %r3277;
	mul.lo.s32 	%r3280, %r3279, -2048144789;
	shr.u32 	%r3281, %r3280, 13;
	xor.b32  	%r3282, %r3281, %r3280;
	mul.lo.s32 	%r3283, %r3282, -1028477387;
	shr.u32 	%r3284, %r3283, 16;
	xor.b32  	%r3285, %r3284, %r3283;
	and.b32  	%r3286, %r3285, 1;
	setp.eq.b32 	%p668, %r3286, 1;
	shr.u32 	%r3287, %r3285, 1;
	and.b32  	%r3288, %r3287, 31;
	neg.s32 	%r3289, %r3288;
	selp.b32 	%r3290, %r3288, %r3289, %p668;
	mov.u32 	%r3291, s_mem;
	add.s32 	%r3292, %r3291, %r3269;
	ld.shared.s8 	%r3293, [%r3292+10304];
	mul.lo.s32 	%r3294, %r3290, %r3293;
	bar.sync 	0;
	shfl.sync.down.b32	%r3295|%p669, %r3294, 16, 31, -1;
	add.s32 	%r3296, %r3295, %r3294;
	shfl.sync.down.b32	%r3297|%p670, %r3296, 8, 31, -1;
	add.s32 	%r3298, %r3297, %r3296;
	shfl.sync.down.b32	%r3299|%p671, %r3298, 4, 31, -1;
	add.s32 	%r3300, %r3299, %r3298;
	shfl.sync.down.b32	%r3301|%p672, %r3300, 2, 31, -1;
	add.s32 	%r3302, %r3301, %r3300;
	shfl.sync.down.b32	%r3303|%p673, %r3302, 1, 31, -1;
	add.s32 	%r282, %r3303, %r3302;
	@%p667 bra 	$L__BB1_347;
	mov.u32 	%r3304, %tid.x;
	shr.u32 	%r3305, %r3304, 3;
	mov.u32 	%r3306, _ZZ14blockReduceSumiE6shared;
	add.s32 	%r3307, %r3306, %r3305;
	st.shared.u32 	[%r3307], %r282;
$L__BB1_347:
	mov.u32 	%r3309, %ntid.x;
	shr.u32 	%r3310, %r3309, 5;
	mov.u32 	%r3311, %tid.x;
	setp.ge.u32 	%p674, %r3311, %r3310;
	bar.sync 	0;
	mov.b32 	%r7109, 0;
	@%p674 bra 	$L__BB1_349;
	mov.u32 	%r3312, %tid.x;
	shl.b32 	%r3313, %r3312, 2;
	mov.u32 	%r3314, _ZZ14blockReduceSumiE6shared;
	add.s32 	%r3315, %r3314, %r3313;
	ld.shared.u32 	%r7109, [%r3315];
$L__BB1_349:
	mov.u32 	%r3316, %tid.x;
	setp.gt.u32 	%p676, %r3316, 31;
	mov.pred 	%p1410, 0;
	@%p676 bra 	$L__BB1_352;
	mov.u32 	%r3317, %tid.x;
	setp.ne.s32 	%p678, %r3317, 0;
	shfl.sync.down.b32	%r3318|%p679, %r7109, 16, 31, -1;
	add.s32 	%r3319, %r3318, %r7109;
	shfl.sync.down.b32	%r3320|%p680, %r3319, 8, 31, -1;
	add.s32 	%r3321, %r3320, %r3319;
	shfl.sync.down.b32	%r3322|%p681, %r3321, 4, 31, -1;
	add.s32 	%r3323, %r3322, %r3321;
	shfl.sync.down.b32	%r3324|%p682, %r3323, 2, 31, -1;
	add.s32 	%r3325, %r3324, %r3323;
	shfl.sync.down.b32	%r3326|%p683, %r3325, 1, 31, -1;
	add.s32 	%r285, %r3326, %r3325;
	@%p678 bra 	$L__BB1_352;
	st.shared.u32 	[_ZZ14blockReduceSumiE6shared], %r285;
	mov.pred 	%p1410, -1;
$L__BB1_352:
	ld.param.u32 	%r6994, [_Z21train_sequence_kernelPKhliPK8EggModelPaPij_param_6];
	mov.u32 	%r3327, %tid.x;
	and.b32  	%r3328, %r3327, 31;
	setp.ne.s32 	%p685, %r3328, 0;
	bar.sync 	0;
	ld.shared.u32 	%r286, [_ZZ14blockReduceSumiE6shared];
	mad.lo.s32 	%r3329, %r7038, 100, %r6994;
	mov.u32 	%r3330, %ctaid.x;
	shl.b32 	%r3331, %r3330, 2;
	and.b32  	%r3332, %r3331, 2147483644;
	add.s32 	%r3333, %r3329, %r3332;
	mad.lo.s32 	%r3334, %r3327, -1640531527, %r3333;
	add.s32 	%r3335, %r3334, 375;
	shr.u32 	%r3336, %r3335, 16;
	xor.b32  	%r3337, %r3336, %r3335;
	mul.lo.s32 	%r3338, %r3337, -2048144789;
	shr.u32 	%r3339, %r3338, 13;
	xor.b32  	%r3340, %r3339, %r3338;
	mul.lo.s32 	%r3341, %r3340, -1028477387;
	shr.u32 	%r3342, %r3341, 16;
	xor.b32  	%r3343, %r3342, %r3341;
	and.b32  	%r3344, %r3343, 1;
	setp.eq.b32 	%p686, %r3344, 1;
	shr.u32 	%r3345, %r3343, 1;
	and.b32  	%r3346, %r3345, 31;
	neg.s32 	%r3347, %r3346;
	selp.b32 	%r3348, %r3346, %r3347, %p686;
	mov.u32 	%r3349, s_mem;
	add.s32 	%r3350, %r3349, %r3327;
	ld.shared.s8 	%r3351, [%r3350+11040];
	mul.lo.s32 	%r3352, %r3348, %r3351;
	bar.sync 	0;
	shfl.sync.down.b32	%r3353|%p687, %r3352, 16, 31, -1;
	add.s32 	%r3354, %r3353, %r3352;
	shfl.sync.down.b32	%r3355|%p688, %r3354, 8, 31, -1;
	add.s32 	%r3356, %r3355, %r3354;
	shfl.sync.down.b32	%r3357|%p689, %r3356, 4, 31, -1;
	add.s32 	%r3358, %r3357, %r3356;
	shfl.sync.down.b32	%r3359|%p690, %r3358, 2, 31, -1;
	add.s32 	%r3360, %r3359, %r3358;
	shfl.sync.down.b32	%r3361|%p691, %r3360, 1, 31, -1;
	add.s32 	%r287, %r3361, %r3360;
	@%p685 bra 	$L__BB1_354;
	mov.u32 	%r3362, %tid.x;
	shr.u32 	%r3363, %r3362, 3;
	mov.u32 	%r3364, _ZZ14blockReduceSumiE6shared;
	add.s32 	%r3365, %r3364, %r3363;
	st.shared.u32 	[%r3365], %r287;
$L__BB1_354:
	mov.u32 	%r3367, %ntid.x;
	shr.u32 	%r3368, %r3367, 5;
	mov.u32 	%r3369, %tid.x;
	setp.ge.u32 	%p692, %r3369, %r3368;
	bar.sync 	0;
	mov.b32 	%r7111, 0;
	@%p692 bra 	$L__BB1_356;
	mov.u32 	%r3370, %tid.x;
	shl.b32 	%r3371, %r3370, 2;
	mov.u32 	%r3372, _ZZ14blockReduceSumiE6shared;
	add.s32 	%r3373, %r3372, %r3371;
	ld.shared.u32 	%r7111, [%r3373];
$L__BB1_356:
	mov.u32 	%r3374, %tid.x;
	setp.gt.u32 	%p693, %r3374, 31;
	@%p693 bra 	$L__BB1_358;
	shfl.sync.down.b32	%r3375|%p694, %r7111, 16, 31, -1;
	add.s32 	%r3376, %r3375, %r7111;
	shfl.sync.down.b32	%r3377|%p695, %r3376, 8, 31, -1;
	add.s32 	%r3378, %r3377, %r3376;
	shfl.sync.down.b32	%r3379|%p696, %r3378, 4, 31, -1;
	add.s32 	%r3380, %r3379, %r3378;
	shfl.sync.down.b32	%r3381|%p697, %r3380, 2, 31, -1;
	add.s32 	%r3382, %r3381, %r3380;
	shfl.sync.down.b32	%r3383|%p698, %r3382, 1, 31, -1;
	add.s32 	%r7111, %r3383, %r3382;
$L__BB1_358:
	not.pred 	%p699, %p1410;
	@%p699 bra 	$L__BB1_360;
	st.shared.u32 	[_ZZ14blockReduceSumiE6shared], %r7111;
$L__BB1_360:
	bar.sync 	0;
	mov.b32 	%r7112, 0;
	ld.shared.u32 	%r292, [_ZZ14blockReduceSumiE6shared];
	mov.u32 	%r7113, %r7112;
	mov.u32 	%r7114, %r7112;
	mov.u32 	%r7115, %r7112;
	mov.u32 	%r7116, %r7112;
	mov.u32 	%r7117, %r7112;
	mov.u32 	%r7118, %r7112;
	mov.u32 	%r7119, %r7112;
	mov.u32 	%r7120, %r7112;
	mov.u32 	%r7121, %r7112;
	mov.u32 	%r7122, %r7112;
	mov.u32 	%r7123, %r7112;
	mov.u32 	%r7124, %r7112;
	mov.u32 	%r7125, %r7112;
	mov.u32 	%r7126, %r7112;
	mov.u32 	%r7127, %r7112;
	mov.u32 	%r7128, %r7112;
$L__BB1_361:
	ld.param.u64 	%rd292, [_Z21train_sequence_kernelPKhliPK8EggModelPaPij_param_3];
	mov.u32 	%r3385, %tid.x;
	mad.lo.s32 	%r3386, %r7128, 368, %r3385;
	mad.lo.s32 	%r3387, %r7038, 541696, %r3386;
	cvt.u64.u32 	%rd187, %r3387;
	cvta.to.global.u64 	%rd188, %rd292;
	add.s64 	%rd189, %rd188, %rd187;
	mov.u32 	%r3388, s_mem;
	add.s32 	%r3389, %r3388, %r7128;
	ld.shared.v2.u8 	{%rs144, %rs145}, [%r3389];
	ld.shared.v2.u8 	{%rs146, %rs147}, [%r3389+736];
	ld.shared.v2.u8 	{%rs148, %rs149}, [%r3389+1472];
	ld.shared.v2.u8 	{%rs150, %rs151}, [%r3389+2208];
	ld.shared.v2.u8 	{%rs152, %rs153}, [%r3389+2944];
	ld.shared.v2.u8 	{%rs154, %rs155}, [%r3389+3680];
	ld.shared.v2.u8 	{%rs156, %rs157}, [%r3389+4416];
	ld.shared.v2.u8 	{%rs158, %rs159}, [%r3389+5152];
	ld.shared.v2.u8 	{%rs160, %rs161}, [%r3389+5888];
	ld.shared.v2.u8 	{%rs162, %rs163}, [%r3389+6624];
	ld.shared.v2.u8 	{%rs164, %rs165}, [%r3389+7360];
	ld.shared.v2.u8 	{%rs166, %rs167}, [%r3389+8096];
	ld.shared.v2.u8 	{%rs168, %rs169}, [%r3389+8832];
	ld.shared.v2.u8 	{%rs170, %rs171}, [%r3389+9568];
	ld.shared.v2.u8 	{%rs172, %rs173}, [%r3389+10304];
	ld.shared.v2.u8 	{%rs174, %rs175}, [%r3389+11040];
	cvt.s16.s8 	%rs176, %rs144;
	cvt.s16.s8 	%rs177, %rs145;
	mov.b32 	%r3390, {%rs176, %rs177};
	ld.global.nc.u8 	%rs178, [%rd189+365424];
	cvt.u32.u8 	%r3391, %rs178;
	ld.global.nc.u8 	%rs179, [%rd189+365056];
	cvt.u32.u8 	%r3392, %rs179;
	prmt.b32 	%r3393, %r3392, %r3391, 0x3340U;
	prmt.b32 	%r3397, %r3393, %r3394, 0x5410U;
	dp2a.lo.s32.s32 	%r7120, %r3390, %r3397, %r7120;
	cvt.s16.s8 	%rs180, %rs146;
	cvt.s16.s8 	%rs181, %rs147;
	mov.b32 	%r3398, {%rs180, %rs181};
	ld.global.nc.u8 	%rs182, [%rd189+500848];
	cvt.u32.u8 	%r3399, %rs182;
	ld.global.nc.u8 	%rs183, [%rd189+500480];
	cvt.u32.u8 	%r3400, %rs183;
	prmt.b32 	%r3401, %r3400, %r3399, 0x3340U;
	prmt.b32 	%r3402, %r3401, %r3394, 0x5410U;
	dp2a.lo.s32.s32 	%r7112, %r3398, %r3402, %r7112;
	cvt.s16.s8 	%rs184, %rs148;
	cvt.s16.s8 	%rs185, %rs149;
	mov.b32 	%r3403, {%rs184, %rs185};
	dp2a.lo.s32.s32 	%r7121, %r3403, %r3397, %r7121;
	cvt.s16.s8 	%rs186, %rs150;
	cvt.s16.s8 	%rs187, %rs151;
	mov.b32 	%r3404, {%rs186, %rs187};
	dp2a.lo.s32.s32 	%r7113, %r3404, %r3402, %r7113;
	cvt.s16.s8 	%rs188, %rs152;
	cvt.s16.s8 	%rs189, %rs153;
	mov.b32 	%r3405, {%rs188, %rs189};
	dp2a.lo.s32.s32 	%r7122, %r3405, %r3397, %r7122;
	cvt.s16.s8 	%rs190, %rs154;
	cvt.s16.s8 	%rs191, %rs155;
	mov.b32 	%r3406, {%rs190, %rs191};
	dp2a.lo.s32.s32 	%r7114, %r3406, %r3402, %r7114;
	cvt.s16.s8 	%rs192, %rs156;
	cvt.s16.s8 	%rs193, %rs157;
	mov.b32 	%r3407, {%rs192, %rs193};
	dp2a.lo.s32.s32 	%r7123, %r3407, %r3397, %r7123;
	cvt.s16.s8 	%rs194, %rs158;
	cvt.s16.s8 	%rs195, %rs159;
	mov.b32 	%r3408, {%rs194, %rs195};
	dp2a.lo.s32.s32 	%r7115, %r3408, %r3402, %r7115;
	cvt.s16.s8 	%rs196, %rs160;
	cvt.s16.s8 	%rs197, %rs161;
	mov.b32 	%r3409, {%rs196, %rs197};
	dp2a.lo.s32.s32 	%r7124, %r3409, %r3397, %r7124;
	cvt.s16.s8 	%rs198, %rs162;
	cvt.s16.s8 	%rs199, %rs163;
	mov.b32 	%r3410, {%rs198, %rs199};
	dp2a.lo.s32.s32 	%r7116, %r3410, %r3402, %r7116;
	cvt.s16.s8 	%rs200, %rs164;
	cvt.s16.s8 	%rs201, %rs165;
	mov.b32 	%r3411, {%rs200, %rs201};
	dp2a.lo.s32.s32 	%r7125, %r3411, %r3397, %r7125;
	cvt.s16.s8 	%rs202, %rs166;
	cvt.s16.s8 	%rs203, %rs167;
	mov.b32 	%r3412, {%rs202, %rs203};
	dp2a.lo.s32.s32 	%r7117, %r3412, %r3402, %r7117;
	cvt.s16.s8 	%rs204, %rs168;
	cvt.s16.s8 	%rs205, %rs169;
	mov.b32 	%r3413, {%rs204, %rs205};
	dp2a.lo.s32.s32 	%r7126, %r3413, %r3397, %r7126;
	cvt.s16.s8 	%rs206, %rs170;
	cvt.s16.s8 	%rs207, %rs171;
	mov.b32 	%r3414, {%rs206, %rs207};
	dp2a.lo.s32.s32 	%r7118, %r3414, %r3402, %r7118;
	cvt.s16.s8 	%rs208, %rs172;
	cvt.s16.s8 	%rs209, %rs173;
	mov.b32 	%r3415, {%rs208, %rs209};
	dp2a.lo.s32.s32 	%r7127, %r3415, %r3397, %r7127;
	cvt.s16.s8 	%rs210, %rs174;
	cvt.s16.s8 	%rs211, %rs175;
	mov.b32 	%r3416, {%rs210, %rs211};
	dp2a.lo.s32.s32 	%r7119, %r3416, %r3402, %r7119;
	add.s32 	%r7128, %r7128, 2;
	setp.ne.s32 	%p700, %r7128, 368;
	@%p700 bra 	$L__BB1_361;
	ld.param.u32 	%r6995, [_Z21train_sequence_kernelPKhliPK8EggModelPaPij_param_6];
	ld.param.u64 	%rd293, [_Z21train_sequence_kernelPKhliPK8EggModelPaPij_param_3];
	mul.lo.s32 	%r3418, %r7038, 736;
	cvt.u64.u32 	%rd190, %r3418;
	mov.u32 	%r3419, %tid.x;
	cvt.u64.u32 	%rd191, %r3419;
	cvta.to.global.u64 	%rd192, %rd293;
	add.s64 	%rd193, %rd192, %rd191;
	add.s64 	%rd194, %rd193, %rd190;
	ld.global.nc.u8 	%rs212, [%rd194+2261360];
	cvt.s32.s8 	%r3420, %rs212;
	mad.lo.s32 	%r3421, %r7038, 100, %r6995;
	mov.u32 	%r3422, %ctaid.x;
	shl.b32 	%r3423, %r3422, 2;
	and.b32  	%r3424, %r3423, 2147483644;
	add.s32 	%r3425, %r3421, %r3424;
	mad.lo.s32 	%r3426, %r3419, -1640531527, %r3425;
	add.s32 	%r3427, %r3426, 3;
	shr.u32 	%r3428, %r3427, 16;
	xor.b32  	%r3429, %r3428, %r3427;
	mul.lo.s32 	%r3430, %r3429, -2048144789;
	shr.u32 	%r3431, %r3430, 13;
	xor.b32  	%r3432, %r3431, %r3430;
	mul.lo.s32 	%r3433, %r3432, -1028477387;
	shr.u32 	%r3434, %r3433, 16;
	xor.b32  	%r3435, %r3434, %r3433;
	shr.u32 	%r3436, %r3435, 1;
	and.b32  	%r3437, %r3436, 31;
	neg.s32 	%r3438, %r3437;
	and.b32  	%r3439, %r3435, 1;
	setp.eq.b32 	%p701, %r3439, 1;
	selp.b32 	%r3440, %r3437, %r3438, %p701;
	mul.lo.s32 	%r3441, %r3440, %r209;
	shr.s32 	%r3442, %r3441, 8;
	add.s32 	%r3443, %r3442, %r7120;
	add.s32 	%r3444, %r3426, 4;
	shr.u32 	%r3445, %r3444, 16;
	xor.b32  	%r3446, %r3445, %r3444;
	mul.lo.s32 	%r3447, %r3446, -2048144789;
	shr.u32 	%r3448, %r3447, 13;
	xor.b32  	%r3449, %r3448, %r3447;
	mul.lo.s32 	%r3450, %r3449, -1028477387;
	shr.u32 	%r3451, %r3450, 16;
	xor.b32  	%r3452, %r3451, %r3450;
	shr.u32 	%r3453, %r3452, 1;
	and.b32  	%r3454, %r3453, 31;
	neg.s32 	%r3455, %r3454;
	and.b32  	%r3456, %r3452, 1;
	setp.eq.b32 	%p702, %r3456, 1;
	selp.b32 	%r3457, %r3454, %r3455, %p702;
	mul.lo.s32 	%r3458, %r3457, %r215;
	shr.s32 	%r3459, %r3458, 8;
	add.s32 	%r3460, %r3459, %r7112;
	shr.s32 	%r3461, %r3443, 8;
	shr.s32 	%r3462, %r3460, 8;
	add.s32 	%r3463, %r3462, %r3461;
	add.s32 	%r3464, %r3463, %r3420;
	max.s32 	%r3465, %r3464, -127;
	min.s32 	%r3466, %r3465, 127;
	sub.s32 	%r3467, %r3466, %r190;
	mul.lo.s32 	%r3468, %r3467, %r189;
	shr.s32 	%r3469, %r3468, 8;
	add.s32 	%r3470, %r3469, %r190;
	max.s32 	%r3471, %r3470, -127;
	min.s32 	%r3472, %r3471, 127;
	cvt.u64.u32 	%rd195, %r7038;
	add.s64 	%rd196, %rd2, %rd195;
	st.local.u8 	[%rd196], %r3472;
	selp.b32 	%r3473, %r3438, %r3437, %p701;
	mul.lo.s32 	%r3474, %r3473, %r220;
	shr.s32 	%r3475, %r3474, 8;
	add.s32 	%r3476, %r3475, %r7121;
	selp.b32 	%r3477, %r3455, %r3454, %p702;
	mul.lo.s32 	%r3478, %r3477, %r226;
	shr.s32 	%r3479, %r3478, 8;
	add.s32 	%r3480, %r3479, %r7113;
	shr.s32 	%r3481, %r3476, 8;
	shr.s32 	%r3482, %r3480, 8;
	add.s32 	%r3483, %r3482, %r3481;
	add.s32 	%r3484, %r3483, %r3420;
	max.s32 	%r3485, %r3484, -127;
	min.s32 	%r3486, %r3485, 127;
	sub.s32 	%r3487, %r3486, %r192;
	mul.lo.s32 	%r3488, %r3487, %r191;
	shr.s32 	%r3489, %r3488, 8;
	add.s32 	%r3490, %r3489, %r192;
	max.s32 	%r3491, %r3490, -127;
	min.s32 	%r3492, %r3491, 127;
	st.local.u8 	[%rd196+4], %r3492;
	mul.lo.s32 	%r3493, %r3457, %r231;
	shr.s32 	%r3494, %r3493, 8;
	add.s32 	%r3495, %r3494, %r7122;
	add.s32 	%r3496, %r3426, 5;
	shr.u32 	%r3497, %r3496, 16;
	xor.b32  	%r3498, %r3497, %r3496;
	mul.lo.s32 	%r3499, %r3498, -2048144789;
	shr.u32 	%r3500, %r3499, 13;
	xor.b32  	%r3501, %r3500, %r3499;
	mul.lo.s32 	%r3502, %r3501, -1028477387;
	shr.u32 	%r3503, %r3502, 16;
	xor.b32  	%r3504, %r3503, %r3502;
	and.b32  	%r3505, %r3504, 1;
	setp.eq.b32 	%p703, %r3505, 1;
	shr.u32 	%r3506, %r3504, 1;
	and.b32  	%r3507, %r3506, 31;
	neg.s32 	%r3508, %r3507;
	selp.b32 	%r3509, %r3507, %r3508, %p703;
	mul.lo.s32 	%r3510, %r3509, %r237;
	shr.s32 	%r3511, %r3510, 8;
	add.s32 	%r3512, %r3511, %r7114;
	shr.s32 	%r3513, %r3495, 8;
	shr.s32 	%r3514, %r3512, 8;
	add.s32 	%r3515, %r3514, %r3513;
	add.s32 	%r3516, %r3515, %r3420;
	max.s32 	%r3517, %r3516, -127;
	min.s32 	%r3518, %r3517, 127;
	sub.s32 	%r3519, %r3518, %r194;
	mul.lo.s32 	%r3520, %r3519, %r193;
	shr.s32 	%r3521, %r3520, 8;
	add.s32 	%r3522, %r3521, %r194;
	max.s32 	%r3523, %r3522, -127;
	min.s32 	%r3524, %r3523, 127;
	st.local.u8 	[%rd196+8], %r3524;
	mul.lo.s32 	%r3525, %r3477, %r242;
	shr.s32 	%r3526, %r3525, 8;
	add.s32 	%r3527, %r3526, %r7123;
	selp.b32 	%r3528, %r3508, %r3507, %p703;
	mul.lo.s32 	%r3529, %r3528, %r248;
	shr.s32 	%r3530, %r3529, 8;
	add.s32 	%r3531, %r3530, %r7115;
	shr.s32 	%r3532, %r3527, 8;
	shr.s32 	%r3533, %r3531, 8;
	add.s32 	%r3534, %r3533, %r3532;
	add.s32 	%r3535, %r3534, %r3420;
	max.s32 	%r3536, %r3535, -127;
	min.s32 	%r3537, %r3536, 127;
	sub.s32 	%r3538, %r3537, %r196;
	mul.lo.s32 	%r3539, %r3538, %r195;
	shr.s32 	%r3540, %r3539, 8;
	add.s32 	%r3541, %r3540, %r196;
	max.s32 	%r3542, %r3541, -127;
	min.s32 	%r3543, %r3542, 127;
	st.local.u8 	[%rd196+12], %r3543;
	mul.lo.s32 	%r3544, %r3509, %r253;
	shr.s32 	%r3545, %r3544, 8;
	add.s32 	%r3546, %r3545, %r7124;
	add.s32 	%r3547, %r3426, 6;
	shr.u32 	%r3548, %r3547, 16;
	xor.b32  	%r3549, %r3548, %r3547;
	mul.lo.s32 	%r3550, %r3549, -2048144789;
	shr.u32 	%r3551, %r3550, 13;
	xor.b32  	%r3552, %r3551, %r3550;
	mul.lo.s32 	%r3553, %r3552, -1028477387;
	shr.u32 	%r3554, %r3553, 16;
	xor.b32  	%r3555, %r3554, %r3553;
	and.b32  	%r3556, %r3555, 1;
	setp.eq.b32 	%p704, %r3556, 1;
	shr.u32 	%r3557, %r3555, 1;
	and.b32  	%r3558, %r3557, 31;
	neg.s32 	%r3559, %r3558;
	selp.b32 	%r3560, %r3558, %r3559, %p704;
	mul.lo.s32 	%r3561, %r3560, %r259;
	shr.s32 	%r3562, %r3561, 8;
	add.s32 	%r3563, %r3562, %r7116;
	shr.s32 	%r3564, %r3546, 8;
	shr.s32 	%r3565, %r3563, 8;
	add.s32 	%r3566, %r3565, %r3564;
	add.s32 	%r3567, %r3566, %r3420;
	max.s32 	%r3568, %r3567, -127;
	min.s32 	%r3569, %r3568, 127;
	sub.s32 	%r3570, %r3569, %r198;
	mul.lo.s32 	%r3571, %r3570, %r197;
	shr.s32 	%r3572, %r3571, 8;
	add.s32 	%r3573, %r3572, %r198;
	max.s32 	%r3574, %r3573, -127;
	min.s32 	%r3575, %r3574, 127;
	st.local.u8 	[%rd196+16], %r3575;
	mul.lo.s32 	%r3576, %r3528, %r264;
	shr.s32 	%r3577, %r3576, 8;
	add.s32 	%r3578, %r3577, %r7125;
	selp.b32 	%r3579, %r3559, %r3558, %p704;
	mul.lo.s32 	%r3580, %r3579, %r270;
	shr.s32 	%r3581, %r3580, 8;
	add.s32 	%r3582, %r3581, %r7117;
	shr.s32 	%r3583, %r3578, 8;
	shr.s32 	%r3584, %r3582, 8;
	add.s32 	%r3585, %r3584, %r3583;
	add.s32 	%r3586, %r3585, %r3420;
	max.s32 	%r3587, %r3586, -127;
	min.s32 	%r3588, %r3587, 127;
	sub.s32 	%r3589, %r3588, %r200;
	mul.lo.s32 	%r3590, %r3589, %r199;
	shr.s32 	%r3591, %r3590, 8;
	add.s32 	%r3592, %r3591, %r200;
	max.s32 	%r3593, %r3592, -127;
	min.s32 	%r3594, %r3593, 127;
	st.local.u8 	[%rd196+20], %r3594;
	mul.lo.s32 	%r3595, %r3560, %r275;
	shr.s32 	%r3596, %r3595, 8;
	add.s32 	%r3597, %r3596, %r7126;
	add.s32 	%r3598, %r3426, 7;
	shr.u32 	%r3599, %r3598, 16;
	xor.b32  	%r3600, %r3599, %r3598;
	mul.lo.s32 	%r3601, %r3600, -2048144789;
	shr.u32 	%r3602, %r3601, 13;
	xor.b32  	%r3603, %r3602, %r3601;
	mul.lo.s32 	%r3604, %r3603, -1028477387;
	shr.u32 	%r3605, %r3604, 16;
	xor.b32  	%r3606, %r3605, %r3604;
	and.b32  	%r3607, %r3606, 1;
	setp.eq.b32 	%p705, %r3607, 1;
	shr.u32 	%r3608, %r3606, 1;
	and.b32  	%r3609, %r3608, 31;
	neg.s32 	%r3610, %r3609;
	selp.b32 	%r3611, %r3609, %r3610, %p705;
	mul.lo.s32 	%r3612, %r3611, %r281;
	shr.s32 	%r3613, %r3612, 8;
	add.s32 	%r3614, %r3613, %r7118;
	shr.s32 	%r3615, %r3597, 8;
	shr.s32 	%r3616, %r3614, 8;
	add.s32 	%r3617, %r3616, %r3615;
	add.s32 	%r3618, %r3617, %r3420;
	max.s32 	%r3619, %r3618, -127;
	min.s32 	%r3620, %r3619, 127;
	sub.s32 	%r3621, %r3620, %r202;
	mul.lo.s32 	%r3622, %r3621, %r201;
	shr.s32 	%r3623, %r3622, 8;
	add.s32 	%r3624, %r3623, %r202;
	max.s32 	%r3625, %r3624, -127;
	min.s32 	%r3626, %r3625, 127;
	st.local.u8 	[%rd196+24], %r3626;
	mul.lo.s32 	%r3627, %r3579, %r286;
	shr.s32 	%r3628, %r3627, 8;
	add.s32 	%r3629, %r3628, %r7127;
	selp.b32 	%r3630, %r3610, %r3609, %p705;
	mul.lo.s32 	%r3631, %r3630, %r292;
	shr.s32 	%r3632, %r3631, 8;
	add.s32 	%r3633, %r3632, %r7119;
	shr.s32 	%r3634, %r3629, 8;
	shr.s32 	%r3635, %r3633, 8;
	add.s32 	%r3636, %r3635, %r3634;
	add.s32 	%r3637, %r3636, %r3420;
	max.s32 	%r3638, %r3637, -127;
	min.s32 	%r3639, %r3638, 127;
	sub.s32 	%r3640, %r3639, %r204;
	mul.lo.s32 	%r3641, %r3640, %r203;
	shr.s32 	%r3642, %r3641, 8;
	add.s32 	%r3643, %r3642, %r204;
	max.s32 	%r3644, %r3643, -127;
	min.s32 	%r3645, %r3644, 127;
	st.local.u8 	[%rd196+28], %r3645;
	add.s32 	%r3646, %r3472, %r26;
	max.s32 	%r3647, %r3646, -127;
	min.s32 	%r3648, %r3647, 127;
	mov.u32 	%r3649, s_mem;
	add.s32 	%r3650, %r3649, %r3419;
	st.shared.u8 	[%r3650], %r3648;
	add.s32 	%r3651, %r3492, %r32;
	max.s32 	%r3652, %r3651, -127;
	min.s32 	%r3653, %r3652, 127;
	st.shared.u8 	[%r3650+1472], %r3653;
	add.s32 	%r3654, %r3524, %r37;
	max.s32 	%r3655, %r3654, -127;
	min.s32 	%r3656, %r3655, 127;
	st.shared.u8 	[%r3650+2944], %r3656;
	add.s32 	%r3657, %r3543, %r42;
	max.s32 	%r3658, %r3657, -127;
	min.s32 	%r3659, %r3658, 127;
	st.shared.u8 	[%r3650+4416], %r3659;
	add.s32 	%r3660, %r3575, %r47;
	max.s32 	%r3661, %r3660, -127;
	min.s32 	%r3662, %r3661, 127;
	st.shared.u8 	[%r3650+5888], %r3662;
	add.s32 	%r3663, %r3594, %r52;
	max.s32 	%r3664, %r3663, -127;
	min.s32 	%r3665, %r3664, 127;
	st.shared.u8 	[%r3650+7360], %r3665;
	add.s32 	%r3666, %r3626, %r57;
	max.s32 	%r3667, %r3666, -127;
	min.s32 	%r3668, %r3667, 127;
	st.shared.u8 	[%r3650+8832], %r3668;
	add.s32 	%r3669, %r3645, %r62;
	max.s32 	%r3670, %r3669, -127;
	min.s32 	%r3671, %r3670, 127;
	st.shared.u8 	[%r3650+10304], %r3671;
	bar.sync 	0;
	ld.shared.u8 	%rs9, [%r3650];
	ld.shared.u8 	%rs10, [%r3650+1472];
	ld.shared.u8 	%rs11, [%r3650+2944];
	ld.shared.u8 	%rs12, [%r3650+4416];
	ld.shared.u8 	%rs13, [%r3650+5888];
	ld.shared.u8 	%rs14, [%r3650+7360];
	ld.shared.u8 	%rs15, [%r3650+8832];
	ld.shared.u8 	%rs16, [%r3650+10304];
	mov.b32 	%r7129, 0;
$L__BB1_363:
	mov.u32 	%r3672, %tid.x;
	and.b32  	%r3673, %r3672, 31;
	setp.ne.s32 	%p706, %r3673, 0;
	mov.u32 	%r3674, s_mem;
	add.s32 	%r3675, %r3674, %r3672;
	mad.lo.s32 	%r3676, %r7129, 1472, %r3675;
	ld.shared.s8 	%r328, [%r3676];
	bar.sync 	0;
	abs.s32 	%r3677, %r328;
	shfl.sync.down.b32	%r3678|%p707, %r3677, 16, 31, -1;
	add.s32 	%r3679, %r3678, %r3677;
	shfl.sync.down.b32	%r3680|%p708, %r3679, 8, 31, -1;
	add.s32 	%r3681, %r3680, %r3679;
	shfl.sync.down.b32	%r3682|%p709, %r3681, 4, 31, -1;
	add.s32 	%r3683, %r3682, %r3681;
	shfl.sync.down.b32	%r3684|%p710, %r3683, 2, 31, -1;
	add.s32 	%r3685, %r3684, %r3683;
	shfl.sync.down.b32	%r3686|%p711, %r3685, 1, 31, -1;
	add.s32 	%r329, %r3686, %r3685;
	@%p706 bra 	$L__BB1_365;
	mov.u32 	%r3687, %tid.x;
	shr.u32 	%r3688, %r3687, 3;
	mov.u32 	%r3689, _ZZ14blockReduceSumiE6shared;
	add.s32 	%r3690, %r3689, %r3688;
	st.shared.u32 	[%r3690], %r329;
$L__BB1_365:
	mov.u32 	%r3692, %ntid.x;
	shr.u32 	%r3693, %r3692, 5;
	mov.u32 	%r3694, %tid.x;
	setp.ge.u32 	%p712, %r3694, %r3693;
	bar.sync 	0;
	mov.b32 	%r7130, 0;
	@%p712 bra 	$L__BB1_367;
	mov.u32 	%r3695, %tid.x;
	shl.b32 	%r3696, %r3695, 2;
	mov.u32 	%r3697, _ZZ14blockReduceSumiE6shared;
	add.s32 	%r3698, %r3697, %r3696;
	ld.shared.u32 	%r7130, [%r3698];
$L__BB1_367:
	mov.u32 	%r3699, %tid.x;
	setp.gt.u32 	%p713, %r3699, 31;
	@%p713 bra 	$L__BB1_370;
	mov.u32 	%r3700, %tid.x;
	setp.ne.s32 	%p714, %r3700, 0;
	shfl.sync.down.b32	%r3701|%p715, %r7130, 16, 31, -1;
	add.s32 	%r3702, %r3701, %r7130;
	shfl.sync.down.b32	%r3703|%p716, %r3702, 8, 31, -1;
	add.s32 	%r3704, %r3703, %r3702;
	shfl.sync.down.b32	%r3705|%p717, %r3704, 4, 31, -1;
	add.s32 	%r3706, %r3705, %r3704;
	shfl.sync.down.b32	%r3707|%p718, %r3706, 2, 31, -1;
	add.s32 	%r3708, %r3707, %r3706;
	shfl.sync.down.b32	%r3709|%p719, %r3708, 1, 31, -1;
	add.s32 	%r332, %r3709, %r3708;
	@%p714 bra 	$L__BB1_370;
	st.shared.u32 	[_ZZ14blockReduceSumiE6shared], %r332;
$L__BB1_370:
	ld.param.u64 	%rd294, [_Z21train_sequence_kernelPKhliPK8EggModelPaPij_param_3];
	mov.u32 	%r3710, %tid.x;
	and.b32  	%r3711, %r3710, 31;
	setp.ne.s32 	%p720, %r3711, 0;
	bar.sync 	0;
	ld.shared.u32 	%r3712, [_ZZ14blockReduceSumiE6shared];
	max.u32 	%r3713, %r3712, 1;
	mul.hi.s32 	%r3714, %r3713, -1307163959;
	add.s32 	%r3715, %r3714, %r3713;
	shr.u32 	%r3716, %r3715, 31;
	shr.s32 	%r3717, %r3715, 8;
	add.s32 	%r3718, %r3717, %r3716;
	add.s32 	%r3719, %r3713, 367;
	setp.lt.u32 	%p721, %r3719, 735;
	selp.b32 	%r3720, 1, %r3718, %p721;
	cvta.to.global.u64 	%rd197, %rd294;
	cvt.u64.u32 	%rd198, %r3710;
	add.s64 	%rd199, %rd197, %rd198;
	mul.lo.s32 	%r3721, %r7038, 736;
	cvt.u64.u32 	%rd200, %r3721;
	add.s64 	%rd201, %rd199, %rd200;
	ld.global.nc.u8 	%rs213, [%rd201+6692080];
	cvt.s32.s8 	%r333, %rs213;
	mul.lo.s32 	%r3722, %r333, %r328;
	div.s32 	%r3723, %r3722, %r3720;
	max.s32 	%r3724, %r3723, -127;
	min.s32 	%r3725, %r3724, 127;
	mov.u32 	%r3726, s_mem;
	add.s32 	%r3727, %r3726, %r3710;
	mad.lo.s32 	%r3728, %r7129, 1472, %r3727;
	st.shared.u8 	[%r3728], %r3725;
	ld.shared.s8 	%r334, [%r3728+1472];
	bar.sync 	0;
	abs.s32 	%r3729, %r334;
	shfl.sync.down.b32	%r3730|%p722, %r3729, 16, 31, -1;
	add.s32 	%r3731, %r3730, %r3729;
	shfl.sync.down.b32	%r3732|%p723, %r3731, 8, 31, -1;
	add.s32 	%r3733, %r3732, %r3731;
	shfl.sync.down.b32	%r3734|%p724, %r3733, 4, 31, -1;
	add.s32 	%r3735, %r3734, %r3733;
	shfl.sync.down.b32	%r3736|%p725, %r3735, 2, 31, -1;
	add.s32 	%r3737, %r3736, %r3735;
	shfl.sync.down.b32	%r3738|%p726, %r3737, 1, 31, -1;
	add.s32 	%r335, %r3738, %r3737;
	@%p720 bra 	$L__BB1_372;
	mov.u32 	%r3739, %tid.x;
	shr.u32 	%r3740, %r3739, 3;
	mov.u32 	%r3741, _ZZ14blockReduceSumiE6shared;
	add.s32 	%r3742, %r3741, %r3740;
	st.shared.u32 	[%r3742], %r335;
$L__BB1_372:
	mov.u32 	%r3744, %ntid.x;
	shr.u32 	%r3745, %r3744, 5;
	mov.u32 	%r3746, %tid.x;
	setp.ge.u32 	%p727, %r3746, %r3745;
	bar.sync 	0;
	mov.b32 	%r7131, 0;
	@%p727 bra 	$L__BB1_374;
	mov.u32 	%r3747, %tid.x;
	shl.b32 	%r3748, %r3747, 2;
	mov.u32 	%r3749, _ZZ14blockReduceSumiE6shared;
	add.s32 	%r3750, %r3749, %r3748;
	ld.shared.u32 	%r7131, [%r3750];
$L__BB1_374:
	mov.u32 	%r3751, %tid.x;
	setp.gt.u32 	%p728, %r3751, 31;
	@%p728 bra 	$L__BB1_377;
	mov.u32 	%r3752, %tid.x;
	setp.ne.s32 	%p729, %r3752, 0;
	shfl.sync.down.b32	%r3753|%p730, %r7131, 16, 31, -1;
	add.s32 	%r3754, %r3753, %r7131;
	shfl.sync.down.b32	%r3755|%p731, %r3754, 8, 31, -1;
	add.s32 	%r3756, %r3755, %r3754;
	shfl.sync.down.b32	%r3757|%p732, %r3756, 4, 31, -1;
	add.s32 	%r3758, %r3757, %r3756;
	shfl.sync.down.b32	%r3759|%p733, %r3758, 2, 31, -1;
	add.s32 	%r3760, %r3759, %r3758;
	shfl.sync.down.b32	%r3761|%p734, %r3760, 1, 31, -1;
	add.s32 	%r338, %r3761, %r3760;
	@%p729 bra 	$L__BB1_377;
	st.shared.u32 	[_ZZ14blockReduceSumiE6shared], %r338;
$L__BB1_377:
	bar.sync 	0;
	ld.shared.u32 	%r3762, [_ZZ14blockReduceSumiE6shared];
	max.u32 	%r3763, %r3762, 1;
	mul.hi.s32 	%r3764, %r3763, -1307163959;
	add.s32 	%r3765, %r3764, %r3763;
	shr.u32 	%r3766, %r3765, 31;
	shr.s32 	%r3767, %r3765, 8;
	add.s32 	%r3768, %r3767, %r3766;
	add.s32 	%r3769, %r3763, 367;
	setp.lt.u32 	%p735, %r3769, 735;
	selp.b32 	%r3770, 1, %r3768, %p735;
	mul.lo.s32 	%r3771, %r333, %r334;
	div.s32 	%r3772, %r3771, %r3770;
	max.s32 	%r3773, %r3772, -127;
	min.s32 	%r3774, %r3773, 127;
	mov.u32 	%r3775, %tid.x;
	mov.u32 	%r3776, s_mem;
	add.s32 	%r3777, %r3776, %r3775;
	mad.lo.s32 	%r3778, %r7129, 1472, %r3777;
	st.shared.u8 	[%r3778+1472], %r3774;
	add.s32 	%r7129, %r7129, 2;
	setp.ne.s32 	%p736, %r7129, 8;
	@%p736 bra 	$L__BB1_363;
	ld.param.u32 	%r6996, [_Z21train_sequence_kernelPKhliPK8EggModelPaPij_param_6];
	mov.u32 	%r3779, %tid.x;
	and.b32  	%r3780, %r3779, 31;
	setp.ne.s32 	%p737, %r3780, 0;
	bar.sync 	0;
	mad.lo.s32 	%r3781, %r7038, 100, %r6996;
	mov.u32 	%r3782, %ctaid.x;
	shl.b32 	%r3783, %r3782, 2;
	and.b32  	%r3784, %r3783, 2147483644;
	add.s32 	%r3785, %r3781, %r3784;
	mad.lo.s32 	%r3786, %r3779, -1640531527, %r3785;
	add.s32 	%r3787, %r3786, 1477;
	shr.u32 	%r3788, %r3787, 16;
	xor.b32  	%r3789, %r3788, %r3787;
	mul.lo.s32 	%r3790, %r3789, -2048144789;
	shr.u32 	%r3791, %r3790, 13;
	xor.b32  	%r3792, %r3791, %r3790;
	mul.lo.s32 	%r3793, %r3792, -1028477387;
	shr.u32 	%r3794, %r3793, 16;
	xor.b32  	%r3795, %r3794, %r3793;
	and.b32  	%r3796, %r3795, 1;
	setp.eq.b32 	%p738, %r3796, 1;
	shr.u32 	%r3797, %r3795, 1;
	and.b32  	%r3798, %r3797, 31;
	neg.s32 	%r3799, %r3798;
	selp.b32 	%r3800, %r3798, %r3799, %p738;
	mov.u32 	%r3801, s_mem;
	add.s32 	%r3802, %r3801, %r3779;
	ld.shared.s8 	%r3803, [%r3802];
	mul.lo.s32 	%r3804, %r3800, %r3803;
	bar.sync 	0;
	shfl.sync.down.b32	%r3805|%p739, %r3804, 16, 31, -1;
	add.s32 	%r3806, %r3805, %r3804;
	shfl.sync.down.b32	%r3807|%p740, %r3806, 8, 31, -1;
	add.s32 	%r3808, %r3807, %r3806;
	shfl.sync.down.b32	%r3809|%p741, %r3808, 4, 31, -1;
	add.s32 	%r3810, %r3809, %r3808;
	shfl.sync.down.b32	%r3811|%p742, %r3810, 2, 31, -1;
	add.s32 	%r3812, %r3811, %r3810;
	shfl.sync.down.b32	%r3813|%p743, %r3812, 1, 31, -1;
	add.s32 	%r340, %r3813, %r3812;
	@%p737 bra 	$L__BB1_380;
	mov.u32 	%r3814, %tid.x;
	shr.u32 	%r3815, %r3814, 3;
	mov.u32 	%r3816, _ZZ14blockReduceSumiE6shared;
	add.s32 	%r3817, %r3816, %r3815;
	st.shared.u32 	[%r3817], %r340;
$L__BB1_380:
	mov.u32 	%r3819, %ntid.x;
	shr.u32 	%r3820, %r3819, 5;
	mov.u32 	%r3821, %tid.x;
	setp.ge.u32 	%p744, %r3821, %r3820;
	bar.sync 	0;
	mov.b32 	%r7132, 0;
	@%p744 bra 	$L__BB1_382;
	mov.u32 	%r3822, %tid.x;
	shl.b32 	%r3823, %r3822, 2;
	mov.u32 	%r3824, _ZZ14blockReduceSumiE6shared;
	add.s32 	%r3825, %r3824, %r3823;
	ld.shared.u32 	%r7132, [%r3825];
$L__BB1_382:
	mov.u32 	%r3826, %tid.x;
	setp.gt.u32 	%p745, %r3826, 31;
	@%p745 bra 	$L__BB1_385;
	mov.u32 	%r3827, %tid.x;
	setp.ne.s32 	%p746, %r3827, 0;
	shfl.sync.down.b32	%r3828|%p747, %r7132, 16, 31, -1;
	add.s32 	%r3829, %r3828, %r7132;
	shfl.sync.down.b32	%r3830|%p748, %r3829, 8, 31, -1;
	add.s32 	%r3831, %r3830, %r3829;
	shfl.sync.down.b32	%r3832|%p749, %r3831, 4, 31, -1;
	add.s32 	%r3833, %r3832, %r3831;
	shfl.sync.down.b32	%r3834|%p750, %r3833, 2, 31, -1;
	add.s32 	%r3835, %r3834, %r3833;
	shfl.sync.down.b32	%r3836|%p751, %r3835, 1, 31, -1;
	add.s32 	%r343, %r3836, %r3835;
	@%p746 bra 	$L__BB1_385;
	st.shared.u32 	[_ZZ14blockReduceSumiE6shared], %r343;
$L__BB1_385:
	ld.param.u32 	%r6997, [_Z21train_sequence_kernelPKhliPK8EggModelPaPij_param_6];
	mov.u32 	%r3837, %tid.x;
	and.b32  	%r3838, %r3837, 31;
	setp.ne.s32 	%p752, %r3838, 0;
	bar.sync 	0;
	ld.shared.u32 	%r344, [_ZZ14blockReduceSumiE6shared];
	mad.lo.s32 	%r3839, %r7038, 100, %r6997;
	mov.u32 	%r3840, %ctaid.x;
	shl.b32 	%r3841, %r3840, 2;
	and.b32  	%r3842, %r3841, 2147483644;
	add.s32 	%r3843, %r3839, %r3842;
	mad.lo.s32 	%r3844, %r3837, -1640531527, %r3843;
	add.s32 	%r3845, %r3844, 1477;
	shr.u32 	%r3846, %r3845, 16;
	xor.b32  	%r3847, %r3846, %r3845;
	mul.lo.s32 	%r3848, %r3847, -2048144789;
	shr.u32 	%r3849, %r3848, 13;
	xor.b32  	%r3850, %r3849, %r3848;
	mul.lo.s32 	%r3851, %r3850, -1028477387;
	shr.u32 	%r3852, %r3851, 16;
	xor.b32  	%r3853, %r3852, %r3851;
	and.b32  	%r3854, %r3853, 1;
	setp.eq.b32 	%p753, %r3854, 1;
	shr.u32 	%r3855, %r3853, 1;
	and.b32  	%r3856, %r3855, 31;
	neg.s32 	%r3857, %r3856;
	selp.b32 	%r3858, %r3856, %r3857, %p753;
	mov.u32 	%r3859, s_mem;
	add.s32 	%r3860, %r3859, %r3837;
	ld.shared.s8 	%r3861, [%r3860+1472];
	mul.lo.s32 	%r3862, %r3858, %r3861;
	bar.sync 	0;
	shfl.sync.down.b32	%r3863|%p754, %r3862, 16, 31, -1;
	add.s32 	%r3864, %r3863, %r3862;
	shfl.sync.down.b32	%r3865|%p755, %r3864, 8, 31, -1;
	add.s32 	%r3866, %r3865, %r3864;
	shfl.sync.down.b32	%r3867|%p756, %r3866, 4, 31, -1;
	add.s32 	%r3868, %r3867, %r3866;
	shfl.sync.down.b32	%r3869|%p757, %r3868, 2, 31, -1;
	add.s32 	%r3870, %r3869, %r3868;
	shfl.sync.down.b32	%r3871|%p758, %r3870, 1, 31, -1;
	add.s32 	%r345, %r3871, %r3870;
	@%p752 bra 	$L__BB1_387;
	mov.u32 	%r3872, %tid.x;
	shr.u32 	%r3873, %r3872, 3;
	mov.u32 	%r3874, _ZZ14blockReduceSumiE6shared;
	add.s32 	%r3875, %r3874, %r3873;
	st.shared.u32 	[%r3875], %r345;
$L__BB1_387:
	mov.u32 	%r3877, %ntid.x;
	shr.u32 	%r3878, %r3877, 5;
	mov.u32 	%r3879, %tid.x;
	setp.ge.u32 	%p759, %r3879, %r3878;
	bar.sync 	0;
	mov.b32 	%r7133, 0;
	@%p759 bra 	$L__BB1_389;
	mov.u32 	%r3880, %tid.x;
	shl.b32 	%r3881, %r3880, 2;
	mov.u32 	%r3882, _ZZ14blockReduceSumiE6shared;
	add.s32 	%r3883, %r3882, %r3881;
	ld.shared.u32 	%r7133, [%r3883];
$L__BB1_389:
	mov.u32 	%r3884, %tid.x;
	setp.gt.u32 	%p760, %r3884, 31;
	@%p760 bra 	$L__BB1_392;
	mov.u32 	%r3885, %tid.x;
	setp.ne.s32 	%p761, %r3885, 0;
	shfl.sync.down.b32	%r3886|%p762, %r7133, 16, 31, -1;
	add.s32 	%r3887, %r3886, %r7133;
	shfl.sync.down.b32	%r3888|%p763, %r3887, 8, 31, -1;
	add.s32 	%r3889, %r3888, %r3887;
	shfl.sync.down.b32	%r3890|%p764, %r3889, 4, 31, -1;
	add.s32 	%r3891, %r3890, %r3889;
	shfl.sync.down.b32	%r3892|%p765, %r3891, 2, 31, -1;
	add.s32 	%r3893, %r3892, %r3891;
	shfl.sync.down.b32	%r3894|%p766, %r3893, 1, 31, -1;
	add.s32 	%r348, %r3894, %r3893;
	@%p761 bra 	$L__BB1_392;
	st.shared.u32 	[_ZZ14blockReduceSumiE6shared], %r348;
$L__BB1_392:
	ld.param.u32 	%r6998, [_Z21train_sequence_kernelPKhliPK8EggModelPaPij_param_6];
	mov.u32 	%r3895, %tid.x;
	and.b32  	%r3896, %r3895, 31;
	setp.ne.s32 	%p767, %r3896, 0;
	bar.sync 	0;
	ld.shared.u32 	%r349, [_ZZ14blockReduceSumiE6shared];
	mad.lo.s32 	%r3897, %r7038, 100, %r6998;
	mov.u32 	%r3898, %ctaid.x;
	shl.b32 	%r3899, %r3898, 2;
	and.b32  	%r3900, %r3899, 2147483644;
	add.s32 	%r3901, %r3897, %r3900;
	mad.lo.s32 	%r3902, %r3895, -1640531527, %r3901;
	add.s32 	%r3903, %r3902, 1478;
	shr.u32 	%r3904, %r3903, 16;
	xor.b32  	%r3905, %r3904, %r3903;
	mul.lo.s32 	%r3906, %r3905, -2048144789;
	shr.u32 	%r3907, %r3906, 13;
	xor.b32  	%r3908, %r3907, %r3906;
	mul.lo.s32 	%r3909, %r3908, -1028477387;
	shr.u32 	%r3910, %r3909, 16;
	xor.b32  	%r3911, %r3910, %r3909;
	and.b32  	%r3912, %r3911, 1;
	setp.eq.b32 	%p768, %r3912, 1;
	shr.u32 	%r3913, %r3911, 1;
	and.b32  	%r3914, %r3913, 31;
	neg.s32 	%r3915, %r3914;
	selp.b32 	%r3916, %r3914, %r3915, %p768;
	mov.u32 	%r3917, s_mem;
	add.s32 	%r3918, %r3917, %r3895;
	ld.shared.s8 	%r3919, [%r3918+2944];
	mul.lo.s32 	%r3920, %r3916, %r3919;
	bar.sync 	0;
	shfl.sync.down.b32	%r3921|%p769, %r3920, 16, 31, -1;
	add.s32 	%r3922, %r3921, %r3920;
	shfl.sync.down.b32	%r3923|%p770, %r3922, 8, 31, -1;
	add.s32 	%r3924, %r3923, %r3922;
	shfl.sync.down.b32	%r3925|%p771, %r3924, 4, 31, -1;
	add.s32 	%r3926, %r3925, %r3924;
	shfl.sync.down.b32	%r3927|%p772, %r3926, 2, 31, -1;
	add.s32 	%r3928, %r3927, %r3926;
	shfl.sync.down.b32	%r3929|%p773, %r3928, 1, 31, -1;
	add.s32 	%r350, %r3929, %r3928;
	@%p767 bra 	$L__BB1_394;
	mov.u32 	%r3930, %tid.x;
	shr.u32 	%r3931, %r3930, 3;
	mov.u32 	%r3932, _ZZ14blockReduceSumiE6shared;
	add.s32 	%r3933, %r3932, %r3931;
	st.shared.u32 	[%r3933], %r350;
$L__BB1_394:
	mov.u32 	%r3935, %ntid.x;
	shr.u32 	%r3936, %r3935, 5;
	mov.u32 	%r3937, %tid.x;
	setp.ge.u32 	%p774, %r3937, %r3936;
	bar.sync 	0;
	mov.b32 	%r7134, 0;
	@%p774 bra 	$L__BB1_396;
	mov.u32 	%r3938, %tid.x;
	shl.b32 	%r3939, %r3938, 2;
	mov.u32 	%r3940, _ZZ14blockReduceSumiE6shared;
	add.s32 	%r3941, %r3940, %r3939;
	ld.shared.u32 	%r7134, [%r3941];
$L__BB1_396:
	mov.u32 	%r3942, %tid.x;
	setp.gt.u32 	%p775, %r3942, 31;
	@%p775 bra 	$L__BB1_399;
	mov.u32 	%r3943, %tid.x;
	setp.ne.s32 	%p776, %r3943, 0;
	shfl.sync.down.b32	%r3944|%p777, %r7134, 16, 31, -1;
	add.s32 	%r3945, %r3944, %r7134;
	shfl.sync.down.b32	%r3946|%p778, %r3945, 8, 31, -1;
	add.s32 	%r3947, %r3946, %r3945;
	shfl.sync.down.b32	%r3948|%p779, %r3947, 4, 31, -1;
	add.s32 	%r3949, %r3948, %r3947;
	shfl.sync.down.b32	%r3950|%p780, %r3949, 2, 31, -1;
	add.s32 	%r3951, %r3950, %r3949;
	shfl.sync.down.b32	%r3952|%p781, %r3951, 1, 31, -1;
	add.s32 	%r353, %r3952, %r3951;
	@%p776 bra 	$L__BB1_399;
	st.shared.u32 	[_ZZ14blockReduceSumiE6shared], %r353;
$L__BB1_399:
	ld.param.u32 	%r6999, [_Z21train_sequence_kernelPKhliPK8EggModelPaPij_param_6];
	mov.u32 	%r3953, %tid.x;
	and.b32  	%r3954, %r3953, 31;
	setp.ne.s32 	%p782, %r3954, 0;
	bar.sync 	0;
	ld.shared.u32 	%r354, [_ZZ14blockReduceSumiE6shared];
	mad.lo.s32 	%r3955, %r7038, 100, %r6999;
	mov.u32 	%r3956, %ctaid.x;
	shl.b32 	%r3957, %r3956, 2;
	and.b32  	%r3958, %r3957, 2147483644;
	add.s32 	%r3959, %r3955, %r3958;
	mad.lo.s32 	%r3960, %r3953, -1640531527, %r3959;
	add.s32 	%r3961, %r3960, 1478;
	shr.u32 	%r3962, %r3961, 16;
	xor.b32  	%r3963, %r3962, %r3961;
	mul.lo.s32 	%r3964, %r3963, -2048144789;
	shr.u32 	%r3965, %r3964, 13;
	xor.b32  	%r3966, %r3965, %r3964;
	mul.lo.s32 	%r3967, %r3966, -1028477387;
	shr.u32 	%r3968, %r3967, 16;
	xor.b32  	%r3969, %r3968, %r3967;
	and.b32  	%r3970, %r3969, 1;
	setp.eq.b32 	%p783, %r3970, 1;
	shr.u32 	%r3971, %r3969, 1;
	and.b32  	%r3972, %r3971, 31;
	neg.s32 	%r3973, %r3972;
	selp.b32 	%r3974, %r3972, %r3973, %p783;
	mov.u32 	%r3975, s_mem;
	add.s32 	%r3976, %r3975, %r3953;
	ld.shared.s8 	%r3977, [%r3976+4416];
	mul.lo.s32 	%r3978, %r3974, %r3977;
	bar.sync 	0;
	shfl.sync.down.b32	%r3979|%p784, %r3978, 16, 31, -1;
	add.s32 	%r3980, %r3979, %r3978;
	shfl.sync.down.b32	%r3981|%p785, %r3980, 8, 31, -1;
	add.s32 	%r3982, %r3981, %r3980;
	shfl.sync.down.b32	%r3983|%p786, %r3982, 4, 31, -1;
	add.s32 	%r3984, %r3983, %r3982;
	shfl.sync.down.b32	%r3985|%p787, %r3984, 2, 31, -1;
	add.s32 	%r3986, %r3985, %r3984;
	shfl.sync.down.b32	%r3987|%p788, %r3986, 1, 31, -1;
	add.s32 	%r355, %r3987, %r3986;
	@%p782 bra 	$L__BB1_401;
	mov.u32 	%r3988, %tid.x;
	shr.u32 	%r3989, %r3988, 3;
	mov.u32 	%r3990, _ZZ14blockReduceSumiE6shared;
	add.s32 	%r3991, %r3990, %r3989;
	st.shared.u32 	[%r3991], %r355;
$L__BB1_401:
	mov.u32 	%r3993, %ntid.x;
	shr.u32 	%r3994, %r3993, 5;
	mov.u32 	%r3995, %tid.x;
	setp.ge.u32 	%p789, %r3995, %r3994;
	bar.sync 	0;
	mov.b32 	%r7135, 0;
	@%p789 bra 	$L__BB1_403;
	mov.u32 	%r3996, %tid.x;
	shl.b32 	%r3997, %r3996, 2;
	mov.u32 	%r3998, _ZZ14blockReduceSumiE6shared;
	add.s32 	%r3999, %r3998, %r3997;
	ld.shared.u32 	%r7135, [%r3999];
$L__BB1_403:
	mov.u32 	%r4000, %tid.x;
	setp.gt.u32 	%p790, %r4000, 31;
	@%p790 bra 	$L__BB1_406;
	mov.u32 	%r4001, %tid.x;
	setp.ne.s32 	%p791, %r4001, 0;
	shfl.sync.down.b32	%r4002|%p792, %r7135, 16, 31, -1;
	add.s32 	%r4003, %r4002, %r7135;
	shfl.sync.down.b32	%r4004|%p793, %r4003, 8, 31, -1;
	add.s32 	%r4005, %r4004, %r4003;
	shfl.sync.down.b32	%r4006|%p794, %r4005, 4, 31, -1;
	add.s32 	%r4007, %r4006, %r4005;
	shfl.sync.down.b32	%r4008|%p795, %r4007, 2, 31, -1;
	add.s32 	%r4009, %r4008, %r4007;
	shfl.sync.down.b32	%r4010|%p796, %r4009, 1, 31, -1;
	add.s32 	%r358, %r4010, %r4009;
	@%p791 bra 	$L__BB1_406;
	st.shared.u32 	[_ZZ14blockReduceSumiE6shared], %r358;
$L__BB1_406:
	ld.param.u32 	%r7000, [_Z21train_sequence_kernelPKhliPK8EggModelPaPij_param_6];
	mov.u32 	%r4011, %tid.x;
	and.b32  	%r4012, %r4011, 31;
	setp.ne.s32 	%p797, %r4012, 0;
	bar.sync 	0;
	ld.shared.u32 	%r359, [_ZZ14blockReduceSumiE6shared];
	mad.lo.s32 	%r4013, %r7038, 100, %r7000;
	mov.u32 	%r4014, %ctaid.x;
	shl.b32 	%r4015, %r4014, 2;
	and.b32  	%r4016, %r4015, 2147483644;
	add.s32 	%r4017, %r4013, %r4016;
	mad.lo.s32 	%r4018, %r4011, -1640531527, %r4017;
	add.s32 	%r4019, %r4018, 1479;
	shr.u32 	%r4020, %r4019, 16;
	xor.b32  	%r4021, %r4020, %r4019;
	mul.lo.s32 	%r4022, %r4021, -2048144789;
	shr.u32 	%r4023, %r4022, 13;
	xor.b32  	%r4024, %r4023, %r4022;
	mul.lo.s32 	%r4025, %r4024, -1028477387;
	shr.u32 	%r4026, %r4025, 16;
	xor.b32  	%r4027, %r4026, %r4025;
	and.b32  	%r4028, %r4027, 1;
	setp.eq.b32 	%p798, %r4028, 1;
	shr.u32 	%r4029, %r4027, 1;
	and.b32  	%r4030, %r4029, 31;
	neg.s32 	%r4031, %r4030;
	selp.b32 	%r4032, %r4030, %r4031, %p798;
	mov.u32 	%r4033, s_mem;
	add.s32 	%r4034, %r4033, %r4011;
	ld.shared.s8 	%r4035, [%r4034+5888];
	mul.lo.s32 	%r4036, %r4032, %r4035;
	bar.sync 	0;
	shfl.sync.down.b32	%r4037|%p799, %r4036, 16, 31, -1;
	add.s32 	%r4038, %r4037, %r4036;
	shfl.sync.down.b32	%r4039|%p800, %r4038, 8, 31, -1;
	add.s32 	%r4040, %r4039, %r4038;
	shfl.sync.down.b32	%r4041|%p801, %r4040, 4, 31, -1;
	add.s32 	%r4042, %r4041, %r4040;
	shfl.sync.down.b32	%r4043|%p802, %r4042, 2, 31, -1;
	add.s32 	%r4044, %r4043, %r4042;
	shfl.sync.down.b32	%r4045|%p803, %r4044, 1, 31, -1;
	add.s32 	%r360, %r4045, %r4044;
	@%p797 bra 	$L__BB1_408;
	mov.u32 	%r4046, %tid.x;
	shr.u32 	%r4047, %r4046, 3;
	mov.u32 	%r4048, _ZZ14blockReduceSumiE6shared;
	add.s32 	%r4049, %r4048, %r4047;
	st.shared.u32 	[%r4049], %r360;
$L__BB1_408:
	mov.u32 	%r4051, %ntid.x;
	shr.u32 	%r4052, %r4051, 5;
	mov.u32 	%r4053, %tid.x;
	setp.ge.u32 	%p804, %r4053, %r4052;
	bar.sync 	0;
	mov.b32 	%r7136, 0;
	@%p804 bra 	$L__BB1_410;
	mov.u32 	%r4054, %tid.x;
	shl.b32 	%r4055, %r4054, 2;
	mov.u32 	%r4056, _ZZ14blockReduceSumiE6shared;
	add.s32 	%r4057, %r4056, %r4055;
	ld.shared.u32 	%r7136, [%r4057];
$L__BB1_410:
	mov.u32 	%r4058, %tid.x;
	setp.gt.u32 	%p805, %r4058, 31;
	@%p805 bra 	$L__BB1_413;
	mov.u32 	%r4059, %tid.x;
	setp.ne.s32 	%p806, %r4059, 0;
	shfl.sync.down.b32	%r4060|%p807, %r7136, 16, 31, -1;
	add.s32 	%r4061, %r4060, %r7136;
	shfl.sync.down.b32	%r4062|%p808, %r4061, 8, 31, -1;
	add.s32 	%r4063, %r4062, %r4061;
	shfl.sync.down.b32	%r4064|%p809, %r4063, 4, 31, -1;
	add.s32 	%r4065, %r4064, %r4063;
	shfl.sync.down.b32	%r4066|%p810, %r4065, 2, 31, -1;
	add.s32 	%r4067, %r4066, %r4065;
	shfl.sync.down.b32	%r4068|%p811, %r4067, 1, 31, -1;
	add.s32 	%r363, %r4068, %r4067;
	@%p806 bra 	$L__BB1_413;
	st.shared.u32 	[_ZZ14blockReduceSumiE6shared], %r363;
$L__BB1_413:
	ld.param.u32 	%r7001, [_Z21train_sequence_kernelPKhliPK8EggModelPaPij_param_6];
	mov.u32 	%r4069, %tid.x;
	and.b32  	%r4070, %r4069, 31;
	setp.ne.s32 	%p812, %r4070, 0;
	bar.sync 	0;
	ld.shared.u32 	%r364, [_ZZ14blockReduceSumiE6shared];
	mad.lo.s32 	%r4071, %r7038, 100, %r7001;
	mov.u32 	%r4072, %ctaid.x;
	shl.b32 	%r4073, %r4072, 2;
	and.b32  	%r4074, %r4073, 2147483644;
	add.s32 	%r4075, %r4071, %r4074;
	mad.lo.s32 	%r4076, %r4069, -1640531527, %r4075;
	add.s32 	%r4077, %r4076, 1479;
	shr.u32 	%r4078, %r4077, 16;
	xor.b32  	%r4079, %r4078, %r4077;
	mul.lo.s32 	%r4080, %r4079, -2048144789;
	shr.u32 	%r4081, %r4080, 13;
	xor.b32  	%r4082, %r4081, %r4080;
	mul.lo.s32 	%r4083, %r4082, -1028477387;
	shr.u32 	%r4084, %r4083, 16;
	xor.b32  	%r4085, %r4084, %r4083;
	and.b32  	%r4086, %r4085, 1;
	setp.eq.b32 	%p813, %r4086, 1;
	shr.u32 	%r4087, %r4085, 1;
	and.b32  	%r4088, %r4087, 31;
	neg.s32 	%r4089, %r4088;
	selp.b32 	%r4090, %r4088, %r4089, %p813;
	mov.u32 	%r4091, s_mem;
	add.s32 	%r4092, %r4091, %r4069;
	ld.shared.s8 	%r4093, [%r4092+7360];
	mul.lo.s32 	%r4094, %r4090, %r4093;
	bar.sync 	0;
	shfl.sync.down.b32	%r4095|%p814, %r4094, 16, 31, -1;
	add.s32 	%r4096, %r4095, %r4094;
	shfl.sync.down.b32	%r4097|%p815, %r4096, 8, 31, -1;
	add.s32 	%r4098, %r4097, %r4096;
	shfl.sync.down.b32	%r4099|%p816, %r4098, 4, 31, -1;
	add.s32 	%r4100, %r4099, %r4098;
	shfl.sync.down.b32	%r4101|%p817, %r4100, 2, 31, -1;
	add.s32 	%r4102, %r4101, %r4100;
	shfl.sync.down.b32	%r4103|%p818, %r4102, 1, 31, -1;
	add.s32 	%r365, %r4103, %r4102;
	@%p812 bra 	$L__BB1_415;
	mov.u32 	%r4104, %tid.x;
	shr.u32 	%r4105, %r4104, 3;
	mov.u32 	%r4106, _ZZ14blockReduceSumiE6shared;
	add.s32 	%r4107, %r4106, %r4105;
	st.shared.u32 	[%r4107], %r365;
$L__BB1_415:
	mov.u32 	%r4109, %ntid.x;
	shr.u32 	%r4110, %r4109, 5;
	mov.u32 	%r4111, %tid.x;
	setp.ge.u32 	%p819, %r4111, %r4110;
	bar.sync 	0;
	mov.b32 	%r7137, 0;
	@%p819 bra 	$L__BB1_417;
	mov.u32 	%r4112, %tid.x;
	shl.b32 	%r4113, %r4112, 2;
	mov.u32 	%r4114, _ZZ14blockReduceSumiE6shared;
	add.s32 	%r4115, %r4114, %r4113;
	ld.shared.u32 	%r7137, [%r4115];
$L__BB1_417:
	mov.u32 	%r4116, %tid.x;
	setp.gt.u32 	%p820, %r4116, 31;
	@%p820 bra 	$L__BB1_420;
	mov.u32 	%r4117, %tid.x;
	setp.ne.s32 	%p821, %r4117, 0;
	shfl.sync.down.b32	%r4118|%p822, %r7137, 16, 31, -1;
	add.s32 	%r4119, %r4118, %r7137;
	shfl.sync.down.b32	%r4120|%p823, %r4119, 8, 31, -1;
	add.s32 	%r4121, %r4120, %r4119;
	shfl.sync.down.b32	%r4122|%p824, %r4121, 4, 31, -1;
	add.s32 	%r4123, %r4122, %r4121;
	shfl.sync.down.b32	%r4124|%p825, %r4123, 2, 31, -1;
	add.s32 	%r4125, %r4124, %r4123;
	shfl.sync.down.b32	%r4126|%p826, %r4125, 1, 31, -1;
	add.s32 	%r368, %r4126, %r4125;
	@%p821 bra 	$L__BB1_420;
	st.shared.u32 	[_ZZ14blockReduceSumiE6shared], %r368;
$L__BB1_420:
	ld.param.u32 	%r7002, [_Z21train_sequence_kernelPKhliPK8EggModelPaPij_param_6];
	mov.u32 	%r4127, %tid.x;
	and.b32  	%r4128, %r4127, 31;
	setp.ne.s32 	%p827, %r4128, 0;
	bar.sync 	0;
	ld.shared.u32 	%r369, [_ZZ14blockReduceSumiE6shared];
	mad.lo.s32 	%r4129, %r7038, 100, %r7002;
	mov.u32 	%r4130, %ctaid.x;
	shl.b32 	%r4131, %r4130, 2;
	and.b32  	%r4132, %r4131, 2147483644;
	add.s32 	%r4133, %r4129, %r4132;
	mad.lo.s32 	%r4134, %r4127, -1640531527, %r4133;
	add.s32 	%r4135, %r4134, 1480;
	shr.u32 	%r4136, %r4135, 16;
	xor.b32  	%r4137, %r4136, %r4135;
	mul.lo.s32 	%r4138, %r4137, -2048144789;
	shr.u32 	%r4139, %r4138, 13;
	xor.b32  	%r4140, %r4139, %r4138;
	mul.lo.s32 	%r4141, %r4140, -1028477387;
	shr.u32 	%r4142, %r4141, 16;
	xor.b32  	%r4143, %r4142, %r4141;
	and.b32  	%r4144, %r4143, 1;
	setp.eq.b32 	%p828, %r4144, 1;
	shr.u32 	%r4145, %r4143, 1;
	and.b32  	%r4146, %r4145, 31;
	neg.s32 	%r4147, %r4146;
	selp.b32 	%r4148, %r4146, %r4147, %p828;
	mov.u32 	%r4149, s_mem;
	add.s32 	%r4150, %r4149, %r4127;
	ld.shared.s8 	%r4151, [%r4150+8832];
	mul.lo.s32 	%r4152, %r4148, %r4151;
	bar.sync 	0;
	shfl.sync.down.b32	%r4153|%p829, %r4152, 16, 31, -1;
	add.s32 	%r4154, %r4153, %r4152;
	shfl.sync.down.b32	%r4155|%p830, %r4154, 8, 31, -1;
	add.s32 	%r4156, %r4155, %r4154;
	shfl.sync.down.b32	%r4157|%p831, %r4156, 4, 31, -1;
	add.s32 	%r4158, %r4157, %r4156;
	shfl.sync.down.b32	%r4159|%p832, %r4158, 2, 31, -1;
	add.s32 	%r4160, %r4159, %r4158;
	shfl.sync.down.b32	%r4161|%p833, %r4160, 1, 31, -1;
	add.s32 	%r370, %r4161, %r4160;
	@%p827 bra 	$L__BB1_422;
	mov.u32 	%r4162, %tid.x;
	shr.u32 	%r4163, %r4162, 3;
	mov.u32 	%r4164, _ZZ14blockReduceSumiE6shared;
	add.s32 	%r4165, %r4164, %r4163;
	st.shared.u32 	[%r4165], %r370;
$L__BB1_422:
	mov.u32 	%r4167, %ntid.x;
	shr.u32 	%r4168, %r4167, 5;
	mov.u32 	%r4169, %tid.x;
	setp.ge.u32 	%p834, %r4169, %r4168;
	bar.sync 	0;
	mov.b32 	%r7138, 0;
	@%p834 bra 	$L__BB1_424;
	mov.u32 	%r4170, %tid.x;
	shl.b32 	%r4171, %r4170, 2;
	mov.u32 	%r4172, _ZZ14blockReduceSumiE6shared;
	add.s32 	%r4173, %r4172, %r4171;
	ld.shared.u32 	%r7138, [%r4173];
$L__BB1_424:
	mov.u32 	%r4174, %tid.x;
	setp.gt.u32 	%p835, %r4174, 31;
	@%p835 bra 	$L__BB1_427;
	mov.u32 	%r4175, %tid.x;
	setp.ne.s32 	%p836, %r4175, 0;
	shfl.sync.down.b32	%r4176|%p837, %r7138, 16, 31, -1;
	add.s32 	%r4177, %r4176, %r7138;
	shfl.sync.down.b32	%r4178|%p838, %r4177, 8, 31, -1;
	add.s32 	%r4179, %r4178, %r4177;
	shfl.sync.down.b32	%r4180|%p839, %r4179, 4, 31, -1;
	add.s32 	%r4181, %r4180, %r4179;
	shfl.sync.down.b32	%r4182|%p840, %r4181, 2, 31, -1;
	add.s32 	%r4183, %r4182, %r4181;
	shfl.sync.down.b32	%r4184|%p841, %r4183, 1, 31, -1;
	add.s32 	%r373, %r4184, %r4183;
	@%p836 bra 	$L__BB1_427;
	st.shared.u32 	[_ZZ14blockReduceSumiE6shared], %r373;
$L__BB1_427:
	ld.param.u32 	%r7003, [_Z21train_sequence_kernelPKhliPK8EggModelPaPij_param_6];
	mov.u32 	%r4185, %tid.x;
	and.b32  	%r4186, %r4185, 31;
	setp.ne.s32 	%p842, %r4186, 0;
	bar.sync 	0;
	ld.shared.u32 	%r374, [_ZZ14blockReduceSumiE6shared];
	mad.lo.s32 	%r4187, %r7038, 100, %r7003;
	mov.u32 	%r4188, %ctaid.x;
	shl.b32 	%r4189, %r4188, 2;
	and.b32  	%r4190, %r4189, 2147483644;
	add.s32 	%r4191, %r4187, %r4190;
	mad.lo.s32 	%r4192, %r4185, -1640531527, %r4191;
	add.s32 	%r4193, %r4192, 1480;
	shr.u32 	%r4194, %r4193, 16;
	xor.b32  	%r4195, %r4194, %r4193;
	mul.lo.s32 	%r4196, %r4195, -2048144789;
	shr.u32 	%r4197, %r4196, 13;
	xor.b32  	%r4198, %r4197, %r4196;
	mul.lo.s32 	%r4199, %r4198, -1028477387;
	shr.u32 	%r4200, %r4199, 16;
	xor.b32  	%r4201, %r4200, %r4199;
	and.b32  	%r4202, %r4201, 1;
	setp.eq.b32 	%p843, %r4202, 1;
	shr.u32 	%r4203, %r4201, 1;
	and.b32  	%r4204, %r4203, 31;
	neg.s32 	%r4205, %r4204;
	selp.b32 	%r4206, %r4204, %r4205, %p843;
	mov.u32 	%r4207, s_mem;
	add.s32 	%r4208, %r4207, %r4185;
	ld.shared.s8 	%r4209, [%r4208+10304];
	mul.lo.s32 	%r4210, %r4206, %r4209;
	bar.sync 	0;
	shfl.sync.down.b32	%r4211|%p844, %r4210, 16, 31, -1;
	add.s32 	%r4212, %r4211, %r4210;
	shfl.sync.down.b32	%r4213|%p845, %r4212, 8, 31, -1;
	add.s32 	%r4214, %r4213, %r4212;
	shfl.sync.down.b32	%r4215|%p846, %r4214, 4, 31, -1;
	add.s32 	%r4216, %r4215, %r4214;
	shfl.sync.down.b32	%r4217|%p847, %r4216, 2, 31, -1;
	add.s32 	%r4218, %r4217, %r4216;
	shfl.sync.down.b32	%r4219|%p848, %r4218, 1, 31, -1;
	add.s32 	%r375, %r4219, %r4218;
	@%p842 bra 	$L__BB1_429;
	mov.u32 	%r4220, %tid.x;
	shr.u32 	%r4221, %r4220, 3;
	mov.u32 	%r4222, _ZZ14blockReduceSumiE6shared;
	add.s32 	%r4223, %r4222, %r4221;
	st.shared.u32 	[%r4223], %r375;
$L__BB1_429:
	mov.u32 	%r4225, %ntid.x;
	shr.u32 	%r4226, %r4225, 5;
	mov.u32 	%r4227, %tid.x;
	setp.ge.u32 	%p849, %r4227, %r4226;
	bar.sync 	0;
	mov.b32 	%r7139, 0;
	@%p849 bra 	$L__BB1_431;
	mov.u32 	%r4228, %tid.x;
	shl.b32 	%r4229, %r4228, 2;
	mov.u32 	%r4230, _ZZ14blockReduceSumiE6shared;
	add.s32 	%r4231, %r4230, %r4229;
	ld.shared.u32 	%r7139, [%r4231];
$L__BB1_431:
	mov.u32 	%r4232, %tid.x;
	setp.gt.u32 	%p850, %r4232, 31;
	@%p850 bra 	$L__BB1_434;
	mov.u32 	%r4233, %tid.x;
	setp.ne.s32 	%p851, %r4233, 0;
	shfl.sync.down.b32	%r4234|%p852, %r7139, 16, 31, -1;
	add.s32 	%r4235, %r4234, %r7139;
	shfl.sync.down.b32	%r4236|%p853, %r4235, 8, 31, -1;
	add.s32 	%r4237, %r4236, %r4235;
	shfl.sync.down.b32	%r4238|%p854, %r4237, 4, 31, -1;
	add.s32 	%r4239, %r4238, %r4237;
	shfl.sync.down.b32	%r4240|%p855, %r4239, 2, 31, -1;
	add.s32 	%r4241, %r4240, %r4239;
	shfl.sync.down.b32	%r4242|%p856, %r4241, 1, 31, -1;
	add.s32 	%r378, %r4242, %r4241;
	@%p851 bra 	$L__BB1_434;
	st.shared.u32 	[_ZZ14blockReduceSumiE6shared], %r378;
$L__BB1_434:
	bar.sync 	0;
	mov.b32 	%r7140, 0;
	ld.shared.u32 	%r379, [_ZZ14blockReduceSumiE6shared];
	mov.u32 	%r7141, %r7140;
	mov.u32 	%r7142, %r7140;
	mov.u32 	%r7143, %r7140;
	mov.u32 	%r7144, %r7140;
	mov.u32 	%r7145, %r7140;
	mov.u32 	%r7146, %r7140;
	mov.u32 	%r7147, %r7140;
	mov.u32 	%r7148, %r7140;
	mov.u32 	%r7149, %r7140;
	mov.u32 	%r7150, %r7140;
	mov.u32 	%r7151, %r7140;
	mov.u32 	%r7152, %r7140;
	mov.u32 	%r7153, %r7140;
	mov.u32 	%r7154, %r7140;
	mov.u32 	%r7155, %r7140;
	mov.u32 	%r7156, %r7140;
	mov.u32 	%r7157, %r7140;
	mov.u32 	%r7158, %r7140;
	mov.u32 	%r7159, %r7140;
	mov.u32 	%r7160, %r7140;
	mov.u32 	%r7161, %r7140;
	mov.u32 	%r7162, %r7140;
	mov.u32 	%r7163, %r7140;
	mov.u32 	%r7164, %r7140;
	mov.u32 	%r7165, %r7140;
	mov.u32 	%r7166, %r7140;
	mov.u32 	%r7167, %r7140;
	mov.u32 	%r7168, %r7140;
	mov.u32 	%r7169, %r7140;
	mov.u32 	%r7170, %r7140;
	mov.u32 	%r7171, %r7140;
	mov.u32 	%r7172, %r7140;
$L__BB1_435:
	ld.param.u64 	%rd295, [_Z21train_sequence_kernelPKhliPK8EggModelPaPij_param_3];
	mov.u32 	%r4244, %tid.x;
	mad.lo.s32 	%r4245, %r7172, 1472, %r4244;
	mov.u32 	%r4246, s_mem;
	add.s32 	%r4247, %r4246, %r7172;
	cvt.u64.u32 	%rd202, %r4245;
	mul.wide.u32 	%rd203, %r7038, 541696;
	add.s64 	%rd204, %rd203, %rd202;
	cvta.to.global.u64 	%rd205, %rd295;
	add.s64 	%rd206, %rd205, %rd203;
	add.s64 	%rd207, %rd206, %rd204;
	ld.global.nc.u8 	%rs214, [%rd207+2263936];
	cvt.s16.s8 	%rs215, %rs214;
	ld.shared.s8 	%rs216, [%r4247];
	mul.wide.s16 	%r4248, %rs216, %rs215;
	add.s32 	%r7171, %r4248, %r7171;
	ld.shared.s8 	%rs217, [%r4247+1472];
	mul.wide.s16 	%r4249, %rs217, %rs215;
	add.s32 	%r7167, %r4249, %r7167;
	ld.shared.s8 	%rs218, [%r4247+2944];
	mul.wide.s16 	%r4250, %rs218, %rs215;
	add.s32 	%r7163, %r4250, %r7163;
	ld.shared.s8 	%rs219, [%r4247+4416];
	mul.wide.s16 	%r4251, %rs219, %rs215;
	add.s32 	%r7159, %r4251, %r7159;
	ld.shared.s8 	%rs220, [%r4247+5888];
	mul.wide.s16 	%r4252, %rs220, %rs215;
	add.s32 	%r7155, %r4252, %r7155;
	ld.shared.s8 	%rs221, [%r4247+7360];
	mul.wide.s16 	%r4253, %rs221, %rs215;
	add.s32 	%r7151, %r4253, %r7151;
	ld.shared.s8 	%rs222, [%r4247+8832];
	mul.wide.s16 	%r4254, %rs222, %rs215;
	add.s32 	%r7147, %r4254, %r7147;
	ld.shared.s8 	%rs223, [%r4247+10304];
	mul.wide.s16 	%r4255, %rs223, %rs215;
	add.s32 	%r7143, %r4255, %r7143;
	ld.global.nc.u8 	%rs224, [%rd207+2264304];
	cvt.s16.s8 	%rs225, %rs224;
	mul.wide.s16 	%r4256, %rs216, %rs225;
	add.s32 	%r7170, %r4256, %r7170;
	mul.wide.s16 	%r4257, %rs217, %rs225;
	add.s32 	%r7166, %r4257, %r7166;
	mul.wide.s16 	%r4258, %rs218, %rs225;
	add.s32 	%r7162, %r4258, %r7162;
	mul.wide.s16 	%r4259, %rs219, %rs225;
	add.s32 	%r7158, %r4259, %r7158;
	mul.wide.s16 	%r4260, %rs220, %rs225;
	add.s32 	%r7154, %r4260, %r7154;
	mul.wide.s16 	%r4261, %rs221, %rs225;
	add.s32 	%r7150, %r4261, %r7150;
	mul.wide.s16 	%r4262, %rs222, %rs225;
	add.s32 	%r7146, %r4262, %r7146;
	mul.wide.s16 	%r4263, %rs223, %rs225;
	add.s32 	%r7142, %r4263, %r7142;
	ld.global.nc.u8 	%rs226, [%rd207+2264672];
	cvt.s16.s8 	%rs227, %rs226;
	mul.wide.s16 	%r4264, %rs216, %rs227;
	add.s32 	%r7169, %r4264, %r7169;
	mul.wide.s16 	%r4265, %rs217, %rs227;
	add.s32 	%r7165, %r4265, %r7165;
	mul.wide.s16 	%r4266, %rs218, %rs227;
	add.s32 	%r7161, %r4266, %r7161;
	mul.wide.s16 	%r4267, %rs219, %rs227;
	add.s32 	%r7157, %r4267, %r7157;
	mul.wide.s16 	%r4268, %rs220, %rs227;
	add.s32 	%r7153, %r4268, %r7153;
	mul.wide.s16 	%r4269, %rs221, %rs227;
	add.s32 	%r7149, %r4269, %r7149;
	mul.wide.s16 	%r4270, %rs222, %rs227;
	add.s32 	%r7145, %r4270, %r7145;
	mul.wide.s16 	%r4271, %rs223, %rs227;
	add.s32 	%r7141, %r4271, %r7141;
	ld.global.nc.u8 	%rs228, [%rd207+2265040];
	cvt.s16.s8 	%rs229, %rs228;
	mul.wide.s16 	%r4272, %rs216, %rs229;
	add.s32 	%r7168, %r4272, %r7168;
	mul.wide.s16 	%r4273, %rs217, %rs229;
	add.s32 	%r7164, %r4273, %r7164;
	mul.wide.s16 	%r4274, %rs218, %rs229;
	add.s32 	%r7160, %r4274, %r7160;
	mul.wide.s16 	%r4275, %rs219, %rs229;
	add.s32 	%r7156, %r4275, %r7156;
	mul.wide.s16 	%r4276, %rs220, %rs229;
	add.s32 	%r7152, %r4276, %r7152;
	mul.wide.s16 	%r4277, %rs221, %rs229;
	add.s32 	%r7148, %r4277, %r7148;
	mul.wide.s16 	%r4278, %rs222, %rs229;
	add.s32 	%r7144, %r4278, %r7144;
	mul.wide.s16 	%r4279, %rs223, %rs229;
	add.s32 	%r7140, %r4279, %r7140;
	add.s32 	%r7172, %r7172, 1;
	setp.ne.s32 	%p857, %r7172, 368;
	@%p857 bra 	$L__BB1_435;
	ld.param.u32 	%r7004, [_Z21train_sequence_kernelPKhliPK8EggModelPaPij_param_6];
	mov.u32 	%r4280, %tid.x;
	and.b32  	%r4281, %r4280, 31;
	setp.ne.s32 	%p858, %r4281, 0;
	mad.lo.s32 	%r4282, %r7038, 100, %r7004;
	mov.u32 	%r4283, %ctaid.x;
	shl.b32 	%r4284, %r4283, 2;
	and.b32  	%r4285, %r4284, 2147483644;
	add.s32 	%r4286, %r4282, %r4285;
	mad.lo.s32 	%r4287, %r4280, -1640531527, %r4286;
	add.s32 	%r4288, %r4287, 5;
	shr.u32 	%r4289, %r4288, 16;
	xor.b32  	%r4290, %r4289, %r4288;
	mul.lo.s32 	%r4291, %r4290, -2048144789;
	shr.u32 	%r4292, %r4291, 13;
	xor.b32  	%r4293, %r4292, %r4291;
	mul.lo.s32 	%r4294, %r4293, -1028477387;
	shr.u32 	%r4295, %r4294, 16;
	xor.b32  	%r4296, %r4295, %r4294;
	and.b32  	%r4297, %r4296, 1;
	setp.eq.b32 	%p859, %r4297, 1;
	shr.u32 	%r4298, %r4296, 1;
	and.b32  	%r4299, %r4298, 31;
	neg.s32 	%r4300, %r4299;
	selp.b32 	%r4301, %r4299, %r4300, %p859;
	mul.lo.s32 	%r4302, %r344, %r4301;
	shr.s32 	%r4303, %r4302, 8;
	add.s32 	%r4304, %r4303, %r7171;
	shr.s32 	%r4305, %r4304, 8;
	max.s32 	%r4306, %r4305, -127;
	min.s32 	%r4307, %r4306, 127;
	add.s32 	%r4308, %r4287, 1874786805;
	shr.u32 	%r4309, %r4308, 16;
	xor.b32  	%r4310, %r4309, %r4308;
	mul.lo.s32 	%r4311, %r4310, -2048144789;
	shr.u32 	%r4312, %r4311, 13;
	xor.b32  	%r4313, %r4312, %r4311;
	mul.lo.s32 	%r4314, %r4313, -1028477387;
	shr.u32 	%r4315, %r4314, 16;
	xor.b32  	%r4316, %r4315, %r4314;
	and.b32  	%r4317, %r4316, 1;
	setp.eq.b32 	%p860, %r4317, 1;
	shr.u32 	%r4318, %r4316, 1;
	and.b32  	%r4319, %r4318, 31;
	neg.s32 	%r4320, %r4319;
	selp.b32 	%r4321, %r4319, %r4320, %p860;
	mul.lo.s32 	%r4322, %r344, %r4321;
	shr.s32 	%r4323, %r4322, 8;
	add.s32 	%r4324, %r4323, %r7170;
	shr.s32 	%r4325, %r4324, 8;
	max.s32 	%r4326, %r4325, -127;
	min.s32 	%r4327, %r4326, 127;
	add.s32 	%r4328, %r4287, -545393691;
	shr.u32 	%r4329, %r4328, 16;
	xor.b32  	%r4330, %r4329, %r4328;
	mul.lo.s32 	%r4331, %r4330, -2048144789;
	shr.u32 	%r4332, %r4331, 13;
	xor.b32  	%r4333, %r4332, %r4331;
	mul.lo.s32 	%r4334, %r4333, -1028477387;
	shr.u32 	%r4335, %r4334, 16;
	xor.b32  	%r4336, %r4335, %r4334;
	and.b32  	%r4337, %r4336, 1;
	setp.eq.b32 	%p861, %r4337, 1;
	shr.u32 	%r4338, %r4336, 1;
	and.b32  	%r4339, %r4338, 31;
	neg.s32 	%r4340, %r4339;
	selp.b32 	%r4341, %r4339, %r4340, %p861;
	mul.lo.s32 	%r4342, %r344, %r4341;
	shr.s32 	%r4343, %r4342, 8;
	add.s32 	%r4344, %r4343, %r7169;
	shr.s32 	%r4345, %r4344, 8;
	max.s32 	%r4346, %r4345, -127;
	min.s32 	%r4347, %r4346, 127;
	add.s32 	%r4348, %r4287, 1329393109;
	shr.u32 	%r4349, %r4348, 16;
	xor.b32  	%r4350, %r4349, %r4348;
	mul.lo.s32 	%r4351, %r4350, -2048144789;
	shr.u32 	%r4352, %r4351, 13;
	xor.b32  	%r4353, %r4352, %r4351;
	mul.lo.s32 	%r4354, %r4353, -1028477387;
	shr.u32 	%r4355, %r4354, 16;
	xor.b32  	%r4356, %r4355, %r4354;
	and.b32  	%r4357, %r4356, 1;
	setp.eq.b32 	%p862, %r4357, 1;
	shr.u32 	%r4358, %r4356, 1;
	and.b32  	%r4359, %r4358, 31;
	neg.s32 	%r4360, %r4359;
	selp.b32 	%r4361, %r4359, %r4360, %p862;
	mul.lo.s32 	%r4362, %r344, %r4361;
	shr.s32 	%r4363, %r4362, 8;
	add.s32 	%r4364, %r4363, %r7168;
	shr.s32 	%r4365, %r4364, 8;
	max.s32 	%r4366, %r4365, -127;
	min.s32 	%r4367, %r4366, 127;
	selp.b32 	%r4368, %r4300, %r4299, %p859;
	mul.lo.s32 	%r4369, %r4368, %r349;
	shr.s32 	%r4370, %r4369, 8;
	add.s32 	%r4371, %r4370, %r7167;
	shr.s32 	%r4372, %r4371, 8;
	max.s32 	%r4373, %r4372, -127;
	min.s32 	%r4374, %r4373, 127;
	selp.b32 	%r4375, %r4320, %r4319, %p860;
	mul.lo.s32 	%r4376, %r4375, %r349;
	shr.s32 	%r4377, %r4376, 8;
	add.s32 	%r4378, %r4377, %r7166;
	shr.s32 	%r4379, %r4378, 8;
	max.s32 	%r4380, %r4379, -127;
	min.s32 	%r4381, %r4380, 127;
	selp.b32 	%r4382, %r4340, %r4339, %p861;
	mul.lo.s32 	%r4383, %r4382, %r349;
	shr.s32 	%r4384, %r4383, 8;
	add.s32 	%r4385, %r4384, %r7165;
	shr.s32 	%r4386, %r4385, 8;
	max.s32 	%r4387, %r4386, -127;
	min.s32 	%r4388, %r4387, 127;
	selp.b32 	%r4389, %r4360, %r4359, %p862;
	mul.lo.s32 	%r4390, %r4389, %r349;
	shr.s32 	%r4391, %r4390, 8;
	add.s32 	%r4392, %r4391, %r7164;
	shr.s32 	%r4393, %r4392, 8;
	max.s32 	%r4394, %r4393, -127;
	min.s32 	%r4395, %r4394, 127;
	add.s32 	%r4396, %r4287, 6;
	shr.u32 	%r4397, %r4396, 16;
	xor.b32  	%r4398, %r4397, %r4396;
	mul.lo.s32 	%r4399, %r4398, -2048144789;
	shr.u32 	%r4400, %r4399, 13;
	xor.b32  	%r4401, %r4400, %r4399;
	mul.lo.s32 	%r4402, %r4401, -1028477387;
	shr.u32 	%r4403, %r4402, 16;
	xor.b32  	%r4404, %r4403, %r4402;
	and.b32  	%r4405, %r4404, 1;
	setp.eq.b32 	%p863, %r4405, 1;
	shr.u32 	%r4406, %r4404, 1;
	and.b32  	%r4407, %r4406, 31;
	neg.s32 	%r4408, %r4407;
	selp.b32 	%r4409, %r4407, %r4408, %p863;
	mul.lo.s32 	%r4410, %r354, %r4409;
	shr.s32 	%r4411, %r4410, 8;
	add.s32 	%r4412, %r4411, %r7163;
	shr.s32 	%r4413, %r4412, 8;
	max.s32 	%r4414, %r4413, -127;
	min.s32 	%r4415, %r4414, 127;
	add.s32 	%r4416, %r4287, 1874786806;
	shr.u32 	%r4417, %r4416, 16;
	xor.b32  	%r4418, %r4417, %r4416;
	mul.lo.s32 	%r4419, %r4418, -2048144789;
	shr.u32 	%r4420, %r4419, 13;
	xor.b32  	%r4421, %r4420, %r4419;
	mul.lo.s32 	%r4422, %r4421, -1028477387;
	shr.u32 	%r4423, %r4422, 16;
	xor.b32  	%r4424, %r4423, %r4422;
	and.b32  	%r4425, %r4424, 1;
	setp.eq.b32 	%p864, %r4425, 1;
	shr.u32 	%r4426, %r4424, 1;
	and.b32  	%r4427, %r4426, 31;
	neg.s32 	%r4428, %r4427;
	selp.b32 	%r4429, %r4427, %r4428, %p864;
	mul.lo.s32 	%r4430, %r354, %r4429;
	shr.s32 	%r4431, %r4430, 8;
	add.s32 	%r4432, %r4431, %r7162;
	shr.s32 	%r4433, %r4432, 8;
	max.s32 	%r4434, %r4433, -127;
	min.s32 	%r4435, %r4434, 127;
	add.s32 	%r4436, %r4287, -545393690;
	shr.u32 	%r4437, %r4436, 16;
	xor.b32  	%r4438, %r4437, %r4436;
	mul.lo.s32 	%r4439, %r4438, -2048144789;
	shr.u32 	%r4440, %r4439, 13;
	xor.b32  	%r4441, %r4440, %r4439;
	mul.lo.s32 	%r4442, %r4441, -1028477387;
	shr.u32 	%r4443, %r4442, 16;
	xor.b32  	%r4444, %r4443, %r4442;
	and.b32  	%r4445, %r4444, 1;
	setp.eq.b32 	%p865, %r4445, 1;
	shr.u32 	%r4446, %r4444, 1;
	and.b32  	%r4447, %r4446, 31;
	neg.s32 	%r4448, %r4447;
	selp.b32 	%r4449, %r4447, %r4448, %p865;
	mul.lo.s32 	%r4450, %r354, %r4449;
	shr.s32 	%r4451, %r4450, 8;
	add.s32 	%r4452, %r4451, %r7161;
	shr.s32 	%r4453, %r4452, 8;
	max.s32 	%r4454, %r4453, -127;
	min.s32 	%r4455, %r4454, 127;
	add.s32 	%r4456, %r4287, 1329393110;
	shr.u32 	%r4457, %r4456, 16;
	xor.b32  	%r4458, %r4457, %r4456;
	mul.lo.s32 	%r4459, %r4458, -2048144789;
	shr.u32 	%r4460, %r4459, 13;
	xor.b32  	%r4461, %r4460, %r4459;
	mul.lo.s32 	%r4462, %r4461, -1028477387;
	shr.u32 	%r4463, %r4462, 16;
	xor.b32  	%r4464, %r4463, %r4462;
	and.b32  	%r4465, %r4464, 1;
	setp.eq.b32 	%p866, %r4465, 1;
	shr.u32 	%r4466, %r4464, 1;
	and.b32  	%r4467, %r4466, 31;
	neg.s32 	%r4468, %r4467;
	selp.b32 	%r4469, %r4467, %r4468, %p866;
	mul.lo.s32 	%r4470, %r354, %r4469;
	shr.s32 	%r4471, %r4470, 8;
	add.s32 	%r4472, %r4471, %r7160;
	shr.s32 	%r4473, %r4472, 8;
	max.s32 	%r4474, %r4473, -127;
	min.s32 	%r4475, %r4474, 127;
	selp.b32 	%r4476, %r4408, %r4407, %p863;
	mul.lo.s32 	%r4477, %r4476, %r359;
	shr.s32 	%r4478, %r4477, 8;
	add.s32 	%r4479, %r4478, %r7159;
	shr.s32 	%r4480, %r4479, 8;
	max.s32 	%r4481, %r4480, -127;
	min.s32 	%r4482, %r4481, 127;
	selp.b32 	%r4483, %r4428, %r4427, %p864;
	mul.lo.s32 	%r4484, %r4483, %r359;
	shr.s32 	%r4485, %r4484, 8;
	add.s32 	%r4486, %r4485, %r7158;
	shr.s32 	%r4487, %r4486, 8;
	max.s32 	%r4488, %r4487, -127;
	min.s32 	%r4489, %r4488, 127;
	selp.b32 	%r4490, %r4448, %r4447, %p865;
	mul.lo.s32 	%r4491, %r4490, %r359;
	shr.s32 	%r4492, %r4491, 8;
	add.s32 	%r4493, %r4492, %r7157;
	shr.s32 	%r4494, %r4493, 8;
	max.s32 	%r4495, %r4494, -127;
	min.s32 	%r4496, %r4495, 127;
	selp.b32 	%r4497, %r4468, %r4467, %p866;
	mul.lo.s32 	%r4498, %r4497, %r359;
	shr.s32 	%r4499, %r4498, 8;
	add.s32 	%r4500, %r4499, %r7156;
	shr.s32 	%r4501, %r4500, 8;
	max.s32 	%r4502, %r4501, -127;
	min.s32 	%r4503, %r4502, 127;
	add.s32 	%r4504, %r4287, 7;
	shr.u32 	%r4505, %r4504, 16;
	xor.b32  	%r4506, %r4505, %r4504;
	mul.lo.s32 	%r4507, %r4506, -2048144789;
	shr.u32 	%r4508, %r4507, 13;
	xor.b32  	%r4509, %r4508, %r4507;
	mul.lo.s32 	%r4510, %r4509, -1028477387;
	shr.u32 	%r4511, %r4510, 16;
	xor.b32  	%r4512, %r4511, %r4510;
	and.b32  	%r4513, %r4512, 1;
	setp.eq.b32 	%p867, %r4513, 1;
	shr.u32 	%r4514, %r4512, 1;
	and.b32  	%r4515, %r4514, 31;
	neg.s32 	%r4516, %r4515;
	selp.b32 	%r4517, %r4515, %r4516, %p867;
	mul.lo.s32 	%r4518, %r364, %r4517;
	shr.s32 	%r4519, %r4518, 8;
	add.s32 	%r4520, %r4519, %r7155;
	shr.s32 	%r4521, %r4520, 8;
	max.s32 	%r4522, %r4521, -127;
	min.s32 	%r4523, %r4522, 127;
	add.s32 	%r4524, %r4287, 1874786807;
	shr.u32 	%r4525, %r4524, 16;
	xor.b32  	%r4526, %r4525, %r4524;
	mul.lo.s32 	%r4527, %r4526, -2048144789;
	shr.u32 	%r4528, %r4527, 13;
	xor.b32  	%r4529, %r4528, %r4527;
	mul.lo.s32 	%r4530, %r4529, -1028477387;
	shr.u32 	%r4531, %r4530, 16;
	xor.b32  	%r4532, %r4531, %r4530;
	and.b32  	%r4533, %r4532, 1;
	setp.eq.b32 	%p868, %r4533, 1;
	shr.u32 	%r4534, %r4532, 1;
	and.b32  	%r4535, %r4534, 31;
	neg.s32 	%r4536, %r4535;
	selp.b32 	%r4537, %r4535, %r4536, %p868;
	mul.lo.s32 	%r4538, %r364, %r4537;
	shr.s32 	%r4539, %r4538, 8;
	add.s32 	%r4540, %r4539, %r7154;
	shr.s32 	%r4541, %r4540, 8;
	max.s32 	%r4542, %r4541, -127;
	min.s32 	%r4543, %r4542, 127;
	add.s32 	%r4544, %r4287, -545393689;
	shr.u32 	%r4545, %r4544, 16;
	xor.b32  	%r4546, %r4545, %r4544;
	mul.lo.s32 	%r4547, %r4546, -2048144789;
	shr.u32 	%r4548, %r4547, 13;
	xor.b32  	%r4549, %r4548, %r4547;
	mul.lo.s32 	%r4550, %r4549, -1028477387;
	shr.u32 	%r4551, %r4550, 16;
	xor.b32  	%r4552, %r4551, %r4550;
	and.b32  	%r4553, %r4552, 1;
	setp.eq.b32 	%p869, %r4553, 1;
	shr.u32 	%r4554, %r4552, 1;
	and.b32  	%r4555, %r4554, 31;
	neg.s32 	%r4556, %r4555;
	selp.b32 	%r4557, %r4555, %r4556, %p869;
	mul.lo.s32 	%r4558, %r364, %r4557;
	shr.s32 	%r4559, %r4558, 8;
	add.s32 	%r4560, %r4559, %r7153;
	shr.s32 	%r4561, %r4560, 8;
	max.s32 	%r4562, %r4561, -127;
	min.s32 	%r4563, %r4562, 127;
	add.s32 	%r4564, %r4287, 1329393111;
	shr.u32 	%r4565, %r4564, 16;
	xor.b32  	%r4566, %r4565, %r4564;
	mul.lo.s32 	%r4567, %r4566, -2048144789;
	shr.u32 	%r4568, %r4567, 13;
	xor.b32  	%r4569, %r4568, %r4567;
	mul.lo.s32 	%r4570, %r4569, -1028477387;
	shr.u32 	%r4571, %r4570, 16;
	xor.b32  	%r4572, %r4571, %r4570;
	and.b32  	%r4573, %r4572, 1;
	setp.eq.b32 	%p870, %r4573, 1;
	shr.u32 	%r4574, %r4572, 1;
	and.b32  	%r4575, %r4574, 31;
	neg.s32 	%r4576, %r4575;
	selp.b32 	%r4577, %r4575, %r4576, %p870;
	mul.lo.s32 	%r4578, %r364, %r4577;
	shr.s32 	%r4579, %r4578, 8;
	add.s32 	%r4580, %r4579, %r7152;
	shr.s32 	%r4581, %r4580, 8;
	max.s32 	%r4582, %r4581, -127;
	min.s32 	%r4583, %r4582, 127;
	selp.b32 	%r4584, %r4516, %r4515, %p867;
	mul.lo.s32 	%r4585, %r4584, %r369;
	shr.s32 	%r4586, %r4585, 8;
	add.s32 	%r4587, %r4586, %r7151;
	shr.s32 	%r4588, %r4587, 8;
	max.s32 	%r4589, %r4588, -127;
	min.s32 	%r4590, %r4589, 127;
	selp.b32 	%r4591, %r4536, %r4535, %p868;
	mul.lo.s32 	%r4592, %r4591, %r369;
	shr.s32 	%r4593, %r4592, 8;
	add.s32 	%r4594, %r4593, %r7150;
	shr.s32 	%r4595, %r4594, 8;
	max.s32 	%r4596, %r4595, -127;
	min.s32 	%r4597, %r4596, 127;
	selp.b32 	%r4598, %r4556, %r4555, %p869;
	mul.lo.s32 	%r4599, %r4598, %r369;
	shr.s32 	%r4600, %r4599, 8;
	add.s32 	%r4601, %r4600, %r7149;
	shr.s32 	%r4602, %r4601, 8;
	max.s32 	%r4603, %r4602, -127;
	min.s32 	%r4604, %r4603, 127;
	selp.b32 	%r4605, %r4576, %r4575, %p870;
	mul.lo.s32 	%r4606, %r4605, %r369;
	shr.s32 	%r4607, %r4606, 8;
	add.s32 	%r4608, %r4607, %r7148;
	shr.s32 	%r4609, %r4608, 8;
	max.s32 	%r4610, %r4609, -127;
	min.s32 	%r4611, %r4610, 127;
	add.s32 	%r4612, %r4287, 8;
	shr.u32 	%r4613, %r4612, 16;
	xor.b32  	%r4614, %r4613, %r4612;
	mul.lo.s32 	%r4615, %r4614, -2048144789;
	shr.u32 	%r4616, %r4615, 13;
	xor.b32  	%r4617, %r4616, %r4615;
	mul.lo.s32 	%r4618, %r4617, -1028477387;
	shr.u32 	%r4619, %r4618, 16;
	xor.b32  	%r4620, %r4619, %r4618;
	and.b32  	%r4621, %r4620, 1;
	setp.eq.b32 	%p871, %r4621, 1;
	shr.u32 	%r4622, %r4620, 1;
	and.b32  	%r4623, %r4622, 31;
	neg.s32 	%r4624, %r4623;
	selp.b32 	%r4625, %r4623, %r4624, %p871;
	mul.lo.s32 	%r4626, %r374, %r4625;
	shr.s32 	%r4627, %r4626, 8;
	add.s32 	%r4628, %r4627, %r7147;
	shr.s32 	%r4629, %r4628, 8;
	max.s32 	%r4630, %r4629, -127;
	min.s32 	%r4631, %r4630, 127;
	add.s32 	%r4632, %r4287, 1874786808;
	shr.u32 	%r4633, %r4632, 16;
	xor.b32  	%r4634, %r4633, %r4632;
	mul.lo.s32 	%r4635, %r4634, -2048144789;
	shr.u32 	%r4636, %r4635, 13;
	xor.b32  	%r4637, %r4636, %r4635;
	mul.lo.s32 	%r4638, %r4637, -1028477387;
	shr.u32 	%r4639, %r4638, 16;
	xor.b32  	%r4640, %r4639, %r4638;
	and.b32  	%r4641, %r4640, 1;
	setp.eq.b32 	%p872, %r4641, 1;
	shr.u32 	%r4642, %r4640, 1;
	and.b32  	%r4643, %r4642, 31;
	neg.s32 	%r4644, %r4643;
	selp.b32 	%r4645, %r4643, %r4644, %p872;
	mul.lo.s32 	%r4646, %r374, %r4645;
	shr.s32 	%r4647, %r4646, 8;
	add.s32 	%r4648, %r4647, %r7146;
	shr.s32 	%r4649, %r4648, 8;
	max.s32 	%r4650, %r4649, -127;
	min.s32 	%r4651, %r4650, 127;
	add.s32 	%r4652, %r4287, -545393688;
	shr.u32 	%r4653, %r4652, 16;
	xor.b32  	%r4654, %r4653, %r4652;
	mul.lo.s32 	%r4655, %r4654, -2048144789;
	shr.u32 	%r4656, %r4655, 13;
	xor.b32  	%r4657, %r4656, %r4655;
	mul.lo.s32 	%r4658, %r4657, -1028477387;
	shr.u32 	%r4659, %r4658, 16;
	xor.b32  	%r4660, %r4659, %r4658;
	and.b32  	%r4661, %r4660, 1;
	setp.eq.b32 	%p873, %r4661, 1;
	shr.u32 	%r4662, %r4660, 1;
	and.b32  	%r4663, %r4662, 31;
	neg.s32 	%r4664, %r4663;
	selp.b32 	%r4665, %r4663, %r4664, %p873;
	mul.lo.s32 	%r4666, %r374, %r4665;
	shr.s32 	%r4667, %r4666, 8;
	add.s32 	%r4668, %r4667, %r7145;
	shr.s32 	%r4669, %r4668, 8;
	max.s32 	%r4670, %r4669, -127;
	min.s32 	%r4671, %r4670, 127;
	add.s32 	%r4672, %r4287, 1329393112;
	shr.u32 	%r4673, %r4672, 16;
	xor.b32  	%r4674, %r4673, %r4672;
	mul.lo.s32 	%r4675, %r4674, -2048144789;
	shr.u32 	%r4676, %r4675, 13;
	xor.b32  	%r4677, %r4676, %r4675;
	mul.lo.s32 	%r4678, %r4677, -1028477387;
	shr.u32 	%r4679, %r4678, 16;
	xor.b32  	%r4680, %r4679, %r4678;
	and.b32  	%r4681, %r4680, 1;
	setp.eq.b32 	%p874, %r4681, 1;
	shr.u32 	%r4682, %r4680, 1;
	and.b32  	%r4683, %r4682, 31;
	neg.s32 	%r4684, %r4683;
	selp.b32 	%r4685, %r4683, %r4684, %p874;
	mul.lo.s32 	%r4686, %r374, %r4685;
	shr.s32 	%r4687, %r4686, 8;
	add.s32 	%r4688, %r4687, %r7144;
	shr.s32 	%r4689, %r4688, 8;
	max.s32 	%r4690, %r4689, -127;
	min.s32 	%r4691, %r4690, 127;
	selp.b32 	%r4692, %r4624, %r4623, %p871;
	mul.lo.s32 	%r4693, %r4692, %r379;
	shr.s32 	%r4694, %r4693, 8;
	add.s32 	%r4695, %r4694, %r7143;
	shr.s32 	%r4696, %r4695, 8;
	max.s32 	%r4697, %r4696, -127;
	min.s32 	%r4698, %r4697, 127;
	selp.b32 	%r4699, %r4644, %r4643, %p872;
	mul.lo.s32 	%r4700, %r4699, %r379;
	shr.s32 	%r4701, %r4700, 8;
	add.s32 	%r4702, %r4701, %r7142;
	shr.s32 	%r4703, %r4702, 8;
	max.s32 	%r4704, %r4703, -127;
	min.s32 	%r4705, %r4704, 127;
	selp.b32 	%r4706, %r4664, %r4663, %p873;
	mul.lo.s32 	%r4707, %r4706, %r379;
	shr.s32 	%r4708, %r4707, 8;
	add.s32 	%r4709, %r4708, %r7141;
	shr.s32 	%r4710, %r4709, 8;
	max.s32 	%r4711, %r4710, -127;
	min.s32 	%r4712, %r4711, 127;
	selp.b32 	%r4713, %r4684, %r4683, %p874;
	mul.lo.s32 	%r4714, %r4713, %r379;
	shr.s32 	%r4715, %r4714, 8;
	add.s32 	%r4716, %r4715, %r7140;
	shr.s32 	%r4717, %r4716, 8;
	max.s32 	%r4718, %r4717, -127;
	min.s32 	%r4719, %r4718, 127;
	bar.sync 	0;
	mov.u32 	%r4720, s_mem;
	add.s32 	%r4721, %r4720, %r4280;
	st.shared.u8 	[%r4721], %r4307;
	st.shared.u8 	[%r4721+368], %r4327;
	st.shared.u8 	[%r4721+736], %r4347;
	st.shared.u8 	[%r4721+1104], %r4367;
	st.shared.u8 	[%r4721+1472], %r4374;
	st.shared.u8 	[%r4721+1840], %r4381;
	st.shared.u8 	[%r4721+2208], %r4388;
	st.shared.u8 	[%r4721+2576], %r4395;
	st.shared.u8 	[%r4721+2944], %r4415;
	st.shared.u8 	[%r4721+3312], %r4435;
	st.shared.u8 	[%r4721+3680], %r4455;
	st.shared.u8 	[%r4721+4048], %r4475;
	st.shared.u8 	[%r4721+4416], %r4482;
	st.shared.u8 	[%r4721+4784], %r4489;
	st.shared.u8 	[%r4721+5152], %r4496;
	st.shared.u8 	[%r4721+5520], %r4503;
	st.shared.u8 	[%r4721+5888], %r4523;
	st.shared.u8 	[%r4721+6256], %r4543;
	st.shared.u8 	[%r4721+6624], %r4563;
	st.shared.u8 	[%r4721+6992], %r4583;
	st.shared.u8 	[%r4721+7360], %r4590;
	st.shared.u8 	[%r4721+7728], %r4597;
	st.shared.u8 	[%r4721+8096], %r4604;
	st.shared.u8 	[%r4721+8464], %r4611;
	st.shared.u8 	[%r4721+8832], %r4631;
	st.shared.u8 	[%r4721+9200], %r4651;
	st.shared.u8 	[%r4721+9568], %r4671;
	st.shared.u8 	[%r4721+9936], %r4691;
	st.shared.u8 	[%r4721+10304], %r4698;
	st.shared.u8 	[%r4721+10672], %r4705;
	st.shared.u8 	[%r4721+11040], %r4712;
	st.shared.u8 	[%r4721+11408], %r4719;
	bar.sync 	0;
	add.s32 	%r4722, %r4287, 374;
	shr.u32 	%r4723, %r4722, 16;
	xor.b32  	%r4724, %r4723, %r4722;
	mul.lo.s32 	%r4725, %r4724, -2048144789;
	shr.u32 	%r4726, %r4725, 13;
	xor.b32  	%r4727, %r4726, %r4725;
	mul.lo.s32 	%r4728, %r4727, -1028477387;
	shr.u32 	%r4729, %r4728, 16;
	xor.b32  	%r4730, %r4729, %r4728;
	and.b32  	%r4731, %r4730, 1;
	setp.eq.b32 	%p875, %r4731, 1;
	shr.u32 	%r4732, %r4730, 1;
	and.b32  	%r4733, %r4732, 31;
	neg.s32 	%r4734, %r4733;
	selp.b32 	%r4735, %r4733, %r4734, %p875;
	ld.shared.s8 	%r4736, [%r4721];
	mul.lo.s32 	%r4737, %r4735, %r4736;
	add.s32 	%r4738, %r4287, 1874787174;
	shr.u32 	%r4739, %r4738, 16;
	xor.b32  	%r4740, %r4739, %r4738;
	mul.lo.s32 	%r4741, %r4740, -2048144789;
	shr.u32 	%r4742, %r4741, 13;
	xor.b32  	%r4743, %r4742, %r4741;
	mul.lo.s32 	%r4744, %r4743, -1028477387;
	shr.u32 	%r4745, %r4744, 16;
	xor.b32  	%r4746, %r4745, %r4744;
	and.b32  	%r4747, %r4746, 1;
	setp.eq.b32 	%p876, %r4747, 1;
	shr.u32 	%r4748, %r4746, 1;
	and.b32  	%r4749, %r4748, 31;
	neg.s32 	%r4750, %r4749;
	selp.b32 	%r4751, %r4749, %r4750, %p876;
	ld.shared.s8 	%r4752, [%r4721+368];
	mad.lo.s32 	%r4753, %r4751, %r4752, %r4737;
	add.s32 	%r4754, %r4287, -545393322;
	shr.u32 	%r4755, %r4754, 16;
	xor.b32  	%r4756, %r4755, %r4754;
	mul.lo.s32 	%r4757, %r4756, -2048144789;
	shr.u32 	%r4758, %r4757, 13;
	xor.b32  	%r4759, %r4758, %r4757;
	mul.lo.s32 	%r4760, %r4759, -1028477387;
	shr.u32 	%r4761, %r4760, 16;
	xor.b32  	%r4762, %r4761, %r4760;
	and.b32  	%r4763, %r4762, 1;
	setp.eq.b32 	%p877, %r4763, 1;
	shr.u32 	%r4764, %r4762, 1;
	and.b32  	%r4765, %r4764, 31;
	neg.s32 	%r4766, %r4765;
	selp.b32 	%r4767, %r4765, %r4766, %p877;
	ld.shared.s8 	%r4768, [%r4721+736];
	mad.lo.s32 	%r4769, %r4767, %r4768, %r4753;
	add.s32 	%r4770, %r4287, 1329393478;
	shr.u32 	%r4771, %r4770, 16;
	xor.b32  	%r4772, %r4771, %r4770;
	mul.lo.s32 	%r4773, %r4772, -2048144789;
	shr.u32 	%r4774, %r4773, 13;
	xor.b32  	%r4775, %r4774, %r4773;
	mul.lo.s32 	%r4776, %r4775, -1028477387;
	shr.u32 	%r4777, %r4776, 16;
	xor.b32  	%r4778, %r4777, %r4776;
	and.b32  	%r4779, %r4778, 1;
	setp.eq.b32 	%p878, %r4779, 1;
	shr.u32 	%r4780, %r4778, 1;
	and.b32  	%r4781, %r4780, 31;
	neg.s32 	%r4782, %r4781;
	selp.b32 	%r4783, %r4781, %r4782, %p878;
	ld.shared.s8 	%r4784, [%r4721+1104];
	mad.lo.s32 	%r4785, %r4783, %r4784, %r4769;
	bar.sync 	0;
	shfl.sync.down.b32	%r4786|%p879, %r4785, 16, 31, -1;
	add.s32 	%r4787, %r4786, %r4785;
	shfl.sync.down.b32	%r4788|%p880, %r4787, 8, 31, -1;
	add.s32 	%r4789, %r4788, %r4787;
	shfl.sync.down.b32	%r4790|%p881, %r4789, 4, 31, -1;
	add.s32 	%r4791, %r4790, %r4789;
	shfl.sync.down.b32	%r4792|%p882, %r4791, 2, 31, -1;
	add.s32 	%r4793, %r4792, %r4791;
	shfl.sync.down.b32	%r4794|%p883, %r4793, 1, 31, -1;
	add.s32 	%r446, %r4794, %r4793;
	@%p858 bra 	$L__BB1_438;
	mov.u32 	%r4795, %tid.x;
	shr.u32 	%r4796, %r4795, 3;
	mov.u32 	%r4797, _ZZ14blockReduceSumiE6shared;
	add.s32 	%r4798, %r4797, %r4796;
	st.shared.u32 	[%r4798], %r446;
$L__BB1_438:
	mov.u32 	%r4800, %ntid.x;
	shr.u32 	%r4801, %r4800, 5;
	mov.u32 	%r4802, %tid.x;
	setp.ge.u32 	%p884, %r4802, %r4801;
	bar.sync 	0;
	mov.b32 	%r7173, 0;
	@%p884 bra 	$L__BB1_440;
	mov.u32 	%r4803, %tid.x;
	shl.b32 	%r4804, %r4803, 2;
	mov.u32 	%r4805, _ZZ14blockReduceSumiE6shared;
	add.s32 	%r4806, %r4805, %r4804;
	ld.shared.u32 	%r7173, [%r4806];
$L__BB1_440:
	mov.u32 	%r4807, %tid.x;
	setp.gt.u32 	%p885, %r4807, 31;
	@%p885 bra 	$L__BB1_443;
	mov.u32 	%r4808, %tid.x;
	setp.ne.s32 	%p886, %r4808, 0;
	shfl.sync.down.b32	%r4809|%p887, %r7173, 16, 31, -1;
	add.s32 	%r4810, %r4809, %r7173;
	shfl.sync.down.b32	%r4811|%p888, %r4810, 8, 31, -1;
	add.s32 	%r4812, %r4811, %r4810;
	shfl.sync.down.b32	%r4813|%p889, %r4812, 4, 31, -1;
	add.s32 	%r4814, %r4813, %r4812;
	shfl.sync.down.b32	%r4815|%p890, %r4814, 2, 31, -1;
	add.s32 	%r4816, %r4815, %r4814;
	shfl.sync.down.b32	%r4817|%p891, %r4816, 1, 31, -1;
	add.s32 	%r449, %r4817, %r4816;
	@%p886 bra 	$L__BB1_443;
	st.shared.u32 	[_ZZ14blockReduceSumiE6shared], %r449;
$L__BB1_443:
	ld.param.u32 	%r7005, [_Z21train_sequence_kernelPKhliPK8EggModelPaPij_param_6];
	mov.u32 	%r4818, %tid.x;
	and.b32  	%r4819, %r4818, 31;
	setp.ne.s32 	%p892, %r4819, 0;
	bar.sync 	0;
	ld.shared.u32 	%r450, [_ZZ14blockReduceSumiE6shared];
	mad.lo.s32 	%r4820, %r7038, 100, %r7005;
	mov.u32 	%r4821, %ctaid.x;
	shl.b32 	%r4822, %r4821, 2;
	and.b32  	%r4823, %r4822, 2147483644;
	add.s32 	%r4824, %r4820, %r4823;
	mad.lo.s32 	%r4825, %r4818, -1640531527, %r4824;
	add.s32 	%r4826, %r4825, 374;
	shr.u32 	%r4827, %r4826, 16;
	xor.b32  	%r4828, %r4827, %r4826;
	mul.lo.s32 	%r4829, %r4828, -2048144789;
	shr.u32 	%r4830, %r4829, 13;
	xor.b32  	%r4831, %r4830, %r4829;
	mul.lo.s32 	%r4832, %r4831, -1028477387;
	shr.u32 	%r4833, %r4832, 16;
	xor.b32  	%r4834, %r4833, %r4832;
	and.b32  	%r4835, %r4834, 1;
	setp.eq.b32 	%p893, %r4835, 1;
	shr.u32 	%r4836, %r4834, 1;
	and.b32  	%r4837, %r4836, 31;
	neg.s32 	%r4838, %r4837;
	selp.b32 	%r4839, %r4837, %r4838, %p893;
	mov.u32 	%r4840, s_mem;
	add.s32 	%r4841, %r4840, %r4818;
	ld.shared.s8 	%r4842, [%r4841+1472];
	mul.lo.s32 	%r4843, %r4839, %r4842;
	add.s32 	%r4844, %r4825, 1874787174;
	shr.u32 	%r4845, %r4844, 16;
	xor.b32  	%r4846, %r4845, %r4844;
	mul.lo.s32 	%r4847, %r4846, -2048144789;
	shr.u32 	%r4848, %r4847, 13;
	xor.b32  	%r4849, %r4848, %r4847;
	mul.lo.s32 	%r4850, %r4849, -1028477387;
	shr.u32 	%r4851, %r4850, 16;
	xor.b32  	%r4852, %r4851, %r4850;
	and.b32  	%r4853, %r4852, 1;
	setp.eq.b32 	%p894, %r4853, 1;
	shr.u32 	%r4854, %r4852, 1;
	and.b32  	%r4855, %r4854, 31;
	neg.s32 	%r4856, %r4855;
	selp.b32 	%r4857, %r4855, %r4856, %p894;
	ld.shared.s8 	%r4858, [%r4841+1840];
	mad.lo.s32 	%r4859, %r4857, %r4858, %r4843;
	add.s32 	%r4860, %r4825, -545393322;
	shr.u32 	%r4861, %r4860, 16;
	xor.b32  	%r4862, %r4861, %r4860;
	mul.lo.s32 	%r4863, %r4862, -2048144789;
	shr.u32 	%r4864, %r4863, 13;
	xor.b32  	%r4865, %r4864, %r4863;
	mul.lo.s32 	%r4866, %r4865, -1028477387;
	shr.u32 	%r4867, %r4866, 16;
	xor.b32  	%r4868, %r4867, %r4866;
	and.b32  	%r4869, %r4868, 1;
	setp.eq.b32 	%p895, %r4869, 1;
	shr.u32 	%r4870, %r4868, 1;
	and.b32  	%r4871, %r4870, 31;
	neg.s32 	%r4872, %r4871;
	selp.b32 	%r4873, %r4871, %r4872, %p895;
	ld.shared.s8 	%r4874, [%r4841+2208];
	mad.lo.s32 	%r4875, %r4873, %r4874, %r4859;
	add.s32 	%r4876, %r4825, 1329393478;
	shr.u32 	%r4877, %r4876, 16;
	xor.b32  	%r4878, %r4877, %r4876;
	mul.lo.s32 	%r4879, %r4878, -2048144789;
	shr.u32 	%r4880, %r4879, 13;
	xor.b32  	%r4881, %r4880, %r4879;
	mul.lo.s32 	%r4882, %r4881, -1028477387;
	shr.u32 	%r4883, %r4882, 16;
	xor.b32  	%r4884, %r4883, %r4882;
	and.b32  	%r4885, %r4884, 1;
	setp.eq.b32 	%p896, %r4885, 1;
	shr.u32 	%r4886, %r4884, 1;
	and.b32  	%r4887, %r4886, 31;
	neg.s32 	%r4888, %r4887;
	selp.b32 	%r4889, %r4887, %r4888, %p896;
	ld.shared.s8 	%r4890, [%r4841+2576];
	mad.lo.s32 	%r4891, %r4889, %r4890, %r4875;
	bar.sync 	0;
	shfl.sync.down.b32	%r4892|%p897, %r4891, 16, 31, -1;
	add.s32 	%r4893, %r4892, %r4891;
	shfl.sync.down.b32	%r4894|%p898, %r4893, 8, 31, -1;
	add.s32 	%r4895, %r4894, %r4893;
	shfl.sync.down.b32	%r4896|%p899, %r4895, 4, 31, -1;
	add.s32 	%r4897, %r4896, %r4895;
	shfl.sync.down.b32	%r4898|%p900, %r4897, 2, 31, -1;
	add.s32 	%r4899, %r4898, %r4897;
	shfl.sync.down.b32	%r4900|%p901, %r4899, 1, 31, -1;
	add.s32 	%r451, %r4900, %r4899;
	@%p892 bra 	$L__BB1_445;
	mov.u32 	%r4901, %tid.x;
	shr.u32 	%r4902, %r4901, 3;
	mov.u32 	%r4903, _ZZ14blockReduceSumiE6shared;
	add.s32 	%r4904, %r4903, %r4902;
	st.shared.u32 	[%r4904], %r451;
$L__BB1_445:
	mov.u32 	%r4906, %ntid.x;
	shr.u32 	%r4907, %r4906, 5;
	mov.u32 	%r4908, %tid.x;
	setp.ge.u32 	%p902, %r4908, %r4907;
	bar.sync 	0;
	mov.b32 	%r7174, 0;
	@%p902 bra 	$L__BB1_447;
	mov.u32 	%r4909, %tid.x;
	shl.b32 	%r4910, %r4909, 2;
	mov.u32 	%r4911, _ZZ14blockReduceSumiE6shared;
	add.s32 	%r4912, %r4911, %r4910;
	ld.shared.u32 	%r7174, [%r4912];
$L__BB1_447:
	mov.u32 	%r4913, %tid.x;
	setp.gt.u32 	%p903, %r4913, 31;
	@%p903 bra 	$L__BB1_450;
	mov.u32 	%r4914, %tid.x;
	setp.ne.s32 	%p904, %r4914, 0;
	shfl.sync.down.b32	%r4915|%p905, %r7174, 16, 31, -1;
	add.s32 	%r4916, %r4915, %r7174;
	shfl.sync.down.b32	%r4917|%p906, %r4916, 8, 31, -1;
	add.s32 	%r4918, %r4917, %r4916;
	shfl.sync.down.b32	%r4919|%p907, %r4918, 4, 31, -1;
	add.s32 	%r4920, %r4919, %r4918;
	shfl.sync.down.b32	%r4921|%p908, %r4920, 2, 31, -1;
	add.s32 	%r4922, %r4921, %r4920;
	shfl.sync.down.b32	%r4923|%p909, %r4922, 1, 31, -1;
	add.s32 	%r454, %r4923, %r4922;
	@%p904 bra 	$L__BB1_450;
	st.shared.u32 	[_ZZ14blockReduceSumiE6shared], %r454;
$L__BB1_450:
	ld.param.u32 	%r7006, [_Z21train_sequence_kernelPKhliPK8EggModelPaPij_param_6];
	mov.u32 	%r4924, %tid.x;
	and.b32  	%r4925, %r4924, 31;
	setp.ne.s32 	%p910, %r4925, 0;
	bar.sync 	0;
	ld.shared.u32 	%r455, [_ZZ14blockReduceSumiE6shared];
	mad.lo.s32 	%r4926, %r7038, 100, %r7006;
	mov.u32 	%r4927, %ctaid.x;
	shl.b32 	%r4928, %r4927, 2;
	and.b32  	%r4929, %r4928, 2147483644;
	add.s32 	%r4930, %r4926, %r4929;
	mad.lo.s32 	%r4931, %r4924, -1640531527, %r4930;
	add.s32 	%r4932, %r4931, 375;
	shr.u32 	%r4933, %r4932, 16;
	xor.b32  	%r4934, %r4933, %r4932;
	mul.lo.s32 	%r4935, %r4934, -2048144789;
	shr.u32 	%r4936, %r4935, 13;
	xor.b32  	%r4937, %r4936, %r4935;
	mul.lo.s32 	%r4938, %r4937, -1028477387;
	shr.u32 	%r4939, %r4938, 16;
	xor.b32  	%r4940, %r4939, %r4938;
	and.b32  	%r4941, %r4940, 1;
	setp.eq.b32 	%p911, %r4941, 1;
	shr.u32 	%r4942, %r4940, 1;
	and.b32  	%r4943, %r4942, 31;
	neg.s32 	%r4944, %r4943;
	selp.b32 	%r4945, %r4943, %r4944, %p911;
	mov.u32 	%r4946, s_mem;
	add.s32 	%r4947, %r4946, %r4924;
	ld.shared.s8 	%r4948, [%r4947+2944];
	mul.lo.s32 	%r4949, %r4945, %r4948;
	add.s32 	%r4950, %r4931, 1874787175;
	shr.u32 	%r4951, %r4950, 16;
	xor.b32  	%r4952, %r4951, %r4950;
	mul.lo.s32 	%r4953, %r4952, -2048144789;
	shr.u32 	%r4954, %r4953, 13;
	xor.b32  	%r4955, %r4954, %r4953;
	mul.lo.s32 	%r4956, %r4955, -1028477387;
	shr.u32 	%r4957, %r4956, 16;
	xor.b32  	%r4958, %r4957, %r4956;
	and.b32  	%r4959, %r4958, 1;
	setp.eq.b32 	%p912, %r4959, 1;
	shr.u32 	%r4960, %r4958, 1;
	and.b32  	%r4961, %r4960, 31;
	neg.s32 	%r4962, %r4961;
	selp.b32 	%r4963, %r4961, %r4962, %p912;
	ld.shared.s8 	%r4964, [%r4947+3312];
	mad.lo.s32 	%r4965, %r4963, %r4964, %r4949;
	add.s32 	%r4966, %r4931, -545393321;
	shr.u32 	%r4967, %r4966, 16;
	xor.b32  	%r4968, %r4967, %r4966;
	mul.lo.s32 	%r4969, %r4968, -2048144789;
	shr.u32 	%r4970, %r4969, 13;
	xor.b32  	%r4971, %r4970, %r4969;
	mul.lo.s32 	%r4972, %r4971, -1028477387;
	shr.u32 	%r4973, %r4972, 16;
	xor.b32  	%r4974, %r4973, %r4972;
	and.b32  	%r4975, %r4974, 1;
	setp.eq.b32 	%p913, %r4975, 1;
	shr.u32 	%r4976, %r4974, 1;
	and.b32  	%r4977, %r4976, 31;
	neg.s32 	%r4978, %r4977;
	selp.b32 	%r4979, %r4977, %r4978, %p913;
	ld.shared.s8 	%r4980, [%r4947+3680];
	mad.lo.s32 	%r4981, %r4979, %r4980, %r4965;
	add.s32 	%r4982, %r4931, 1329393479;
	shr.u32 	%r4983, %r4982, 16;
	xor.b32  	%r4984, %r4983, %r4982;
	mul.lo.s32 	%r4985, %r4984, -2048144789;
	shr.u32 	%r4986, %r4985, 13;
	xor.b32  	%r4987, %r4986, %r4985;
	mul.lo.s32 	%r4988, %r4987, -1028477387;
	shr.u32 	%r4989, %r4988, 16;
	xor.b32  	%r4990, %r4989, %r4988;
	and.b32  	%r4991, %r4990, 1;
	setp.eq.b32 	%p914, %r4991, 1;
	shr.u32 	%r4992, %r4990, 1;
	and.b32  	%r4993, %r4992, 31;
	neg.s32 	%r4994, %r4993;
	selp.b32 	%r4995, %r4993, %r4994, %p914;
	ld.shared.s8 	%r4996, [%r4947+4048];
	mad.lo.s32 	%r4997, %r4995, %r4996, %r4981;
	bar.sync 	0;
	shfl.sync.down.b32	%r4998|%p915, %r4997, 16, 31, -1;
	add.s32 	%r4999, %r4998, %r4997;
	shfl.sync.down.b32	%r5000|%p916, %r4999, 8, 31, -1;
	add.s32 	%r5001, %r5000, %r4999;
	shfl.sync.down.b32	%r5002|%p917, %r5001, 4, 31, -1;
	add.s32 	%r5003, %r5002, %r5001;
	shfl.sync.down.b32	%r5004|%p918, %r5003, 2, 31, -1;
	add.s32 	%r5005, %r5004, %r5003;
	shfl.sync.down.b32	%r5006|%p919, %r5005, 1, 31, -1;
	add.s32 	%r456, %r5006, %r5005;
	@%p910 bra 	$L__BB1_452;
	mov.u32 	%r5007, %tid.x;
	shr.u32 	%r5008, %r5007, 3;
	mov.u32 	%r5009, _ZZ14blockReduceSumiE6shared;
	add.s32 	%r5010, %r5009, %r5008;
	st.shared.u32 	[%r5010], %r456;
$L__BB1_452:
	mov.u32 	%r5012, %ntid.x;
	shr.u32 	%r5013, %r5012, 5;
	mov.u32 	%r5014, %tid.x;
	setp.ge.u32 	%p920, %r5014, %r5013;
	bar.sync 	0;
	mov.b32 	%r7175, 0;
	@%p920 bra 	$L__BB1_454;
	mov.u32 	%r5015, %tid.x;
	shl.b32 	%r5016, %r5015, 2;
	mov.u32 	%r5017, _ZZ14blockReduceSumiE6shared;
	add.s32 	%r5018, %r5017, %r5016;
	ld.shared.u32 	%r7175, [%r5018];
$L__BB1_454:
	mov.u32 	%r5019, %tid.x;
	setp.gt.u32 	%p921, %r5019, 31;
	@%p921 bra 	$L__BB1_457;
	mov.u32 	%r5020, %tid.x;
	setp.ne.s32 	%p922, %r5020, 0;
	shfl.sync.down.b32	%r5021|%p923, %r7175, 16, 31, -1;
	add.s32 	%r5022, %r5021, %r7175;
	shfl.sync.down.b32	%r5023|%p924, %r5022, 8, 31, -1;
	add.s32 	%r5024, %r5023, %r5022;
	shfl.sync.down.b32	%r5025|%p925, %r5024, 4, 31, -1;
	add.s32 	%r5026, %r5025, %r5024;
	shfl.sync.down.b32	%r5027|%p926, %r5026, 2, 31, -1;
	add.s32 	%r5028, %r5027, %r5026;
	shfl.sync.down.b32	%r5029|%p927, %r5028, 1, 31, -1;
	add.s32 	%r459, %r5029, %r5028;
	@%p922 bra 	$L__BB1_457;
	st.shared.u32 	[_ZZ14blockReduceSumiE6shared], %r459;
$L__BB1_457:
	ld.param.u32 	%r7007, [_Z21train_sequence_kernelPKhliPK8EggModelPaPij_param_6];
	mov.u32 	%r5030, %tid.x;
	and.b32  	%r5031, %r5030, 31;
	setp.ne.s32 	%p928, %r5031, 0;
	bar.sync 	0;
	ld.shared.u32 	%r460, [_ZZ14blockReduceSumiE6shared];
	mad.lo.s32 	%r5032, %r7038, 100, %r7007;
	mov.u32 	%r5033, %ctaid.x;
	shl.b32 	%r5034, %r5033, 2;
	and.b32  	%r5035, %r5034, 2147483644;
	add.s32 	%r5036, %r5032, %r5035;
	mad.lo.s32 	%r5037, %r5030, -1640531527, %r5036;
	add.s32 	%r5038, %r5037, 375;
	shr.u32 	%r5039, %r5038, 16;
	xor.b32  	%r5040, %r5039, %r5038;
	mul.lo.s32 	%r5041, %r5040, -2048144789;
	shr.u32 	%r5042, %r5041, 13;
	xor.b32  	%r5043, %r5042, %r5041;
	mul.lo.s32 	%r5044, %r5043, -1028477387;
	shr.u32 	%r5045, %r5044, 16;
	xor.b32  	%r5046, %r5045, %r5044;
	and.b32  	%r5047, %r5046, 1;
	setp.eq.b32 	%p929, %r5047, 1;
	shr.u32 	%r5048, %r5046, 1;
	and.b32  	%r5049, %r5048, 31;
	neg.s32 	%r5050, %r5049;
	selp.b32 	%r5051, %r5049, %r5050, %p929;
	mov.u32 	%r5052, s_mem;
	add.s32 	%r5053, %r5052, %r5030;
	ld.shared.s8 	%r5054, [%r5053+4416];
	mul.lo.s32 	%r5055, %r5051, %r5054;
	add.s32 	%r5056, %r5037, 1874787175;
	shr.u32 	%r5057, %r5056, 16;
	xor.b32  	%r5058, %r5057, %r5056;
	mul.lo.s32 	%r5059, %r5058, -2048144789;
	shr.u32 	%r5060, %r5059, 13;
	xor.b32  	%r5061, %r5060, %r5059;
	mul.lo.s32 	%r5062, %r5061, -1028477387;
	shr.u32 	%r5063, %r5062, 16;
	xor.b32  	%r5064, %r5063, %r5062;
	and.b32  	%r5065, %r5064, 1;
	setp.eq.b32 	%p930, %r5065, 1;
	shr.u32 	%r5066, %r5064, 1;
	and.b32  	%r5067, %r5066, 31;
	neg.s32 	%r5068, %r5067;
	selp.b32 	%r5069, %r5067, %r5068, %p930;
	ld.shared.s8 	%r5070, [%r5053+4784];
	mad.lo.s32 	%r5071, %r5069, %r5070, %r5055;
	add.s32 	%r5072, %r5037, -545393321;
	shr.u32 	%r5073, %r5072, 16;
	xor.b32  	%r5074, %r5073, %r5072;
	mul.lo.s32 	%r5075, %r5074, -2048144789;
	shr.u32 	%r5076, %r5075, 13;
	xor.b32  	%r5077, %r5076, %r5075;
	mul.lo.s32 	%r5078, %r5077, -1028477387;
	shr.u32 	%r5079, %r5078, 16;
	xor.b32  	%r5080, %r5079, %r5078;
	and.b32  	%r5081, %r5080, 1;
	setp.eq.b32 	%p931, %r5081, 1;
	shr.u32 	%r5082, %r5080, 1;
	and.b32  	%r5083, %r5082, 31;
	neg.s32 	%r5084, %r5083;
	selp.b32 	%r5085, %r5083, %r5084, %p931;
	ld.shared.s8 	%r5086, [%r5053+5152];
	mad.lo.s32 	%r5087, %r5085, %r5086, %r5071;
	add.s32 	%r5088, %r5037, 1329393479;
	shr.u32 	%r5089, %r5088, 16;
	xor.b32  	%r5090, %r5089, %r5088;
	mul.lo.s32 	%r5091, %r5090, -2048144789;
	shr.u32 	%r5092, %r5091, 13;
	xor.b32  	%r5093, %r5092, %r5091;
	mul.lo.s32 	%r5094, %r5093, -1028477387;
	shr.u32 	%r5095, %r5094, 16;
	xor.b32  	%r5096, %r5095, %r5094;
	and.b32  	%r5097, %r5096, 1;
	setp.eq.b32 	%p932, %r5097, 1;
	shr.u32 	%r5098, %r5096, 1;
	and.b32  	%r5099, %r5098, 31;
	neg.s32 	%r5100, %r5099;
	selp.b32 	%r5101, %r5099, %r5100, %p932;
	ld.shared.s8 	%r5102, [%r5053+5520];
	mad.lo.s32 	%r5103, %r5101, %r5102, %r5087;
	bar.sync 	0;
	shfl.sync.down.b32	%r5104|%p933, %r5103, 16, 31, -1;
	add.s32 	%r5105, %r5104, %r5103;
	shfl.sync.down.b32	%r5106|%p934, %r5105, 8, 31, -1;
	add.s32 	%r5107, %r5106, %r5105;
	shfl.sync.down.b32	%r5108|%p935, %r5107, 4, 31, -1;
	add.s32 	%r5109, %r5108, %r5107;
	shfl.sync.down.b32	%r5110|%p936, %r5109, 2, 31, -1;
	add.s32 	%r5111, %r5110, %r5109;
	shfl.sync.down.b32	%r5112|%p937, %r5111, 1, 31, -1;
	add.s32 	%r461, %r5112, %r5111;
	@%p928 bra 	$L__BB1_459;
	mov.u32 	%r5113, %tid.x;
	shr.u32 	%r5114, %r5113, 3;
	mov.u32 	%r5115, _ZZ14blockReduceSumiE6shared;
	add.s32 	%r5116, %r5115, %r5114;
	st.shared.u32 	[%r5116], %r461;
$L__BB1_459:
	mov.u32 	%r5118, %ntid.x;
	shr.u32 	%r5119, %r5118, 5;
	mov.u32 	%r5120, %tid.x;
	setp.ge.u32 	%p938, %r5120, %r5119;
	bar.sync 	0;
	mov.b32 	%r7176, 0;
	@%p938 bra 	$L__BB1_461;
	mov.u32 	%r5121, %tid.x;
	shl.b32 	%r5122, %r5121, 2;
	mov.u32 	%r5123, _ZZ14blockReduceSumiE6shared;
	add.s32 	%r5124, %r5123, %r5122;
	ld.shared.u32 	%r7176, [%r5124];
$L__BB1_461:
	mov.u32 	%r5125, %tid.x;
	setp.gt.u32 	%p939, %r5125, 31;
	@%p939 bra 	$L__BB1_464;
	mov.u32 	%r5126, %tid.x;
	setp.ne.s32 	%p940, %r5126, 0;
	shfl.sync.down.b32	%r5127|%p941, %r7176, 16, 31, -1;
	add.s32 	%r5128, %r5127, %r7176;
	shfl.sync.down.b32	%r5129|%p942, %r5128, 8, 31, -1;
	add.s32 	%r5130, %r5129, %r5128;
	shfl.sync.down.b32	%r5131|%p943, %r5130, 4, 31, -1;
	add.s32 	%r5132, %r5131, %r5130;
	shfl.sync.down.b32	%r5133|%p944, %r5132, 2, 31, -1;
	add.s32 	%r5134, %r5133, %r5132;
	shfl.sync.down.b32	%r5135|%p945, %r5134, 1, 31, -1;
	add.s32 	%r464, %r5135, %r5134;
	@%p940 bra 	$L__BB1_464;
	st.shared.u32 	[_ZZ14blockReduceSumiE6shared], %r464;
$L__BB1_464:
	ld.param.u32 	%r7008, [_Z21train_sequence_kernelPKhliPK8EggModelPaPij_param_6];
	mov.u32 	%r5136, %tid.x;
	and.b32  	%r5137, %r5136, 31;
	setp.ne.s32 	%p946, %r5137, 0;
	bar.sync 	0;
	ld.shared.u32 	%r465, [_ZZ14blockReduceSumiE6shared];
	mad.lo.s32 	%r5138, %r7038, 100, %r7008;
	mov.u32 	%r5139, %ctaid.x;
	shl.b32 	%r5140, %r5139, 2;
	and.b32  	%r5141, %r5140, 2147483644;
	add.s32 	%r5142, %r5138, %r5141;
	mad.lo.s32 	%r5143, %r5136, -1640531527, %r5142;
	add.s32 	%r5144, %r5143, 376;
	shr.u32 	%r5145, %r5144, 16;
	xor.b32  	%r5146, %r5145, %r5144;
	mul.lo.s32 	%r5147, %r5146, -2048144789;
	shr.u32 	%r5148, %r5147, 13;
	xor.b32  	%r5149, %r5148, %r5147;
	mul.lo.s32 	%r5150, %r5149, -1028477387;
	shr.u32 	%r5151, %r5150, 16;
	xor.b32  	%r5152, %r5151, %r5150;
	and.b32  	%r5153, %r5152, 1;
	setp.eq.b32 	%p947, %r5153, 1;
	shr.u32 	%r5154, %r5152, 1;
	and.b32  	%r5155, %r5154, 31;
	neg.s32 	%r5156, %r5155;
	selp.b32 	%r5157, %r5155, %r5156, %p947;
	mov.u32 	%r5158, s_mem;
	add.s32 	%r5159, %r5158, %r5136;
	ld.shared.s8 	%r5160, [%r5159+5888];
	mul.lo.s32 	%r5161, %r5157, %r5160;
	add.s32 	%r5162, %r5143, 1874787176;
	shr.u32 	%r5163, %r5162, 16;
	xor.b32  	%r5164, %r5163, %r5162;
	mul.lo.s32 	%r5165, %r5164, -2048144789;
	shr.u32 	%r5166, %r5165, 13;
	xor.b32  	%r5167, %r5166, %r5165;
	mul.lo.s32 	%r5168, %r5167, -1028477387;
	shr.u32 	%r5169, %r5168, 16;
	xor.b32  	%r5170, %r5169, %r5168;
	and.b32  	%r5171, %r5170, 1;
	setp.eq.b32 	%p948, %r5171, 1;
	shr.u32 	%r5172, %r5170, 1;
	and.b32  	%r5173, %r5172, 31;
	neg.s32 	%r5174, %r5173;
	selp.b32 	%r5175, %r5173, %r5174, %p948;
	ld.shared.s8 	%r5176, [%r5159+6256];
	mad.lo.s32 	%r5177, %r5175, %r5176, %r5161;
	add.s32 	%r5178, %r5143, -545393320;
	shr.u32 	%r5179, %r5178, 16;
	xor.b32  	%r5180, %r5179, %r5178;
	mul.lo.s32 	%r5181, %r5180, -2048144789;
	shr.u32 	%r5182, %r5181, 13;
	xor.b32  	%r5183, %r5182, %r5181;
	mul.lo.s32 	%r5184, %r5183, -1028477387;
	shr.u32 	%r5185, %r5184, 16;
	xor.b32  	%r5186, %r5185, %r5184;
	and.b32  	%r5187, %r5186, 1;
	setp.eq.b32 	%p949, %r5187, 1;
	shr.u32 	%r5188, %r5186, 1;
	and.b32  	%r5189, %r5188, 31;
	neg.s32 	%r5190, %r5189;
	selp.b32 	%r5191, %r5189, %r5190, %p949;
	ld.shared.s8 	%r5192, [%r5159+6624];
	mad.lo.s32 	%r5193, %r5191, %r5192, %r5177;
	add.s32 	%r5194, %r5143, 1329393480;
	shr.u32 	%r5195, %r5194, 16;
	xor.b32  	%r5196, %r5195, %r5194;
	mul.lo.s32 	%r5197, %r5196, -2048144789;
	shr.u32 	%r5198, %r5197, 13;
	xor.b32  	%r5199, %r5198, %r5197;
	mul.lo.s32 	%r5200, %r5199, -1028477387;
	shr.u32 	%r5201, %r5200, 16;
	xor.b32  	%r5202, %r5201, %r5200;
	and.b32  	%r5203, %r5202, 1;
	setp.eq.b32 	%p950, %r5203, 1;
	shr.u32 	%r5204, %r5202, 1;
	and.b32  	%r5205, %r5204, 31;
	neg.s32 	%r5206, %r5205;
	selp.b32 	%r5207, %r5205, %r5206, %p950;
	ld.shared.s8 	%r5208, [%r5159+6992];
	mad.lo.s32 	%r5209, %r5207, %r5208, %r5193;
	bar.sync 	0;
	shfl.sync.down.b32	%r5210|%p951, %r5209, 16, 31, -1;
	add.s32 	%r5211, %r5210, %r5209;
	shfl.sync.down.b32	%r5212|%p952, %r5211, 8, 31, -1;
	add.s32 	%r5213, %r5212, %r5211;
	shfl.sync.down.b32	%r5214|%p953, %r5213, 4, 31, -1;
	add.s32 	%r5215, %r5214, %r5213;
	shfl.sync.down.b32	%r5216|%p954, %r5215, 2, 31, -1;
	add.s32 	%r5217, %r5216, %r5215;
	shfl.sync.down.b32	%r5218|%p955, %r5217, 1, 31, -1;
	add.s32 	%r466, %r5218, %r5217;
	@%p946 bra 	$L__BB1_466;
	mov.u32 	%r5219, %tid.x;
	shr.u32 	%r5220, %r5219, 3;
	mov.u32 	%r5221, _ZZ14blockReduceSumiE6shared;
	add.s32 	%r5222, %r5221, %r5220;
	st.shared.u32 	[%r5222], %r466;
$L__BB1_466:
	mov.u32 	%r5224, %ntid.x;
	shr.u32 	%r5225, %r5224, 5;
	mov.u32 	%r5226, %tid.x;
	setp.ge.u32 	%p956, %r5226, %r5225;
	bar.sync 	0;
	mov.b32 	%r7177, 0;
	@%p956 bra 	$L__BB1_468;
	mov.u32 	%r5227, %tid.x;
	shl.b32 	%r5228, %r5227, 2;
	mov.u32 	%r5229, _ZZ14blockReduceSumiE6shared;
	add.s32 	%r5230, %r5229, %r5228;
	ld.shared.u32 	%r7177, [%r5230];
$L__BB1_468:
	mov.u32 	%r5231, %tid.x;
	setp.gt.u32 	%p957, %r5231, 31;
	@%p957 bra 	$L__BB1_471;
	mov.u32 	%r5232, %tid.x;
	setp.ne.s32 	%p958, %r5232, 0;
	shfl.sync.down.b32	%r5233|%p959, %r7177, 16, 31, -1;
	add.s32 	%r5234, %r5233, %r7177;
	shfl.sync.down.b32	%r5235|%p960, %r5234, 8, 31, -1;
	add.s32 	%r5236, %r5235, %r5234;
	shfl.sync.down.b32	%r5237|%p961, %r5236, 4, 31, -1;
	add.s32 	%r5238, %r5237, %r5236;
	shfl.sync.down.b32	%r5239|%p962, %r5238, 2, 31, -1;
	add.s32 	%r5240, %r5239, %r5238;
	shfl.sync.down.b32	%r5241|%p963, %r5240, 1, 31, -1;
	add.s32 	%r469, %r5241, %r5240;
	@%p958 bra 	$L__BB1_471;
	st.shared.u32 	[_ZZ14blockReduceSumiE6shared], %r469;
$L__BB1_471:
	ld.param.u32 	%r7009, [_Z21train_sequence_kernelPKhliPK8EggModelPaPij_param_6];
	mov.u32 	%r5242, %tid.x;
	and.b32  	%r5243, %r5242, 31;
	setp.ne.s32 	%p964, %r5243, 0;
	bar.sync 	0;
	ld.shared.u32 	%r470, [_ZZ14blockReduceSumiE6shared];
	mad.lo.s32 	%r5244, %r7038, 100, %r7009;
	mov.u32 	%r5245, %ctaid.x;
	shl.b32 	%r5246, %r5245, 2;
	and.b32  	%r5247, %r5246, 2147483644;
	add.s32 	%r5248, %r5244, %r5247;
	mad.lo.s32 	%r5249, %r5242, -1640531527, %r5248;
	add.s32 	%r5250, %r5249, 376;
	shr.u32 	%r5251, %r5250, 16;
	xor.b32  	%r5252, %r5251, %r5250;
	mul.lo.s32 	%r5253, %r5252, -2048144789;
	shr.u32 	%r5254, %r5253, 13;
	xor.b32  	%r5255, %r5254, %r5253;
	mul.lo.s32 	%r5256, %r5255, -1028477387;
	shr.u32 	%r5257, %r5256, 16;
	xor.b32  	%r5258, %r5257, %r5256;
	and.b32  	%r5259, %r5258, 1;
	setp.eq.b32 	%p965, %r5259, 1;
	shr.u32 	%r5260, %r5258, 1;
	and.b32  	%r5261, %r5260, 31;
	neg.s32 	%r5262, %r5261;
	selp.b32 	%r5263, %r5261, %r5262, %p965;
	mov.u32 	%r5264, s_mem;
	add.s32 	%r5265, %r5264, %r5242;
	ld.shared.s8 	%r5266, [%r5265+7360];
	mul.lo.s32 	%r5267, %r5263, %r5266;
	add.s32 	%r5268, %r5249, 1874787176;
	shr.u32 	%r5269, %r5268, 16;
	xor.b32  	%r5270, %r5269, %r5268;
	mul.lo.s32 	%r5271, %r5270, -2048144789;
	shr.u32 	%r5272, %r5271, 13;
	xor.b32  	%r5273, %r5272, %r5271;
	mul.lo.s32 	%r5274, %r5273, -1028477387;
	shr.u32 	%r5275, %r5274, 16;
	xor.b32  	%r5276, %r5275, %r5274;
	and.b32  	%r5277, %r5276, 1;
	setp.eq.b32 	%p966, %r5277, 1;
	shr.u32 	%r5278, %r5276, 1;
	and.b32  	%r5279, %r5278, 31;
	neg.s32 	%r5280, %r5279;
	selp.b32 	%r5281, %r5279, %r5280, %p966;
	ld.shared.s8 	%r5282, [%r5265+7728];
	mad.lo.s32 	%r5283, %r5281, %r5282, %r5267;
	add.s32 	%r5284, %r5249, -545393320;
	shr.u32 	%r5285, %r5284, 16;
	xor.b32  	%r5286, %r5285, %r5284;
	mul.lo.s32 	%r5287, %r5286, -2048144789;
	shr.u32 	%r5288, %r5287, 13;
	xor.b32  	%r5289, %r5288, %r5287;
	mul.lo.s32 	%r5290, %r5289, -1028477387;
	shr.u32 	%r5291, %r5290, 16;
	xor.b32  	%r5292, %r5291, %r5290;
	and.b32  	%r5293, %r5292, 1;
	setp.eq.b32 	%p967, %r5293, 1;
	shr.u32 	%r5294, %r5292, 1;
	and.b32  	%r5295, %r5294, 31;
	neg.s32 	%r5296, %r5295;
	selp.b32 	%r5297, %r5295, %r5296, %p967;
	ld.shared.s8 	%r5298, [%r5265+8096];
	mad.lo.s32 	%r5299, %r5297, %r5298, %r5283;
	add.s32 	%r5300, %r5249, 1329393480;
	shr.u32 	%r5301, %r5300, 16;
	xor.b32  	%r5302, %r5301, %r5300;
	mul.lo.s32 	%r5303, %r5302, -2048144789;
	shr.u32 	%r5304, %r5303, 13;
	xor.b32  	%r5305, %r5304, %r5303;
	mul.lo.s32 	%r5306, %r5305, -1028477387;
	shr.u32 	%r5307, %r5306, 16;
	xor.b32  	%r5308, %r5307, %r5306;
	and.b32  	%r5309, %r5308, 1;
	setp.eq.b32 	%p968, %r5309, 1;
	shr.u32 	%r5310, %r5308, 1;
	and.b32  	%r5311, %r5310, 31;
	neg.s32 	%r5312, %r5311;
	selp.b32 	%r5313, %r5311, %r5312, %p968;
	ld.shared.s8 	%r5314, [%r5265+8464];
	mad.lo.s32 	%r5315, %r5313, %r5314, %r5299;
	bar.sync 	0;
	shfl.sync.down.b32	%r5316|%p969, %r5315, 16, 31, -1;
	add.s32 	%r5317, %r5316, %r5315;
	shfl.sync.down.b32	%r5318|%p970, %r5317, 8, 31, -1;
	add.s32 	%r5319, %r5318, %r5317;
	shfl.sync.down.b32	%r5320|%p971, %r5319, 4, 31, -1;
	add.s32 	%r5321, %r5320, %r5319;
	shfl.sync.down.b32	%r5322|%p972, %r5321, 2, 31, -1;
	add.s32 	%r5323, %r5322, %r5321;
	shfl.sync.down.b32	%r5324|%p973, %r5323, 1, 31, -1;
	add.s32 	%r471, %r5324, %r5323;
	@%p964 bra 	$L__BB1_473;
	mov.u32 	%r5325, %tid.x;
	shr.u32 	%r5326, %r5325, 3;
	mov.u32 	%r5327, _ZZ14blockReduceSumiE6shared;
	add.s32 	%r5328, %r5327, %r5326;
	st.shared.u32 	[%r5328], %r471;
$L__BB1_473:
	mov.u32 	%r5330, %ntid.x;
	shr.u32 	%r5331, %r5330, 5;
	mov.u32 	%r5332, %tid.x;
	setp.ge.u32 	%p974, %r5332, %r5331;
	bar.sync 	0;
	mov.b32 	%r7178, 0;
	@%p974 bra 	$L__BB1_475;
	mov.u32 	%r5333, %tid.x;
	shl.b32 	%r5334, %r5333, 2;
	mov.u32 	%r5335, _ZZ14blockReduceSumiE6shared;
	add.s32 	%r5336, %r5335, %r5334;
	ld.shared.u32 	%r7178, [%r5336];
$L__BB1_475:
	mov.u32 	%r5337, %tid.x;
	setp.gt.u32 	%p975, %r5337, 31;
	@%p975 bra 	$L__BB1_478;
	mov.u32 	%r5338, %tid.x;
	setp.ne.s32 	%p976, %r5338, 0;
	shfl.sync.down.b32	%r5339|%p977, %r7178, 16, 31, -1;
	add.s32 	%r5340, %r5339, %r7178;
	shfl.sync.down.b32	%r5341|%p978, %r5340, 8, 31, -1;
	add.s32 	%r5342, %r5341, %r5340;
	shfl.sync.down.b32	%r5343|%p979, %r5342, 4, 31, -1;
	add.s32 	%r5344, %r5343, %r5342;
	shfl.sync.down.b32	%r5345|%p980, %r5344, 2, 31, -1;
	add.s32 	%r5346, %r5345, %r5344;
	shfl.sync.down.b32	%r5347|%p981, %r5346, 1, 31, -1;
	add.s32 	%r474, %r5347, %r5346;
	@%p976 bra 	$L__BB1_478;
	st.shared.u32 	[_ZZ14blockReduceSumiE6shared], %r474;
$L__BB1_478:
	ld.param.u32 	%r7010, [_Z21train_sequence_kernelPKhliPK8EggModelPaPij_param_6];
	mov.u32 	%r5348, %tid.x;
	and.b32  	%r5349, %r5348, 31;
	setp.ne.s32 	%p982, %r5349, 0;
	bar.sync 	0;
	ld.shared.u32 	%r475, [_ZZ14blockReduceSumiE6shared];
	mad.lo.s32 	%r5350, %r7038, 100, %r7010;
	mov.u32 	%r5351, %ctaid.x;
	shl.b32 	%r5352, %r5351, 2;
	and.b32  	%r5353, %r5352, 2147483644;
	add.s32 	%r5354, %r5350, %r5353;
	mad.lo.s32 	%r5355, %r5348, -1640531527, %r5354;
	add.s32 	%r5356, %r5355, 377;
	shr.u32 	%r5357, %r5356, 16;
	xor.b32  	%r5358, %r5357, %r5356;
	mul.lo.s32 	%r5359, %r5358, -2048144789;
	shr.u32 	%r5360, %r5359, 13;
	xor.b32  	%r5361, %r5360, %r5359;
	mul.lo.s32 	%r5362, %r5361, -1028477387;
	shr.u32 	%r5363, %r5362, 16;
	xor.b32  	%r5364, %r5363, %r5362;
	and.b32  	%r5365, %r5364, 1;
	setp.eq.b32 	%p983, %r5365, 1;
	shr.u32 	%r5366, %r5364, 1;
	and.b32  	%r5367, %r5366, 31;
	neg.s32 	%r5368, %r5367;
	selp.b32 	%r5369, %r5367, %r5368, %p983;
	mov.u32 	%r5370, s_mem;
	add.s32 	%r5371, %r5370, %r5348;
	ld.shared.s8 	%r5372, [%r5371+8832];
	mul.lo.s32 	%r5373, %r5369, %r5372;
	add.s32 	%r5374, %r5355, 1874787177;
	shr.u32 	%r5375, %r5374, 16;
	xor.b32  	%r5376, %r5375, %r5374;
	mul.lo.s32 	%r5377, %r5376, -2048144789;
	shr.u32 	%r5378, %r5377, 13;
	xor.b32  	%r5379, %r5378, %r5377;
	mul.lo.s32 	%r5380, %r5379, -1028477387;
	shr.u32 	%r5381, %r5380, 16;
	xor.b32  	%r5382, %r5381, %r5380;
	and.b32  	%r5383, %r5382, 1;
	setp.eq.b32 	%p984, %r5383, 1;
	shr.u32 	%r5384, %r5382, 1;
	and.b32  	%r5385, %r5384, 31;
	neg.s32 	%r5386, %r5385;
	selp.b32 	%r5387, %r5385, %r5386, %p984;
	ld.shared.s8 	%r5388, [%r5371+9200];
	mad.lo.s32 	%r5389, %r5387, %r5388, %r5373;
	add.s32 	%r5390, %r5355, -545393319;
	shr.u32 	%r5391, %r5390, 16;
	xor.b32  	%r5392, %r5391, %r5390;
	mul.lo.s32 	%r5393, %r5392, -2048144789;
	shr.u32 	%r5394, %r5393, 13;
	xor.b32  	%r5395, %r5394, %r5393;
	mul.lo.s32 	%r5396, %r5395, -1028477387;
	shr.u32 	%r5397, %r5396, 16;
	xor.b32  	%r5398, %r5397, %r5396;
	and.b32  	%r5399, %r5398, 1;
	setp.eq.b32 	%p985, %r5399, 1;
	shr.u32 	%r5400, %r5398, 1;
	and.b32  	%r5401, %r5400, 31;
	neg.s32 	%r5402, %r5401;
	selp.b32 	%r5403, %r5401, %r5402, %p985;
	ld.shared.s8 	%r5404, [%r5371+9568];
	mad.lo.s32 	%r5405, %r5403, %r5404, %r5389;
	add.s32 	%r5406, %r5355, 1329393481;
	shr.u32 	%r5407, %r5406, 16;
	xor.b32  	%r5408, %r5407, %r5406;
	mul.lo.s32 	%r5409, %r5408, -2048144789;
	shr.u32 	%r5410, %r5409, 13;
	xor.b32  	%r5411, %r5410, %r5409;
	mul.lo.s32 	%r5412, %r5411, -1028477387;
	shr.u32 	%r5413, %r5412, 16;
	xor.b32  	%r5414, %r5413, %r5412;
	and.b32  	%r5415, %r5414, 1;
	setp.eq.b32 	%p986, %r5415, 1;
	shr.u32 	%r5416, %r5414, 1;
	and.b32  	%r5417, %r5416, 31;
	neg.s32 	%r5418, %r5417;
	selp.b32 	%r5419, %r5417, %r5418, %p986;
	ld.shared.s8 	%r5420, [%r5371+9936];
	mad.lo.s32 	%r5421, %r5419, %r5420, %r5405;
	bar.sync 	0;
	shfl.sync.down.b32	%r5422|%p987, %r5421, 16, 31, -1;
	add.s32 	%r5423, %r5422, %r5421;
	shfl.sync.down.b32	%r5424|%p988, %r5423, 8, 31, -1;
	add.s32 	%r5425, %r5424, %r5423;
	shfl.sync.down.b32	%r5426|%p989, %r5425, 4, 31, -1;
	add.s32 	%r5427, %r5426, %r5425;
	shfl.sync.down.b32	%r5428|%p990, %r5427, 2, 31, -1;
	add.s32 	%r5429, %r5428, %r5427;
	shfl.sync.down.b32	%r5430|%p991, %r5429, 1, 31, -1;
	add.s32 	%r476, %r5430, %r5429;
	@%p982 bra 	$L__BB1_480;
	mov.u32 	%r5431, %tid.x;
	shr.u32 	%r5432, %r5431, 3;
	mov.u32 	%r5433, _ZZ14blockReduceSumiE6shared;
	add.s32 	%r5434, %r5433, %r5432;
	st.shared.u32 	[%r5434], %r476;
$L__BB1_480:
	mov.u32 	%r5436, %ntid.x;
	shr.u32 	%r5437, %r5436, 5;
	mov.u32 	%r5438, %tid.x;
	setp.ge.u32 	%p992, %r5438, %r5437;
	bar.sync 	0;
	mov.b32 	%r7179, 0;
	@%p992 bra 	$L__BB1_482;
	mov.u32 	%r5439, %tid.x;
	shl.b32 	%r5440, %r5439, 2;
	mov.u32 	%r5441, _ZZ14blockReduceSumiE6shared;
	add.s32 	%r5442, %r5441, %r5440;
	ld.shared.u32 	%r7179, [%r5442];
$L__BB1_482:
	mov.u32 	%r5443, %tid.x;
	setp.gt.u32 	%p993, %r5443, 31;
	@%p993 bra 	$L__BB1_485;
	mov.u32 	%r5444, %tid.x;
	setp.ne.s32 	%p994, %r5444, 0;
	shfl.sync.down.b32	%r5445|%p995, %r7179, 16, 31, -1;
	add.s32 	%r5446, %r5445, %r7179;
	shfl.sync.down.b32	%r5447|%p996, %r5446, 8, 31, -1;
	add.s32 	%r5448, %r5447, %r5446;
	shfl.sync.down.b32	%r5449|%p997, %r5448, 4, 31, -1;
	add.s32 	%r5450, %r5449, %r5448;
	shfl.sync.down.b32	%r5451|%p998, %r5450, 2, 31, -1;
	add.s32 	%r5452, %r5451, %r5450;
	shfl.sync.down.b32	%r5453|%p999, %r5452, 1, 31, -1;
	add.s32 	%r479, %r5453, %r5452;
	@%p994 bra 	$L__BB1_485;
	st.shared.u32 	[_ZZ14blockReduceSumiE6shared], %r479;
$L__BB1_485:
	ld.param.u32 	%r7011, [_Z21train_sequence_kernelPKhliPK8EggModelPaPij_param_6];
	mov.u32 	%r5454, %tid.x;
	and.b32  	%r5455, %r5454, 31;
	setp.ne.s32 	%p1000, %r5455, 0;
	bar.sync 	0;
	ld.shared.u32 	%r480, [_ZZ14blockReduceSumiE6shared];
	mad.lo.s32 	%r5456, %r7038, 100, %r7011;
	mov.u32 	%r5457, %ctaid.x;
	shl.b32 	%r5458, %r5457, 2;
	and.b32  	%r5459, %r5458, 2147483644;
	add.s32 	%r5460, %r5456, %r5459;
	mad.lo.s32 	%r5461, %r5454, -1640531527, %r5460;
	add.s32 	%r5462, %r5461, 377;
	shr.u32 	%r5463, %r5462, 16;
	xor.b32  	%r5464, %r5463, %r5462;
	mul.lo.s32 	%r5465, %r5464, -2048144789;
	shr.u32 	%r5466, %r5465, 13;
	xor.b32  	%r5467, %r5466, %r5465;
	mul.lo.s32 	%r5468, %r5467, -1028477387;
	shr.u32 	%r5469, %r5468, 16;
	xor.b32  	%r5470, %r5469, %r5468;
	and.b32  	%r5471, %r5470, 1;
	setp.eq.b32 	%p1001, %r5471, 1;
	shr.u32 	%r5472, %r5470, 1;
	and.b32  	%r5473, %r5472, 31;
	neg.s32 	%r5474, %r5473;
	selp.b32 	%r5475, %r5473, %r5474, %p1001;
	mov.u32 	%r5476, s_mem;
	add.s32 	%r5477, %r5476, %r5454;
	ld.shared.s8 	%r5478, [%r5477+10304];
	mul.lo.s32 	%r5479, %r5475, %r5478;
	add.s32 	%r5480, %r5461, 1874787177;
	shr.u32 	%r5481, %r5480, 16;
	xor.b32  	%r5482, %r5481, %r5480;
	mul.lo.s32 	%r5483, %r5482, -2048144789;
	shr.u32 	%r5484, %r5483, 13;
	xor.b32  	%r5485, %r5484, %r5483;
	mul.lo.s32 	%r5486, %r5485, -1028477387;
	shr.u32 	%r5487, %r5486, 16;
	xor.b32  	%r5488, %r5487, %r5486;
	and.b32  	%r5489, %r5488, 1;
	setp.eq.b32 	%p1002, %r5489, 1;
	shr.u32 	%r5490, %r5488, 1;
	and.b32  	%r5491, %r5490, 31;
	neg.s32 	%r5492, %r5491;
	selp.b32 	%r5493, %r5491, %r5492, %p1002;
	ld.shared.s8 	%r5494, [%r5477+10672];
	mad.lo.s32 	%r5495, %r5493, %r5494, %r5479;
	add.s32 	%r5496, %r5461, -545393319;
	shr.u32 	%r5497, %r5496, 16;
	xor.b32  	%r5498, %r5497, %r5496;
	mul.lo.s32 	%r5499, %r5498, -2048144789;
	shr.u32 	%r5500, %r5499, 13;
	xor.b32  	%r5501, %r5500, %r5499;
	mul.lo.s32 	%r5502, %r5501, -1028477387;
	shr.u32 	%r5503, %r5502, 16;
	xor.b32  	%r5504, %r5503, %r5502;
	and.b32  	%r5505, %r5504, 1;
	setp.eq.b32 	%p1003, %r5505, 1;
	shr.u32 	%r5506, %r5504, 1;
	and.b32  	%r5507, %r5506, 31;
	neg.s32 	%r5508, %r5507;
	selp.b32 	%r5509, %r5507, %r5508, %p1003;
	ld.shared.s8 	%r5510, [%r5477+11040];
	mad.lo.s32 	%r5511, %r5509, %r5510, %r5495;
	add.s32 	%r5512, %r5461, 1329393481;
	shr.u32 	%r5513, %r5512, 16;
	xor.b32  	%r5514, %r5513, %r5512;
	mul.lo.s32 	%r5515, %r5514, -2048144789;
	shr.u32 	%r5516, %r5515, 13;
	xor.b32  	%r5517, %r5516, %r5515;
	mul.lo.s32 	%r5518, %r5517, -1028477387;
	shr.u32 	%r5519, %r5518, 16;
	xor.b32  	%r5520, %r5519, %r5518;
	and.b32  	%r5521, %r5520, 1;
	setp.eq.b32 	%p1004, %r5521, 1;
	shr.u32 	%r5522, %r5520, 1;
	and.b32  	%r5523, %r5522, 31;
	neg.s32 	%r5524, %r5523;
	selp.b32 	%r5525, %r5523, %r5524, %p1004;
	ld.shared.s8 	%r5526, [%r5477+11408];
	mad.lo.s32 	%r5527, %r5525, %r5526, %r5511;
	bar.sync 	0;
	shfl.sync.down.b32	%r5528|%p1005, %r5527, 16, 31, -1;
	add.s32 	%r5529, %r5528, %r5527;
	shfl.sync.down.b32	%r5530|%p1006, %r5529, 8, 31, -1;
	add.s32 	%r5531, %r5530, %r5529;
	shfl.sync.down.b32	%r5532|%p1007, %r5531, 4, 31, -1;
	add.s32 	%r5533, %r5532, %r5531;
	shfl.sync.down.b32	%r5534|%p1008, %r5533, 2, 31, -1;
	add.s32 	%r5535, %r5534, %r5533;
	shfl.sync.down.b32	%r5536|%p1009, %r5535, 1, 31, -1;
	add.s32 	%r481, %r5536, %r5535;
	@%p1000 bra 	$L__BB1_487;
	mov.u32 	%r5537, %tid.x;
	shr.u32 	%r5538, %r5537, 3;
	mov.u32 	%r5539, _ZZ14blockReduceSumiE6shared;
	add.s32 	%r5540, %r5539, %r5538;
	st.shared.u32 	[%r5540], %r481;
$L__BB1_487:
	mov.u32 	%r5542, %ntid.x;
	shr.u32 	%r5543, %r5542, 5;
	mov.u32 	%r5544, %tid.x;
	setp.ge.u32 	%p1010, %r5544, %r5543;
	bar.sync 	0;
	mov.b32 	%r7180, 0;
	@%p1010 bra 	$L__BB1_489;
	mov.u32 	%r5545, %tid.x;
	shl.b32 	%r5546, %r5545, 2;
	mov.u32 	%r5547, _ZZ14blockReduceSumiE6shared;
	add.s32 	%r5548, %r5547, %r5546;
	ld.shared.u32 	%r7180, [%r5548];
$L__BB1_489:
	mov.u32 	%r5549, %tid.x;
	setp.gt.u32 	%p1011, %r5549, 31;
	@%p1011 bra 	$L__BB1_492;
	mov.u32 	%r5550, %tid.x;
	setp.ne.s32 	%p1012, %r5550, 0;
	shfl.sync.down.b32	%r5551|%p1013, %r7180, 16, 31, -1;
	add.s32 	%r5552, %r5551, %r7180;
	shfl.sync.down.b32	%r5553|%p1014, %r5552, 8, 31, -1;
	add.s32 	%r5554, %r5553, %r5552;
	shfl.sync.down.b32	%r5555|%p1015, %r5554, 4, 31, -1;
	add.s32 	%r5556, %r5555, %r5554;
	shfl.sync.down.b32	%r5557|%p1016, %r5556, 2, 31, -1;
	add.s32 	%r5558, %r5557, %r5556;
	shfl.sync.down.b32	%r5559|%p1017, %r5558, 1, 31, -1;
	add.s32 	%r484, %r5559, %r5558;
	@%p1012 bra 	$L__BB1_492;
	st.shared.u32 	[_ZZ14blockReduceSumiE6shared], %r484;
$L__BB1_492:
	bar.sync 	0;
	mov.b32 	%r7181, 0;
	ld.shared.u32 	%r485, [_ZZ14blockReduceSumiE6shared];
	mov.u32 	%r7182, %r7181;
	mov.u32 	%r7183, %r7181;
	mov.u32 	%r7184, %r7181;
	mov.u32 	%r7185, %r7181;
	mov.u32 	%r7186, %r7181;
	mov.u32 	%r7187, %r7181;
	mov.u32 	%r7188, %r7181;
	mov.u32 	%r7189, %r7181;
$L__BB1_493:
	ld.param.u64 	%rd296, [_Z21train_sequence_kernelPKhliPK8EggModelPaPij_param_3];
	mul.lo.s32 	%r5561, %r7038, 1083392;
	mov.u32 	%r5562, %tid.x;
	or.b32  	%r5563, %r5562, %r5561;
	mad.lo.s32 	%r5564, %r7189, 368, %r5563;
	cvt.u64.u32 	%rd208, %r5564;
	cvta.to.global.u64 	%rd209, %rd296;
	add.s64 	%rd210, %rd209, %rd208;
	mov.u32 	%r5565, s_mem;
	add.s32 	%r5566, %r5565, %r7189;
	ld.shared.u32 	%r5567, [%r5566];
	ld.global.nc.u8 	%rs230, [%rd210+2806736];
	cvt.u32.u8 	%r5568, %rs230;
	ld.global.nc.u8 	%rs231, [%rd210+2806368];
	cvt.u32.u8 	%r5569, %rs231;
	prmt.b32 	%r5570, %r5569, %r5568, 0x3340U;
	ld.global.nc.u8 	%rs232, [%rd210+2806000];
	cvt.u32.u8 	%r5571, %rs232;
	ld.global.nc.u8 	%rs233, [%rd210+2805632];
	cvt.u32.u8 	%r5572, %rs233;
	prmt.b32 	%r5573, %r5572, %r5571, 0x3340U;
	prmt.b32 	%r5574, %r5573, %r5570, 0x5410U;
	dp4a.s32.s32 	%r7188, %r5567, %r5574, %r7188;
	ld.shared.u32 	%r5575, [%r5566+1472];
	dp4a.s32.s32 	%r7187, %r5575, %r5574, %r7187;
	ld.shared.u32 	%r5576, [%r5566+2944];
	dp4a.s32.s32 	%r7186, %r5576, %r5574, %r7186;
	ld.shared.u32 	%r5577, [%r5566+4416];
	dp4a.s32.s32 	%r7185, %r5577, %r5574, %r7185;
	ld.shared.u32 	%r5578, [%r5566+5888];
	dp4a.s32.s32 	%r7184, %r5578, %r5574, %r7184;
	ld.shared.u32 	%r5579, [%r5566+7360];
	dp4a.s32.s32 	%r7183, %r5579, %r5574, %r7183;
	ld.shared.u32 	%r5580, [%r5566+8832];
	dp4a.s32.s32 	%r7182, %r5580, %r5574, %r7182;
	ld.shared.u32 	%r5581, [%r5566+10304];
	dp4a.s32.s32 	%r7181, %r5581, %r5574, %r7181;
	add.s32 	%r7189, %r7189, 4;
	setp.ne.s32 	%p1018, %r7189, 1472;
	@%p1018 bra 	$L__BB1_493;
	ld.param.u32 	%r7012, [_Z21train_sequence_kernelPKhliPK8EggModelPaPij_param_6];
	mad.lo.s32 	%r5582, %r7038, 100, %r7012;
	mov.u32 	%r5583, %ctaid.x;
	shl.b32 	%r5584, %r5583, 2;
	and.b32  	%r5585, %r5584, 2147483644;
	add.s32 	%r5586, %r5582, %r5585;
	mov.u32 	%r5587, %tid.x;
	mad.lo.s32 	%r5588, %r5587, -1640531527, %r5586;
	add.s32 	%r5589, %r5588, 6;
	shr.u32 	%r5590, %r5589, 16;
	xor.b32  	%r5591, %r5590, %r5589;
	mul.lo.s32 	%r5592, %r5591, -2048144789;
	shr.u32 	%r5593, %r5592, 13;
	xor.b32  	%r5594, %r5593, %r5592;
	mul.lo.s32 	%r5595, %r5594, -1028477387;
	shr.u32 	%r5596, %r5595, 16;
	xor.b32  	%r5597, %r5596, %r5595;
	shr.u32 	%r5598, %r5597, 1;
	and.b32  	%r5599, %r5598, 31;
	neg.s32 	%r5600, %r5599;
	and.b32  	%r5601, %r5597, 1;
	setp.eq.b32 	%p1019, %r5601, 1;
	selp.b32 	%r5602, %r5599, %r5600, %p1019;
	mul.lo.s32 	%r5603, %r450, %r5602;
	shr.s32 	%r5604, %r5603, 8;
	add.s32 	%r5605, %r5604, %r7188;
	shr.s32 	%r5606, %r5605, 9;
	cvt.u32.u16 	%r5607, %rs9;
	cvt.s32.s8 	%r5608, %r5607;
	add.s32 	%r5609, %r5606, %r5608;
	max.s32 	%r5610, %r5609, -127;
	min.s32 	%r5611, %r5610, 127;
	mov.u32 	%r5612, s_mem;
	add.s32 	%r5613, %r5612, %r5587;
	st.shared.u8 	[%r5613], %r5611;
	selp.b32 	%r5614, %r5600, %r5599, %p1019;
	mul.lo.s32 	%r5615, %r5614, %r455;
	shr.s32 	%r5616, %r5615, 8;
	add.s32 	%r5617, %r5616, %r7187;
	shr.s32 	%r5618, %r5617, 9;
	cvt.u32.u16 	%r5619, %rs10;
	cvt.s32.s8 	%r5620, %r5619;
	add.s32 	%r5621, %r5618, %r5620;
	max.s32 	%r5622, %r5621, -127;
	min.s32 	%r5623, %r5622, 127;
	st.shared.u8 	[%r5613+1472], %r5623;
	add.s32 	%r5624, %r5588, 7;
	shr.u32 	%r5625, %r5624, 16;
	xor.b32  	%r5626, %r5625, %r5624;
	mul.lo.s32 	%r5627, %r5626, -2048144789;
	shr.u32 	%r5628, %r5627, 13;
	xor.b32  	%r5629, %r5628, %r5627;
	mul.lo.s32 	%r5630, %r5629, -1028477387;
	shr.u32 	%r5631, %r5630, 16;
	xor.b32  	%r5632, %r5631, %r5630;
	and.b32  	%r5633, %r5632, 1;
	setp.eq.b32 	%p1020, %r5633, 1;
	shr.u32 	%r5634, %r5632, 1;
	and.b32  	%r5635, %r5634, 31;
	neg.s32 	%r5636, %r5635;
	selp.b32 	%r5637, %r5635, %r5636, %p1020;
	mul.lo.s32 	%r5638, %r460, %r5637;
	shr.s32 	%r5639, %r5638, 8;
	add.s32 	%r5640, %r5639, %r7186;
	shr.s32 	%r5641, %r5640, 9;
	cvt.u32.u16 	%r5642, %rs11;
	cvt.s32.s8 	%r5643, %r5642;
	add.s32 	%r5644, %r5641, %r5643;
	max.s32 	%r5645, %r5644, -127;
	min.s32 	%r5646, %r5645, 127;
	st.shared.u8 	[%r5613+2944], %r5646;
	selp.b32 	%r5647, %r5636, %r5635, %p1020;
	mul.lo.s32 	%r5648, %r5647, %r465;
	shr.s32 	%r5649, %r5648, 8;
	add.s32 	%r5650, %r5649, %r7185;
	shr.s32 	%r5651, %r5650, 9;
	cvt.u32.u16 	%r5652, %rs12;
	cvt.s32.s8 	%r5653, %r5652;
	add.s32 	%r5654, %r5651, %r5653;
	max.s32 	%r5655, %r5654, -127;
	min.s32 	%r5656, %r5655, 127;
	st.shared.u8 	[%r5613+4416], %r5656;
	add.s32 	%r5657, %r5588, 8;
	shr.u32 	%r5658, %r5657, 16;
	xor.b32  	%r5659, %r5658, %r5657;
	mul.lo.s32 	%r5660, %r5659, -2048144789;
	shr.u32 	%r5661, %r5660, 13;
	xor.b32  	%r5662, %r5661, %r5660;
	mul.lo.s32 	%r5663, %r5662, -1028477387;
	shr.u32 	%r5664, %r5663, 16;
	xor.b32  	%r5665, %r5664, %r5663;
	and.b32  	%r5666, %r5665, 1;
	setp.eq.b32 	%p1021, %r5666, 1;
	shr.u32 	%r5667, %r5665, 1;
	and.b32  	%r5668, %r5667, 31;
	neg.s32 	%r5669, %r5668;
	selp.b32 	%r5670, %r5668, %r5669, %p1021;
	mul.lo.s32 	%r5671, %r470, %r5670;
	shr.s32 	%r5672, %r5671, 8;
	add.s32 	%r5673, %r5672, %r7184;
	shr.s32 	%r5674, %r5673, 9;
	cvt.u32.u16 	%r5675, %rs13;
	cvt.s32.s8 	%r5676, %r5675;
	add.s32 	%r5677, %r5674, %r5676;
	max.s32 	%r5678, %r5677, -127;
	min.s32 	%r5679, %r5678, 127;
	st.shared.u8 	[%r5613+5888], %r5679;
	selp.b32 	%r5680, %r5669, %r5668, %p1021;
	mul.lo.s32 	%r5681, %r5680, %r475;
	shr.s32 	%r5682, %r5681, 8;
	add.s32 	%r5683, %r5682, %r7183;
	shr.s32 	%r5684, %r5683, 9;
	cvt.u32.u16 	%r5685, %rs14;
	cvt.s32.s8 	%r5686, %r5685;
	add.s32 	%r5687, %r5684, %r5686;
	max.s32 	%r5688, %r5687, -127;
	min.s32 	%r5689, %r5688, 127;
	st.shared.u8 	[%r5613+7360], %r5689;
	add.s32 	%r5690, %r5588, 9;
	shr.u32 	%r5691, %r5690, 16;
	xor.b32  	%r5692, %r5691, %r5690;
	mul.lo.s32 	%r5693, %r5692, -2048144789;
	shr.u32 	%r5694, %r5693, 13;
	xor.b32  	%r5695, %r5694, %r5693;
	mul.lo.s32 	%r5696, %r5695, -1028477387;
	shr.u32 	%r5697, %r5696, 16;
	xor.b32  	%r5698, %r5697, %r5696;
	and.b32  	%r5699, %r5698, 1;
	setp.eq.b32 	%p1022, %r5699, 1;
	shr.u32 	%r5700, %r5698, 1;
	and.b32  	%r5701, %r5700, 31;
	neg.s32 	%r5702, %r5701;
	selp.b32 	%r5703, %r5701, %r5702, %p1022;
	mul.lo.s32 	%r5704, %r480, %r5703;
	shr.s32 	%r5705, %r5704, 8;
	add.s32 	%r5706, %r5705, %r7182;
	shr.s32 	%r5707, %r5706, 9;
	cvt.u32.u16 	%r5708, %rs15;
	cvt.s32.s8 	%r5709, %r5708;
	add.s32 	%r5710, %r5707, %r5709;
	max.s32 	%r5711, %r5710, -127;
	min.s32 	%r5712, %r5711, 127;
	st.shared.u8 	[%r5613+8832], %r5712;
	selp.b32 	%r5713, %r5702, %r5701, %p1022;
	mul.lo.s32 	%r5714, %r5713, %r485;
	shr.s32 	%r5715, %r5714, 8;
	add.s32 	%r5716, %r5715, %r7181;
	shr.s32 	%r5717, %r5716, 9;
	cvt.u32.u16 	%r5718, %rs16;
	cvt.s32.s8 	%r5719, %r5718;
	add.s32 	%r5720, %r5717, %r5719;
	max.s32 	%r5721, %r5720, -127;
	min.s32 	%r5722, %r5721, 127;
	st.shared.u8 	[%r5613+10304], %r5722;
	bar.sync 	0;
	add.s32 	%r7038, %r7038, 1;
	setp.ne.s32 	%p1023, %r7038, 4;
	@%p1023 bra 	$L__BB1_58;
	mov.b32 	%r7190, 0;
$L__BB1_496:
	mov.u32 	%r5724, %tid.x;
	and.b32  	%r5725, %r5724, 31;
	setp.ne.s32 	%p1024, %r5725, 0;
	mov.u32 	%r5726, s_mem;
	add.s32 	%r5727, %r5726, %r5724;
	mad.lo.s32 	%r5728, %r7190, 1472, %r5727;
	ld.shared.s8 	%r506, [%r5728];
	bar.sync 	0;
	abs.s32 	%r5729, %r506;
	shfl.sync.down.b32	%r5730|%p1025, %r5729, 16, 31, -1;
	add.s32 	%r5731, %r5730, %r5729;
	shfl.sync.down.b32	%r5732|%p1026, %r5731, 8, 31, -1;
	add.s32 	%r5733, %r5732, %r5731;
	shfl.sync.down.b32	%r5734|%p1027, %r5733, 4, 31, -1;
	add.s32 	%r5735, %r5734, %r5733;
	shfl.sync.down.b32	%r5736|%p1028, %r5735, 2, 31, -1;
	add.s32 	%r5737, %r5736, %r5735;
	shfl.sync.down.b32	%r5738|%p1029, %r5737, 1, 31, -1;
	add.s32 	%r507, %r5738, %r5737;
	@%p1024 bra 	$L__BB1_498;
	shr.u32 	%r5740, %r5724, 3;
	mov.u32 	%r5741, _ZZ14blockReduceSumiE6shared;
	add.s32 	%r5742, %r5741, %r5740;
	st.shared.u32 	[%r5742], %r507;
$L__BB1_498:
	mov.u32 	%r5744, %ntid.x;
	shr.u32 	%r5745, %r5744, 5;
	setp.ge.u32 	%p1030, %r5724, %r5745;
	bar.sync 	0;
	mov.b32 	%r7191, 0;
	@%p1030 bra 	$L__BB1_500;
	shl.b32 	%r5748, %r5724, 2;
	mov.u32 	%r5749, _ZZ14blockReduceSumiE6shared;
	add.s32 	%r5750, %r5749, %r5748;
	ld.shared.u32 	%r7191, [%r5750];
$L__BB1_500:
	setp.gt.u32 	%p1031, %r5724, 31;
	@%p1031 bra 	$L__BB1_503;
	setp.ne.s32 	%p1032, %r5724, 0;
	shfl.sync.down.b32	%r5753|%p1033, %r7191, 16, 31, -1;
	add.s32 	%r5754, %r5753, %r7191;
	shfl.sync.down.b32	%r5755|%p1034, %r5754, 8, 31, -1;
	add.s32 	%r5756, %r5755, %r5754;
	shfl.sync.down.b32	%r5757|%p1035, %r5756, 4, 31, -1;
	add.s32 	%r5758, %r5757, %r5756;
	shfl.sync.down.b32	%r5759|%p1036, %r5758, 2, 31, -1;
	add.s32 	%r5760, %r5759, %r5758;
	shfl.sync.down.b32	%r5761|%p1037, %r5760, 1, 31, -1;
	add.s32 	%r510, %r5761, %r5760;
	@%p1032 bra 	$L__BB1_503;
	st.shared.u32 	[_ZZ14blockReduceSumiE6shared], %r510;
$L__BB1_503:
	ld.param.u64 	%rd297, [_Z21train_sequence_kernelPKhliPK8EggModelPaPij_param_3];
	mov.u32 	%r5762, %tid.x;
	and.b32  	%r5763, %r5762, 31;
	setp.ne.s32 	%p1038, %r5763, 0;
	bar.sync 	0;
	ld.shared.u32 	%r5764, [_ZZ14blockReduceSumiE6shared];
	max.u32 	%r5765, %r5764, 1;
	mul.hi.s32 	%r5766, %r5765, -1307163959;
	add.s32 	%r5767, %r5766, %r5765;
	shr.u32 	%r5768, %r5767, 31;
	shr.s32 	%r5769, %r5767, 8;
	add.s32 	%r5770, %r5769, %r5768;
	add.s32 	%r5771, %r5765, 367;
	setp.lt.u32 	%p1039, %r5771, 735;
	selp.b32 	%r5772, 1, %r5770, %p1039;
	cvt.u64.u32 	%rd211, %r5762;
	cvta.to.global.u64 	%rd212, %rd297;
	add.s64 	%rd213, %rd212, %rd211;
	ld.global.nc.u8 	%rs234, [%rd213+6694656];
	cvt.s32.s8 	%r511, %rs234;
	mul.lo.s32 	%r5773, %r511, %r506;
	div.s32 	%r5774, %r5773, %r5772;
	max.s32 	%r5775, %r5774, -127;
	min.s32 	%r5776, %r5775, 127;
	mov.u32 	%r5777, s_mem;
	add.s32 	%r5778, %r5777, %r5762;
	mad.lo.s32 	%r5779, %r7190, 1472, %r5778;
	st.shared.u8 	[%r5779], %r5776;
	ld.shared.s8 	%r512, [%r5779+1472];
	bar.sync 	0;
	abs.s32 	%r5780, %r512;
	shfl.sync.down.b32	%r5781|%p1040, %r5780, 16, 31, -1;
	add.s32 	%r5782, %r5781, %r5780;
	shfl.sync.down.b32	%r5783|%p1041, %r5782, 8, 31, -1;
	add.s32 	%r5784, %r5783, %r5782;
	shfl.sync.down.b32	%r5785|%p1042, %r5784, 4, 31, -1;
	add.s32 	%r5786, %r5785, %r5784;
	shfl.sync.down.b32	%r5787|%p1043, %r5786, 2, 31, -1;
	add.s32 	%r5788, %r5787, %r5786;
	shfl.sync.down.b32	%r5789|%p1044, %r5788, 1, 31, -1;
	add.s32 	%r513, %r5789, %r5788;
	@%p1038 bra 	$L__BB1_505;
	shr.u32 	%r5791, %r5762, 3;
	mov.u32 	%r5792, _ZZ14blockReduceSumiE6shared;
	add.s32 	%r5793, %r5792, %r5791;
	st.shared.u32 	[%r5793], %r513;
$L__BB1_505:
	mov.u32 	%r5795, %ntid.x;
	shr.u32 	%r5796, %r5795, 5;
	setp.ge.u32 	%p1045, %r5762, %r5796;
	bar.sync 	0;
	mov.b32 	%r7192, 0;
	@%p1045 bra 	$L__BB1_507;
	shl.b32 	%r5799, %r5762, 2;
	mov.u32 	%r5800, _ZZ14blockReduceSumiE6shared;
	add.s32 	%r5801, %r5800, %r5799;
	ld.shared.u32 	%r7192, [%r5801];
$L__BB1_507:
	setp.gt.u32 	%p1046, %r5762, 31;
	@%p1046 bra 	$L__BB1_510;
	setp.ne.s32 	%p1047, %r5762, 0;
	shfl.sync.down.b32	%r5804|%p1048, %r7192, 16, 31, -1;
	add.s32 	%r5805, %r5804, %r7192;
	shfl.sync.down.b32	%r5806|%p1049, %r5805, 8, 31, -1;
	add.s32 	%r5807, %r5806, %r5805;
	shfl.sync.down.b32	%r5808|%p1050, %r5807, 4, 31, -1;
	add.s32 	%r5809, %r5808, %r5807;
	shfl.sync.down.b32	%r5810|%p1051, %r5809, 2, 31, -1;
	add.s32 	%r5811, %r5810, %r5809;
	shfl.sync.down.b32	%r5812|%p1052, %r5811, 1, 31, -1;
	add.s32 	%r516, %r5812, %r5811;
	@%p1047 bra 	$L__BB1_510;
	st.shared.u32 	[_ZZ14blockReduceSumiE6shared], %r516;
$L__BB1_510:
	bar.sync 	0;
	ld.shared.u32 	%r5813, [_ZZ14blockReduceSumiE6shared];
	max.u32 	%r5814, %r5813, 1;
	mul.hi.s32 	%r5815, %r5814, -1307163959;
	add.s32 	%r5816, %r5815, %r5814;
	shr.u32 	%r5817, %r5816, 31;
	shr.s32 	%r5818, %r5816, 8;
	add.s32 	%r5819, %r5818, %r5817;
	add.s32 	%r5820, %r5814, 367;
	setp.lt.u32 	%p1053, %r5820, 735;
	selp.b32 	%r5821, 1, %r5819, %p1053;
	mul.lo.s32 	%r5822, %r511, %r512;
	div.s32 	%r5823, %r5822, %r5821;
	max.s32 	%r5824, %r5823, -127;
	min.s32 	%r5825, %r5824, 127;
	mov.u32 	%r5827, s_mem;
	add.s32 	%r5828, %r5827, %r5762;
	mad.lo.s32 	%r5829, %r7190, 1472, %r5828;
	st.shared.u8 	[%r5829+1472], %r5825;
	add.s32 	%r7190, %r7190, 2;
	setp.ne.s32 	%p1054, %r7190, 8;
	@%p1054 bra 	$L__BB1_496;
	and.b32  	%r5831, %r5762, 31;
	setp.ne.s32 	%p1055, %r5831, 0;
	bar.sync 	0;
	ld.shared.s8 	%r5834, [%r5828];
	mul.lo.s32 	%r5835, %r4, %r5834;
	bar.sync 	0;
	shfl.sync.down.b32	%r5836|%p1056, %r5835, 16, 31, -1;
	add.s32 	%r5837, %r5836, %r5835;
	shfl.sync.down.b32	%r5838|%p1057, %r5837, 8, 31, -1;
	add.s32 	%r5839, %r5838, %r5837;
	shfl.sync.down.b32	%r5840|%p1058, %r5839, 4, 31, -1;
	add.s32 	%r5841, %r5840, %r5839;
	shfl.sync.down.b32	%r5842|%p1059, %r5841, 2, 31, -1;
	add.s32 	%r5843, %r5842, %r5841;
	shfl.sync.down.b32	%r5844|%p1060, %r5843, 1, 31, -1;
	add.s32 	%r518, %r5844, %r5843;
	@%p1055 bra 	$L__BB1_513;
	shr.u32 	%r5846, %r5762, 3;
	mov.u32 	%r5847, _ZZ14blockReduceSumiE6shared;
	add.s32 	%r5848, %r5847, %r5846;
	st.shared.u32 	[%r5848], %r518;
$L__BB1_513:
	bar.sync 	0;
	mov.b32 	%r7193, 0;
	@%p1045 bra 	$L__BB1_515;
	shl.b32 	%r5854, %r5762, 2;
	mov.u32 	%r5855, _ZZ14blockReduceSumiE6shared;
	add.s32 	%r5856, %r5855, %r5854;
	ld.shared.u32 	%r7193, [%r5856];
$L__BB1_515:
	setp.gt.u32 	%p1062, %r5762, 31;
	@%p1062 bra 	$L__BB1_518;
	setp.ne.s32 	%p1063, %r5762, 0;
	shfl.sync.down.b32	%r5859|%p1064, %r7193, 16, 31, -1;
	add.s32 	%r5860, %r5859, %r7193;
	shfl.sync.down.b32	%r5861|%p1065, %r5860, 8, 31, -1;
	add.s32 	%r5862, %r5861, %r5860;
	shfl.sync.down.b32	%r5863|%p1066, %r5862, 4, 31, -1;
	add.s32 	%r5864, %r5863, %r5862;
	shfl.sync.down.b32	%r5865|%p1067, %r5864, 2, 31, -1;
	add.s32 	%r5866, %r5865, %r5864;
	shfl.sync.down.b32	%r5867|%p1068, %r5866, 1, 31, -1;
	add.s32 	%r521, %r5867, %r5866;
	@%p1063 bra 	$L__BB1_518;
	st.shared.u32 	[_ZZ14blockReduceSumiE6shared], %r521;
$L__BB1_518:
	ld.param.u32 	%r7013, [_Z21train_sequence_kernelPKhliPK8EggModelPaPij_param_6];
	bar.sync 	0;
	ld.shared.u32 	%r522, [_ZZ14blockReduceSumiE6shared];
	ld.shared.s8 	%r5872, [%r5828+1472];
	mad.lo.s32 	%r5873, %r5762, -1640531527, %r7013;
	mov.u32 	%r5874, %ctaid.x;
	shl.b32 	%r5875, %r5874, 2;
	and.b32  	%r5876, %r5875, 2147483644;
	add.s32 	%r5877, %r5873, %r5876;
	add.s32 	%r5878, %r5877, 1255;
	shr.u32 	%r5879, %r5878, 16;
	xor.b32  	%r5880, %r5879, %r5878;
	mul.lo.s32 	%r5881, %r5880, -2048144789;
	shr.u32 	%r5882, %r5881, 13;
	xor.b32  	%r5883, %r5882, %r5881;
	mul.lo.s32 	%r5884, %r5883, -1028477387;
	shr.u32 	%r5885, %r5884, 16;
	xor.b32  	%r5886, %r5885, %r5884;
	and.b32  	%r5887, %r5886, 1;
	setp.eq.b32 	%p1070, %r5887, 1;
	shr.u32 	%r5888, %r5886, 1;
	and.b32  	%r5889, %r5888, 31;
	neg.s32 	%r5890, %r5889;
	selp.b32 	%r5891, %r5889, %r5890, %p1070;
	mul.lo.s32 	%r5892, %r5891, %r5872;
	bar.sync 	0;
	shfl.sync.down.b32	%r5893|%p1071, %r5892, 16, 31, -1;
	add.s32 	%r5894, %r5893, %r5892;
	shfl.sync.down.b32	%r5895|%p1072, %r5894, 8, 31, -1;
	add.s32 	%r5896, %r5895, %r5894;
	shfl.sync.down.b32	%r5897|%p1073, %r5896, 4, 31, -1;
	add.s32 	%r5898, %r5897, %r5896;
	shfl.sync.down.b32	%r5899|%p1074, %r5898, 2, 31, -1;
	add.s32 	%r5900, %r5899, %r5898;
	shfl.sync.down.b32	%r5901|%p1075, %r5900, 1, 31, -1;
	add.s32 	%r523, %r5901, %r5900;
	@%p1055 bra 	$L__BB1_520;
	shr.u32 	%r5903, %r5762, 3;
	mov.u32 	%r5904, _ZZ14blockReduceSumiE6shared;
	add.s32 	%r5905, %r5904, %r5903;
	st.shared.u32 	[%r5905], %r523;
$L__BB1_520:
	setp.ge.u32 	%p1076, %r5762, %r5796;
	bar.sync 	0;
	mov.b32 	%r7194, 0;
	@%p1076 bra 	$L__BB1_522;
	shl.b32 	%r5911, %r5762, 2;
	mov.u32 	%r5912, _ZZ14blockReduceSumiE6shared;
	add.s32 	%r5913, %r5912, %r5911;
	ld.shared.u32 	%r7194, [%r5913];
$L__BB1_522:
	setp.gt.u32 	%p1077, %r5762, 31;
	@%p1077 bra 	$L__BB1_525;
	setp.ne.s32 	%p1078, %r5762, 0;
	shfl.sync.down.b32	%r5916|%p1079, %r7194, 16, 31, -1;
	add.s32 	%r5917, %r5916, %r7194;
	shfl.sync.down.b32	%r5918|%p1080, %r5917, 8, 31, -1;
	add.s32 	%r5919, %r5918, %r5917;
	shfl.sync.down.b32	%r5920|%p1081, %r5919, 4, 31, -1;
	add.s32 	%r5921, %r5920, %r5919;
	shfl.sync.down.b32	%r5922|%p1082, %r5921, 2, 31, -1;
	add.s32 	%r5923, %r5922, %r5921;
	shfl.sync.down.b32	%r5924|%p1083, %r5923, 1, 31, -1;
	add.s32 	%r526, %r5924, %r5923;
	@%p1078 bra 	$L__BB1_525;
	st.shared.u32 	[_ZZ14blockReduceSumiE6shared], %r526;
$L__BB1_525:
	ld.param.u32 	%r7014, [_Z21train_sequence_kernelPKhliPK8EggModelPaPij_param_6];
	and.b32  	%r5926, %r5762, 31;
	setp.ne.s32 	%p1084, %r5926, 0;
	bar.sync 	0;
	ld.shared.u32 	%r527, [_ZZ14blockReduceSumiE6shared];
	mov.u32 	%r5927, s_mem;
	add.s32 	%r5928, %r5927, %r5762;
	ld.shared.s8 	%r5929, [%r5928+2944];
	mad.lo.s32 	%r5930, %r5762, -1640531527, %r7014;
	add.s32 	%r5934, %r5930, %r5876;
	add.s32 	%r5935, %r5934, 1256;
	shr.u32 	%r5936, %r5935, 16;
	xor.b32  	%r5937, %r5936, %r5935;
	mul.lo.s32 	%r5938, %r5937, -2048144789;
	shr.u32 	%r5939, %r5938, 13;
	xor.b32  	%r5940, %r5939, %r5938;
	mul.lo.s32 	%r5941, %r5940, -1028477387;
	shr.u32 	%r5942, %r5941, 16;
	xor.b32  	%r5943, %r5942, %r5941;
	and.b32  	%r5944, %r5943, 1;
	setp.eq.b32 	%p1085, %r5944, 1;
	shr.u32 	%r5945, %r5943, 1;
	and.b32  	%r5946, %r5945, 31;
	neg.s32 	%r5947, %r5946;
	selp.b32 	%r5948, %r5946, %r5947, %p1085;
	mul.lo.s32 	%r5949, %r5948, %r5929;
	bar.sync 	0;
	shfl.sync.down.b32	%r5950|%p1086, %r5949, 16, 31, -1;
	add.s32 	%r5951, %r5950, %r5949;
	shfl.sync.down.b32	%r5952|%p1087, %r5951, 8, 31, -1;
	add.s32 	%r5953, %r5952, %r5951;
	shfl.sync.down.b32	%r5954|%p1088, %r5953, 4, 31, -1;
	add.s32 	%r5955, %r5954, %r5953;
	shfl.sync.down.b32	%r5956|%p1089, %r5955, 2, 31, -1;
	add.s32 	%r5957, %r5956, %r5955;
	shfl.sync.down.b32	%r5958|%p1090, %r5957, 1, 31, -1;
	add.s32 	%r528, %r5958, %r5957;
	@%p1084 bra 	$L__BB1_527;
	shr.u32 	%r5960, %r5762, 3;
	mov.u32 	%r5961, _ZZ14blockReduceSumiE6shared;
	add.s32 	%r5962, %r5961, %r5960;
	st.shared.u32 	[%r5962], %r528;
$L__BB1_527:
	mov.u32 	%r5964, %ntid.x;
	shr.u32 	%r5965, %r5964, 5;
	setp.ge.u32 	%p1091, %r5762, %r5965;
	bar.sync 	0;
	mov.b32 	%r7195, 0;
	@%p1091 bra 	$L__BB1_529;
	shl.b32 	%r5968, %r5762, 2;
	mov.u32 	%r5969, _ZZ14blockReduceSumiE6shared;
	add.s32 	%r5970, %r5969, %r5968;
	ld.shared.u32 	%r7195, [%r5970];
$L__BB1_529:
	@%p1077 bra 	$L__BB1_532;
	setp.ne.s32 	%p1093, %r5762, 0;
	shfl.sync.down.b32	%r5973|%p1094, %r7195, 16, 31, -1;
	add.s32 	%r5974, %r5973, %r7195;
	shfl.sync.down.b32	%r5975|%p1095, %r5974, 8, 31, -1;
	add.s32 	%r5976, %r5975, %r5974;
	shfl.sync.down.b32	%r5977|%p1096, %r5976, 4, 31, -1;
	add.s32 	%r5978, %r5977, %r5976;
	shfl.sync.down.b32	%r5979|%p1097, %r5978, 2, 31, -1;
	add.s32 	%r5980, %r5979, %r5978;
	shfl.sync.down.b32	%r5981|%p1098, %r5980, 1, 31, -1;
	add.s32 	%r531, %r5981, %r5980;
	@%p1093 bra 	$L__BB1_532;
	st.shared.u32 	[_ZZ14blockReduceSumiE6shared], %r531;
$L__BB1_532:
	ld.param.u32 	%r7015, [_Z21train_sequence_kernelPKhliPK8EggModelPaPij_param_6];
	bar.sync 	0;
	ld.shared.u32 	%r532, [_ZZ14blockReduceSumiE6shared];
	mov.u32 	%r5984, s_mem;
	add.s32 	%r5985, %r5984, %r5762;
	ld.shared.s8 	%r5986, [%r5985+4416];
	mad.lo.s32 	%r5987, %r5762, -1640531527, %r7015;
	mov.u32 	%r5988, %ctaid.x;
	shl.b32 	%r5989, %r5988, 2;
	and.b32  	%r5990, %r5989, 2147483644;
	add.s32 	%r5991, %r5987, %r5990;
	add.s32 	%r5992, %r5991, 1256;
	shr.u32 	%r5993, %r5992, 16;
	xor.b32  	%r5994, %r5993, %r5992;
	mul.lo.s32 	%r5995, %r5994, -2048144789;
	shr.u32 	%r5996, %r5995, 13;
	xor.b32  	%r5997, %r5996, %r5995;
	mul.lo.s32 	%r5998, %r5997, -1028477387;
	shr.u32 	%r5999, %r5998, 16;
	xor.b32  	%r6000, %r5999, %r5998;
	and.b32  	%r6001, %r6000, 1;
	setp.eq.b32 	%p1100, %r6001, 1;
	shr.u32 	%r6002, %r6000, 1;
	and.b32  	%r6003, %r6002, 31;
	neg.s32 	%r6004, %r6003;
	selp.b32 	%r6005, %r6003, %r6004, %p1100;
	mul.lo.s32 	%r6006, %r6005, %r5986;
	bar.sync 	0;
	shfl.sync.down.b32	%r6007|%p1101, %r6006, 16, 31, -1;
	add.s32 	%r6008, %r6007, %r6006;
	shfl.sync.down.b32	%r6009|%p1102, %r6008, 8, 31, -1;
	add.s32 	%r6010, %r6009, %r6008;
	shfl.sync.down.b32	%r6011|%p1103, %r6010, 4, 31, -1;
	add.s32 	%r6012, %r6011, %r6010;
	shfl.sync.down.b32	%r6013|%p1104, %r6012, 2, 31, -1;
	add.s32 	%r6014, %r6013, %r6012;
	shfl.sync.down.b32	%r6015|%p1105, %r6014, 1, 31, -1;
	add.s32 	%r533, %r6015, %r6014;
	@%p1084 bra 	$L__BB1_534;
	shr.u32 	%r6017, %r5762, 3;
	mov.u32 	%r6018, _ZZ14blockReduceSumiE6shared;
	add.s32 	%r6019, %r6018, %r6017;
	st.shared.u32 	[%r6019], %r533;
$L__BB1_534:
	mov.u32 	%r6023, %tid.x;
	setp.ge.u32 	%p1106, %r6023, %r5965;
	bar.sync 	0;
	mov.b32 	%r7196, 0;
	@%p1106 bra 	$L__BB1_536;
	shl.b32 	%r6025, %r6023, 2;
	mov.u32 	%r6026, _ZZ14blockReduceSumiE6shared;
	add.s32 	%r6027, %r6026, %r6025;
	ld.shared.u32 	%r7196, [%r6027];
$L__BB1_536:
	setp.gt.u32 	%p1107, %r6023, 31;
	@%p1107 bra 	$L__BB1_539;
	setp.ne.s32 	%p1108, %r6023, 0;
	shfl.sync.down.b32	%r6030|%p1109, %r7196, 16, 31, -1;
	add.s32 	%r6031, %r6030, %r7196;
	shfl.sync.down.b32	%r6032|%p1110, %r6031, 8, 31, -1;
	add.s32 	%r6033, %r6032, %r6031;
	shfl.sync.down.b32	%r6034|%p1111, %r6033, 4, 31, -1;
	add.s32 	%r6035, %r6034, %r6033;
	shfl.sync.down.b32	%r6036|%p1112, %r6035, 2, 31, -1;
	add.s32 	%r6037, %r6036, %r6035;
	shfl.sync.down.b32	%r6038|%p1113, %r6037, 1, 31, -1;
	add.s32 	%r536, %r6038, %r6037;
	@%p1108 bra 	$L__BB1_539;
	st.shared.u32 	[_ZZ14blockReduceSumiE6shared], %r536;
$L__BB1_539:
	ld.param.u32 	%r7016, [_Z21train_sequence_kernelPKhliPK8EggModelPaPij_param_6];
	and.b32  	%r6040, %r6023, 31;
	setp.ne.s32 	%p1114, %r6040, 0;
	bar.sync 	0;
	ld.shared.u32 	%r537, [_ZZ14blockReduceSumiE6shared];
	mov.u32 	%r6041, s_mem;
	add.s32 	%r6042, %r6041, %r6023;
	ld.shared.s8 	%r6043, [%r6042+5888];
	mad.lo.s32 	%r6044, %r6023, -1640531527, %r7016;
	mov.u32 	%r6045, %ctaid.x;
	shl.b32 	%r6046, %r6045, 2;
	and.b32  	%r6047, %r6046, 2147483644;
	add.s32 	%r6048, %r6044, %r6047;
	add.s32 	%r6049, %r6048, 1257;
	shr.u32 	%r6050, %r6049, 16;
	xor.b32  	%r6051, %r6050, %r6049;
	mul.lo.s32 	%r6052, %r6051, -2048144789;
	shr.u32 	%r6053, %r6052, 13;
	xor.b32  	%r6054, %r6053, %r6052;
	mul.lo.s32 	%r6055, %r6054, -1028477387;
	shr.u32 	%r6056, %r6055, 16;
	xor.b32  	%r6057, %r6056, %r6055;
	and.b32  	%r6058, %r6057, 1;
	setp.eq.b32 	%p1115, %r6058, 1;
	shr.u32 	%r6059, %r6057, 1;
	and.b32  	%r6060, %r6059, 31;
	neg.s32 	%r6061, %r6060;
	selp.b32 	%r6062, %r6060, %r6061, %p1115;
	mul.lo.s32 	%r6063, %r6062, %r6043;
	bar.sync 	0;
	shfl.sync.down.b32	%r6064|%p1116, %r6063, 16, 31, -1;
	add.s32 	%r6065, %r6064, %r6063;
	shfl.sync.down.b32	%r6066|%p1117, %r6065, 8, 31, -1;
	add.s32 	%r6067, %r6066, %r6065;
	shfl.sync.down.b32	%r6068|%p1118, %r6067, 4, 31, -1;
	add.s32 	%r6069, %r6068, %r6067;
	shfl.sync.down.b32	%r6070|%p1119, %r6069, 2, 31, -1;
	add.s32 	%r6071, %r6070, %r6069;
	shfl.sync.down.b32	%r6072|%p1120, %r6071, 1, 31, -1;
	add.s32 	%r538, %r6072, %r6071;
	@%p1114 bra 	$L__BB1_541;
	shr.u32 	%r6074, %r6023, 3;
	mov.u32 	%r6075, _ZZ14blockReduceSumiE6shared;
	add.s32 	%r6076, %r6075, %r6074;
	st.shared.u32 	[%r6076], %r538;
$L__BB1_541:
	mov.u32 	%r6078, %ntid.x;
	shr.u32 	%r6079, %r6078, 5;
	setp.ge.u32 	%p1121, %r6023, %r6079;
	bar.sync 	0;
	mov.b32 	%r7197, 0;
	@%p1121 bra 	$L__BB1_543;
	shl.b32 	%r6082, %r6023, 2;
	mov.u32 	%r6083, _ZZ14blockReduceSumiE6shared;
	add.s32 	%r6084, %r6083, %r6082;
	ld.shared.u32 	%r7197, [%r6084];
$L__BB1_543:
	@%p1107 bra 	$L__BB1_546;
	setp.ne.s32 	%p1123, %r6023, 0;
	shfl.sync.down.b32	%r6087|%p1124, %r7197, 16, 31, -1;
	add.s32 	%r6088, %r6087, %r7197;
	shfl.sync.down.b32	%r6089|%p1125, %r6088, 8, 31, -1;
	add.s32 	%r6090, %r6089, %r6088;
	shfl.sync.down.b32	%r6091|%p1126, %r6090, 4, 31, -1;
	add.s32 	%r6092, %r6091, %r6090;
	shfl.sync.down.b32	%r6093|%p1127, %r6092, 2, 31, -1;
	add.s32 	%r6094, %r6093, %r6092;
	shfl.sync.down.b32	%r6095|%p1128, %r6094, 1, 31, -1;
	add.s32 	%r541, %r6095, %r6094;
	@%p1123 bra 	$L__BB1_546;
	st.shared.u32 	[_ZZ14blockReduceSumiE6shared], %r541;
$L__BB1_546:
	ld.param.u32 	%r7017, [_Z21train_sequence_kernelPKhliPK8EggModelPaPij_param_6];
	mov.u32 	%r6096, %tid.x;
	and.b32  	%r6097, %r6096, 31;
	setp.ne.s32 	%p1129, %r6097, 0;
	bar.sync 	0;
	ld.shared.u32 	%r542, [_ZZ14blockReduceSumiE6shared];
	mov.u32 	%r6098, s_mem;
	add.s32 	%r6099, %r6098, %r6096;
	ld.shared.s8 	%r6100, [%r6099+7360];
	mad.lo.s32 	%r6101, %r6096, -1640531527, %r7017;
	mov.u32 	%r6102, %ctaid.x;
	shl.b32 	%r6103, %r6102, 2;
	and.b32  	%r6104, %r6103, 2147483644;
	add.s32 	%r6105, %r6101, %r6104;
	add.s32 	%r6106, %r6105, 1257;
	shr.u32 	%r6107, %r6106, 16;
	xor.b32  	%r6108, %r6107, %r6106;
	mul.lo.s32 	%r6109, %r6108, -2048144789;
	shr.u32 	%r6110, %r6109, 13;
	xor.b32  	%r6111, %r6110, %r6109;
	mul.lo.s32 	%r6112, %r6111, -1028477387;
	shr.u32 	%r6113, %r6112, 16;
	xor.b32  	%r6114, %r6113, %r6112;
	and.b32  	%r6115, %r6114, 1;
	setp.eq.b32 	%p1130, %r6115, 1;
	shr.u32 	%r6116, %r6114, 1;
	and.b32  	%r6117, %r6116, 31;
	neg.s32 	%r6118, %r6117;
	selp.b32 	%r6119, %r6117, %r6118, %p1130;
	mul.lo.s32 	%r6120, %r6119, %r6100;
	bar.sync 	0;
	shfl.sync.down.b32	%r6121|%p1131, %r6120, 16, 31, -1;
	add.s32 	%r6122, %r6121, %r6120;
	shfl.sync.down.b32	%r6123|%p1132, %r6122, 8, 31, -1;
	add.s32 	%r6124, %r6123, %r6122;
	shfl.sync.down.b32	%r6125|%p1133, %r6124, 4, 31, -1;
	add.s32 	%r6126, %r6125, %r6124;
	shfl.sync.down.b32	%r6127|%p1134, %r6126, 2, 31, -1;
	add.s32 	%r6128, %r6127, %r6126;
	shfl.sync.down.b32	%r6129|%p1135, %r6128, 1, 31, -1;
	add.s32 	%r543, %r6129, %r6128;
	@%p1129 bra 	$L__BB1_548;
	mov.u32 	%r6130, %tid.x;
	shr.u32 	%r6131, %r6130, 3;
	mov.u32 	%r6132, _ZZ14blockReduceSumiE6shared;
	add.s32 	%r6133, %r6132, %r6131;
	st.shared.u32 	[%r6133], %r543;
$L__BB1_548:
	mov.u32 	%r6135, %ntid.x;
	shr.u32 	%r6136, %r6135, 5;
	mov.u32 	%r6137, %tid.x;
	setp.ge.u32 	%p1136, %r6137, %r6136;
	bar.sync 	0;
	mov.b32 	%r7198, 0;
	@%p1136 bra 	$L__BB1_550;
	shl.b32 	%r6139, %r6137, 2;
	mov.u32 	%r6140, _ZZ14blockReduceSumiE6shared;
	add.s32 	%r6141, %r6140, %r6139;
	ld.shared.u32 	%r7198, [%r6141];
$L__BB1_550:
	setp.gt.u32 	%p1137, %r6137, 31;
	@%p1137 bra 	$L__BB1_553;
	setp.ne.s32 	%p1138, %r6137, 0;
	shfl.sync.down.b32	%r6144|%p1139, %r7198, 16, 31, -1;
	add.s32 	%r6145, %r6144, %r7198;
	shfl.sync.down.b32	%r6146|%p1140, %r6145, 8, 31, -1;
	add.s32 	%r6147, %r6146, %r6145;
	shfl.sync.down.b32	%r6148|%p1141, %r6147, 4, 31, -1;
	add.s32 	%r6149, %r6148, %r6147;
	shfl.sync.down.b32	%r6150|%p1142, %r6149, 2, 31, -1;
	add.s32 	%r6151, %r6150, %r6149;
	shfl.sync.down.b32	%r6152|%p1143, %r6151, 1, 31, -1;
	add.s32 	%r546, %r6152, %r6151;
	@%p1138 bra 	$L__BB1_553;
	st.shared.u32 	[_ZZ14blockReduceSumiE6shared], %r546;
$L__BB1_553:
	ld.param.u32 	%r7018, [_Z21train_sequence_kernelPKhliPK8EggModelPaPij_param_6];
	mov.u32 	%r6153, %tid.x;
	and.b32  	%r6154, %r6153, 31;
	setp.ne.s32 	%p1144, %r6154, 0;
	bar.sync 	0;
	ld.shared.u32 	%r547, [_ZZ14blockReduceSumiE6shared];
	mov.u32 	%r6155, s_mem;
	add.s32 	%r6156, %r6155, %r6153;
	ld.shared.s8 	%r6157, [%r6156+8832];
	mad.lo.s32 	%r6158, %r6153, -1640531527, %r7018;
	mov.u32 	%r6159, %ctaid.x;
	shl.b32 	%r6160, %r6159, 2;
	and.b32  	%r6161, %r6160, 2147483644;
	add.s32 	%r6162, %r6158, %r6161;
	add.s32 	%r6163, %r6162, 1258;
	shr.u32 	%r6164, %r6163, 16;
	xor.b32  	%r6165, %r6164, %r6163;
	mul.lo.s32 	%r6166, %r6165, -2048144789;
	shr.u32 	%r6167, %r6166, 13;
	xor.b32  	%r6168, %r6167, %r6166;
	mul.lo.s32 	%r6169, %r6168, -1028477387;
	shr.u32 	%r6170, %r6169, 16;
	xor.b32  	%r6171, %r6170, %r6169;
	and.b32  	%r6172, %r6171, 1;
	setp.eq.b32 	%p1145, %r6172, 1;
	shr.u32 	%r6173, %r6171, 1;
	and.b32  	%r6174, %r6173, 31;
	neg.s32 	%r6175, %r6174;
	selp.b32 	%r6176, %r6174, %r6175, %p1145;
	mul.lo.s32 	%r6177, %r6176, %r6157;
	bar.sync 	0;
	shfl.sync.down.b32	%r6178|%p1146, %r6177, 16, 31, -1;
	add.s32 	%r6179, %r6178, %r6177;
	shfl.sync.down.b32	%r6180|%p1147, %r6179, 8, 31, -1;
	add.s32 	%r6181, %r6180, %r6179;
	shfl.sync.down.b32	%r6182|%p1148, %r6181, 4, 31, -1;
	add.s32 	%r6183, %r6182, %r6181;
	shfl.sync.down.b32	%r6184|%p1149, %r6183, 2, 31, -1;
	add.s32 	%r6185, %r6184, %r6183;
	shfl.sync.down.b32	%r6186|%p1150, %r6185, 1, 31, -1;
	add.s32 	%r548, %r6186, %r6185;
	@%p1144 bra 	$L__BB1_555;
	mov.u32 	%r6187, %tid.x;
	shr.u32 	%r6188, %r6187, 3;
	mov.u32 	%r6189, _ZZ14blockReduceSumiE6shared;
	add.s32 	%r6190, %r6189, %r6188;
	st.shared.u32 	[%r6190], %r548;
$L__BB1_555:
	mov.u32 	%r6192, %ntid.x;
	shr.u32 	%r6193, %r6192, 5;
	mov.u32 	%r6194, %tid.x;
	setp.ge.u32 	%p1151, %r6194, %r6193;
	bar.sync 	0;
	mov.b32 	%r7199, 0;
	@%p1151 bra 	$L__BB1_557;
	mov.u32 	%r6195, %tid.x;
	shl.b32 	%r6196, %r6195, 2;
	mov.u32 	%r6197, _ZZ14blockReduceSumiE6shared;
	add.s32 	%r6198, %r6197, %r6196;
	ld.shared.u32 	%r7199, [%r6198];
$L__BB1_557:
	mov.u32 	%r6199, %tid.x;
	setp.gt.u32 	%p1152, %r6199, 31;
	@%p1152 bra 	$L__BB1_560;
	mov.u32 	%r6200, %tid.x;
	setp.ne.s32 	%p1153, %r6200, 0;
	shfl.sync.down.b32	%r6201|%p1154, %r7199, 16, 31, -1;
	add.s32 	%r6202, %r6201, %r7199;
	shfl.sync.down.b32	%r6203|%p1155, %r6202, 8, 31, -1;
	add.s32 	%r6204, %r6203, %r6202;
	shfl.sync.down.b32	%r6205|%p1156, %r6204, 4, 31, -1;
	add.s32 	%r6206, %r6205, %r6204;
	shfl.sync.down.b32	%r6207|%p1157, %r6206, 2, 31, -1;
	add.s32 	%r6208, %r6207, %r6206;
	shfl.sync.down.b32	%r6209|%p1158, %r6208, 1, 31, -1;
	add.s32 	%r551, %r6209, %r6208;
	@%p1153 bra 	$L__BB1_560;
	st.shared.u32 	[_ZZ14blockReduceSumiE6shared], %r551;
$L__BB1_560:
	ld.param.u32 	%r7019, [_Z21train_sequence_kernelPKhliPK8EggModelPaPij_param_6];
	mov.u32 	%r6210, %tid.x;
	and.b32  	%r6211, %r6210, 31;
	setp.ne.s32 	%p1159, %r6211, 0;
	bar.sync 	0;
	ld.shared.u32 	%r552, [_ZZ14blockReduceSumiE6shared];
	mov.u32 	%r6212, s_mem;
	add.s32 	%r6213, %r6212, %r6210;
	ld.shared.s8 	%r6214, [%r6213+10304];
	mad.lo.s32 	%r6215, %r6210, -1640531527, %r7019;
	mov.u32 	%r6216, %ctaid.x;
	shl.b32 	%r6217, %r6216, 2;
	and.b32  	%r6218, %r6217, 2147483644;
	add.s32 	%r6219, %r6215, %r6218;
	add.s32 	%r6220, %r6219, 1258;
	shr.u32 	%r6221, %r6220, 16;
	xor.b32  	%r6222, %r6221, %r6220;
	mul.lo.s32 	%r6223, %r6222, -2048144789;
	shr.u32 	%r6224, %r6223, 13;
	xor.b32  	%r6225, %r6224, %r6223;
	mul.lo.s32 	%r6226, %r6225, -1028477387;
	shr.u32 	%r6227, %r6226, 16;
	xor.b32  	%r6228, %r6227, %r6226;
	and.b32  	%r6229, %r6228, 1;
	setp.eq.b32 	%p1160, %r6229, 1;
	shr.u32 	%r6230, %r6228, 1;
	and.b32  	%r6231, %r6230, 31;
	neg.s32 	%r6232, %r6231;
	selp.b32 	%r6233, %r6231, %r6232, %p1160;
	mul.lo.s32 	%r6234, %r6233, %r6214;
	bar.sync 	0;
	shfl.sync.down.b32	%r6235|%p1161, %r6234, 16, 31, -1;
	add.s32 	%r6236, %r6235, %r6234;
	shfl.sync.down.b32	%r6237|%p1162, %r6236, 8, 31, -1;
	add.s32 	%r6238, %r6237, %r6236;
	shfl.sync.down.b32	%r6239|%p1163, %r6238, 4, 31, -1;
	add.s32 	%r6240, %r6239, %r6238;
	shfl.sync.down.b32	%r6241|%p1164, %r6240, 2, 31, -1;
	add.s32 	%r6242, %r6241, %r6240;
	shfl.sync.down.b32	%r6243|%p1165, %r6242, 1, 31, -1;
	add.s32 	%r553, %r6243, %r6242;
	@%p1159 bra 	$L__BB1_562;
	mov.u32 	%r6244, %tid.x;
	shr.u32 	%r6245, %r6244, 3;
	mov.u32 	%r6246, _ZZ14blockReduceSumiE6shared;
	add.s32 	%r6247, %r6246, %r6245;
	st.shared.u32 	[%r6247], %r553;
$L__BB1_562:
	mov.u32 	%r6249, %ntid.x;
	shr.u32 	%r6250, %r6249, 5;
	mov.u32 	%r6251, %tid.x;
	setp.ge.u32 	%p1166, %r6251, %r6250;
	bar.sync 	0;
	mov.b32 	%r7200, 0;
	@%p1166 bra 	$L__BB1_564;
	mov.u32 	%r6252, %tid.x;
	shl.b32 	%r6253, %r6252, 2;
	mov.u32 	%r6254, _ZZ14blockReduceSumiE6shared;
	add.s32 	%r6255, %r6254, %r6253;
	ld.shared.u32 	%r7200, [%r6255];
$L__BB1_564:
	mov.u32 	%r6256, %tid.x;
	setp.gt.u32 	%p1167, %r6256, 31;
	@%p1167 bra 	$L__BB1_567;
	mov.u32 	%r6257, %tid.x;
	setp.ne.s32 	%p1168, %r6257, 0;
	shfl.sync.down.b32	%r6258|%p1169, %r7200, 16, 31, -1;
	add.s32 	%r6259, %r6258, %r7200;
	shfl.sync.down.b32	%r6260|%p1170, %r6259, 8, 31, -1;
	add.s32 	%r6261, %r6260, %r6259;
	shfl.sync.down.b32	%r6262|%p1171, %r6261, 4, 31, -1;
	add.s32 	%r6263, %r6262, %r6261;
	shfl.sync.down.b32	%r6264|%p1172, %r6263, 2, 31, -1;
	add.s32 	%r6265, %r6264, %r6263;
	shfl.sync.down.b32	%r6266|%p1173, %r6265, 1, 31, -1;
	add.s32 	%r556, %r6266, %r6265;
	@%p1168 bra 	$L__BB1_567;
	st.shared.u32 	[_ZZ14blockReduceSumiE6shared], %r556;
$L__BB1_567:
	mov.u32 	%r6267, %tid.x;
	setp.gt.u32 	%p1175, %r6267, 255;
	bar.sync 	0;
	mov.pred 	%p1411, 0;
	@%p1175 bra 	$L__BB1_572;
	mov.b32 	%r7201, 0;
	ld.shared.u32 	%r557, [_ZZ14blockReduceSumiE6shared];
	mov.u32 	%r7202, %r7201;
	mov.u32 	%r7203, %r7201;
	mov.u32 	%r7204, %r7201;
	mov.u32 	%r7205, %r7201;
	mov.u32 	%r7206, %r7201;
	mov.u32 	%r7207, %r7201;
	mov.u32 	%r7208, %r7201;
	mov.u32 	%r7209, %r7201;
$L__BB1_569:
	ld.param.u64 	%rd298, [_Z21train_sequence_kernelPKhliPK8EggModelPaPij_param_3];
	shl.b32 	%r6269, %r7209, 8;
	cvt.u64.u32 	%rd214, %r6269;
	mov.u32 	%r6270, %tid.x;
	cvt.u64.u32 	%rd215, %r6270;
	cvta.to.global.u64 	%rd216, %rd298;
	add.s64 	%rd217, %rd216, %rd215;
	add.s64 	%rd218, %rd217, %rd214;
	mov.u32 	%r6271, s_mem;
	add.s32 	%r6272, %r6271, %r7209;
	ld.shared.u32 	%r6273, [%r6272];
	ld.global.nc.u8 	%rs235, [%rd218+6598272];
	cvt.u32.u8 	%r6274, %rs235;
	ld.global.nc.u8 	%rs236, [%rd218+6598016];
	cvt.u32.u8 	%r6275, %rs236;
	prmt.b32 	%r6276, %r6275, %r6274, 0x3340U;
	ld.global.nc.u8 	%rs237, [%rd218+6597760];
	cvt.u32.u8 	%r6277, %rs237;
	ld.global.nc.u8 	%rs238, [%rd218+6597504];
	cvt.u32.u8 	%r6278, %rs238;
	prmt.b32 	%r6279, %r6278, %r6277, 0x3340U;
	prmt.b32 	%r6280, %r6279, %r6276, 0x5410U;
	dp4a.s32.s32 	%r7208, %r6273, %r6280, %r7208;
	ld.shared.u32 	%r6281, [%r6272+1472];
	dp4a.s32.s32 	%r7207, %r6281, %r6280, %r7207;
	ld.shared.u32 	%r6282, [%r6272+2944];
	dp4a.s32.s32 	%r7206, %r6282, %r6280, %r7206;
	ld.shared.u32 	%r6283, [%r6272+4416];
	dp4a.s32.s32 	%r7205, %r6283, %r6280, %r7205;
	ld.shared.u32 	%r6284, [%r6272+5888];
	dp4a.s32.s32 	%r7204, %r6284, %r6280, %r7204;
	ld.shared.u32 	%r6285, [%r6272+7360];
	dp4a.s32.s32 	%r7203, %r6285, %r6280, %r7203;
	ld.shared.u32 	%r6286, [%r6272+8832];
	dp4a.s32.s32 	%r7202, %r6286, %r6280, %r7202;
	ld.shared.u32 	%r6287, [%r6272+10304];
	dp4a.s32.s32 	%r7201, %r6287, %r6280, %r7201;
	add.s32 	%r7209, %r7209, 4;
	setp.ne.s32 	%p1176, %r7209, 368;
	@%p1176 bra 	$L__BB1_569;
	ld.param.u32 	%r7020, [_Z21train_sequence_kernelPKhliPK8EggModelPaPij_param_6];
	mov.u32 	%r6288, %tid.x;
	setp.ne.s32 	%p1178, %r6288, 0;
	mul.lo.s32 	%r6289, %r522, %r5;
	shr.s32 	%r6290, %r6289, 8;
	add.s32 	%r6291, %r6290, %r7208;
	shr.s32 	%r7210, %r6291, 8;
	mad.lo.s32 	%r6292, %r6288, -1640531527, %r7020;
	mov.u32 	%r6293, %ctaid.x;
	shl.b32 	%r6294, %r6293, 2;
	and.b32  	%r6295, %r6294, 2147483644;
	add.s32 	%r6296, %r6292, %r6295;
	add.s32 	%r6297, %r6296, 999;
	shr.u32 	%r6298, %r6297, 16;
	xor.b32  	%r6299, %r6298, %r6297;
	mul.lo.s32 	%r6300, %r6299, -2048144789;
	shr.u32 	%r6301, %r6300, 13;
	xor.b32  	%r6302, %r6301, %r6300;
	mul.lo.s32 	%r6303, %r6302, -1028477387;
	shr.u32 	%r6304, %r6303, 16;
	xor.b32  	%r6305, %r6304, %r6303;
	and.b32  	%r6306, %r6305, 1;
	setp.eq.b32 	%p1179, %r6306, 1;
	shr.u32 	%r6307, %r6305, 1;
	and.b32  	%r6308, %r6307, 31;
	neg.s32 	%r6309, %r6308;
	selp.b32 	%r6310, %r6309, %r6308, %p1179;
	mul.lo.s32 	%r6311, %r6310, %r527;
	shr.s32 	%r6312, %r6311, 8;
	add.s32 	%r6313, %r6312, %r7207;
	shr.s32 	%r7211, %r6313, 8;
	add.s32 	%r6314, %r6296, 1000;
	shr.u32 	%r6315, %r6314, 16;
	xor.b32  	%r6316, %r6315, %r6314;
	mul.lo.s32 	%r6317, %r6316, -2048144789;
	shr.u32 	%r6318, %r6317, 13;
	xor.b32  	%r6319, %r6318, %r6317;
	mul.lo.s32 	%r6320, %r6319, -1028477387;
	shr.u32 	%r6321, %r6320, 16;
	xor.b32  	%r6322, %r6321, %r6320;
	and.b32  	%r6323, %r6322, 1;
	setp.eq.b32 	%p1180, %r6323, 1;
	shr.u32 	%r6324, %r6322, 1;
	and.b32  	%r6325, %r6324, 31;
	neg.s32 	%r6326, %r6325;
	selp.b32 	%r6327, %r6325, %r6326, %p1180;
	mul.lo.s32 	%r6328, %r532, %r6327;
	shr.s32 	%r6329, %r6328, 8;
	add.s32 	%r6330, %r6329, %r7206;
	shr.s32 	%r7212, %r6330, 8;
	selp.b32 	%r6331, %r6326, %r6325, %p1180;
	mul.lo.s32 	%r6332, %r6331, %r537;
	shr.s32 	%r6333, %r6332, 8;
	add.s32 	%r6334, %r6333, %r7205;
	shr.s32 	%r7213, %r6334, 8;
	add.s32 	%r6335, %r6296, 1001;
	shr.u32 	%r6336, %r6335, 16;
	xor.b32  	%r6337, %r6336, %r6335;
	mul.lo.s32 	%r6338, %r6337, -2048144789;
	shr.u32 	%r6339, %r6338, 13;
	xor.b32  	%r6340, %r6339, %r6338;
	mul.lo.s32 	%r6341, %r6340, -1028477387;
	shr.u32 	%r6342, %r6341, 16;
	xor.b32  	%r6343, %r6342, %r6341;
	and.b32  	%r6344, %r6343, 1;
	setp.eq.b32 	%p1181, %r6344, 1;
	shr.u32 	%r6345, %r6343, 1;
	and.b32  	%r6346, %r6345, 31;
	neg.s32 	%r6347, %r6346;
	selp.b32 	%r6348, %r6346, %r6347, %p1181;
	mul.lo.s32 	%r6349, %r542, %r6348;
	shr.s32 	%r6350, %r6349, 8;
	add.s32 	%r6351, %r6350, %r7204;
	shr.s32 	%r7214, %r6351, 8;
	selp.b32 	%r6352, %r6347, %r6346, %p1181;
	mul.lo.s32 	%r6353, %r6352, %r547;
	shr.s32 	%r6354, %r6353, 8;
	add.s32 	%r6355, %r6354, %r7203;
	shr.s32 	%r7215, %r6355, 8;
	add.s32 	%r6356, %r6296, 1002;
	shr.u32 	%r6357, %r6356, 16;
	xor.b32  	%r6358, %r6357, %r6356;
	mul.lo.s32 	%r6359, %r6358, -2048144789;
	shr.u32 	%r6360, %r6359, 13;
	xor.b32  	%r6361, %r6360, %r6359;
	mul.lo.s32 	%r6362, %r6361, -1028477387;
	shr.u32 	%r6363, %r6362, 16;
	xor.b32  	%r6364, %r6363, %r6362;
	and.b32  	%r6365, %r6364, 1;
	setp.eq.b32 	%p1182, %r6365, 1;
	shr.u32 	%r6366, %r6364, 1;
	and.b32  	%r6367, %r6366, 31;
	neg.s32 	%r6368, %r6367;
	selp.b32 	%r6369, %r6367, %r6368, %p1182;
	mul.lo.s32 	%r6370, %r552, %r6369;
	shr.s32 	%r6371, %r6370, 8;
	add.s32 	%r6372, %r6371, %r7202;
	shr.s32 	%r7216, %r6372, 8;
	selp.b32 	%r6373, %r6368, %r6367, %p1182;
	mul.lo.s32 	%r6374, %r6373, %r557;
	shr.s32 	%r6375, %r6374, 8;
	add.s32 	%r6376, %r6375, %r7201;
	shr.s32 	%r7217, %r6376, 8;
	@%p1178 bra 	$L__BB1_572;
	ld.global.nc.u8 	%rs239, [%rd16+1];
	cvt.u16.u8 	%rs255, %rs239;
	ld.global.nc.u8 	%rs240, [%rd20+1];
	cvt.u16.u8 	%rs256, %rs240;
	ld.global.nc.u8 	%rs241, [%rd24+1];
	cvt.u16.u8 	%rs257, %rs241;
	ld.global.nc.u8 	%rs242, [%rd28+1];
	cvt.u16.u8 	%rs258, %rs242;
	ld.global.nc.u8 	%rs243, [%rd32+1];
	cvt.u16.u8 	%rs259, %rs243;
	ld.global.nc.u8 	%rs244, [%rd36+1];
	cvt.u16.u8 	%rs260, %rs244;
	ld.global.nc.u8 	%rs245, [%rd40+1];
	cvt.u16.u8 	%rs261, %rs245;
	ld.global.nc.u8 	%rs246, [%rd44+1];
	cvt.u16.u8 	%rs262, %rs246;
	mov.pred 	%p1411, -1;
$L__BB1_572:
	mov.u32 	%r592, %tid.x;
	setp.gt.u32 	%p1184, %r592, 255;
	mov.b32 	%r7219, 0;
	mov.b32 	%r7218, -9999;
	@%p1184 bra 	$L__BB1_574;
	min.s32 	%r6379, %r7210, 127;
	max.s32 	%r6380, %r6379, -128;
	add.s32 	%r6381, %r6380, 128;
	mul.wide.u32 	%rd219, %r6381, 4;
	mov.u64 	%rd220, d_EXP2_TABLE;
	add.s64 	%rd221, %rd220, %rd219;
	ld.global.u32 	%r7219, [%rd221];
	mov.u32 	%r7218, %r7210;
$L__BB1_574:
	and.b32  	%r6382, %r592, 31;
	setp.ne.s32 	%p1185, %r6382, 0;
	bar.sync 	0;
	shfl.sync.down.b32	%r6383|%p1186, %r7219, 16, 31, -1;
	add.s32 	%r6384, %r6383, %r7219;
	shfl.sync.down.b32	%r6385|%p1187, %r6384, 8, 31, -1;
	add.s32 	%r6386, %r6385, %r6384;
	shfl.sync.down.b32	%r6387|%p1188, %r6386, 4, 31, -1;
	add.s32 	%r6388, %r6387, %r6386;
	shfl.sync.down.b32	%r6389|%p1189, %r6388, 2, 31, -1;
	add.s32 	%r6390, %r6389, %r6388;
	shfl.sync.down.b32	%r6391|%p1190, %r6390, 1, 31, -1;
	add.s32 	%r596, %r6391, %r6390;
	@%p1185 bra 	$L__BB1_576;
	shr.u32 	%r6392, %r592, 3;
	mov.u32 	%r6393, _ZZ14blockReduceSumiE6shared;
	add.s32 	%r6394, %r6393, %r6392;
	st.shared.u32 	[%r6394], %r596;
$L__BB1_576:
	mov.u32 	%r6396, %ntid.x;
	shr.u32 	%r597, %r6396, 5;
	setp.ge.u32 	%p1191, %r592, %r597;
	bar.sync 	0;
	mov.b32 	%r7221, 0;
	@%p1191 bra 	$L__BB1_578;
	shl.b32 	%r6397, %r592, 2;
	mov.u32 	%r6398, _ZZ14blockReduceSumiE6shared;
	add.s32 	%r6399, %r6398, %r6397;
	ld.shared.u32 	%r7221, [%r6399];
$L__BB1_578:
	setp.gt.u32 	%p1192, %r592, 31;
	@%p1192 bra 	$L__BB1_580;
	shfl.sync.down.b32	%r6400|%p1193, %r7221, 16, 31, -1;
	add.s32 	%r6401, %r6400, %r7221;
	shfl.sync.down.b32	%r6402|%p1194, %r6401, 8, 31, -1;
	add.s32 	%r6403, %r6402, %r6401;
	shfl.sync.down.b32	%r6404|%p1195, %r6403, 4, 31, -1;
	add.s32 	%r6405, %r6404, %r6403;
	shfl.sync.down.b32	%r6406|%p1196, %r6405, 2, 31, -1;
	add.s32 	%r6407, %r6406, %r6405;
	shfl.sync.down.b32	%r6408|%p1197, %r6407, 1, 31, -1;
	add.s32 	%r7221, %r6408, %r6407;
$L__BB1_580:
	not.pred 	%p1198, %p1411;
	@%p1198 bra 	$L__BB1_582;
	st.shared.u32 	[_ZZ14blockReduceSumiE6shared], %r7221;
$L__BB1_582:
	bar.sync 	0;
	ld.shared.u32 	%r6410, [_ZZ14blockReduceSumiE6shared];
	setp.lt.s32 	%p1199, %r6410, 1;
	mov.b32 	%r7223, -128;
	or.pred  	%p1201, %p1198, %p1199;
	@%p1201 bra 	$L__BB1_587;
	setp.gt.u32 	%p1202, %r6410, 65535;
	shr.u32 	%r6411, %r6410, 16;
	selp.b32 	%r6412, %r6411, %r6410, %p1202;
	selp.b32 	%r6413, 16, 0, %p1202;
	setp.gt.u32 	%p1203, %r6412, 255;
	shr.u32 	%r6414, %r6412, 8;
	or.b32  	%r6415, %r6413, 8;
	selp.b32 	%r6416, %r6414, %r6412, %p1203;
	selp.b32 	%r6417, %r6415, %r6413, %p1203;
	setp.gt.u32 	%p1204, %r6416, 15;
	shr.u32 	%r6418, %r6416, 4;
	or.b32  	%r6419, %r6417, 4;
	selp.b32 	%r6420, %r6418, %r6416, %p1204;
	selp.b32 	%r6421, %r6419, %r6417, %p1204;
	setp.gt.u32 	%p1205, %r6420, 3;
	shr.u32 	%r6422, %r6420, 2;
	or.b32  	%r6423, %r6421, 2;
	selp.b32 	%r6424, %r6422, %r6420, %p1205;
	selp.b32 	%r6425, %r6423, %r6421, %p1205;
	setp.gt.u32 	%p1206, %r6424, 1;
	selp.u32 	%r6426, 1, 0, %p1206;
	add.s32 	%r603, %r6425, %r6426;
	setp.lt.u32 	%p1207, %r603, 4;
	@%p1207 bra 	$L__BB1_585;
	mov.b32 	%r6431, -1;
	shl.b32 	%r6432, %r6431, %r603;
	add.s32 	%r6433, %r6432, %r6410;
	add.s32 	%r6434, %r603, -4;
	shr.s32 	%r7222, %r6433, %r6434;
	bra.uni 	$L__BB1_586;
$L__BB1_585:
	mov.b32 	%r6427, -1;
	shl.b32 	%r6428, %r6427, %r603;
	add.s32 	%r6429, %r6428, %r6410;
	sub.s32 	%r6430, 4, %r603;
	shl.b32 	%r7222, %r6429, %r6430;
$L__BB1_586:
	shl.b32 	%r6435, %r603, 4;
	add.s32 	%r6436, %r6435, %r7222;
	add.s32 	%r7223, %r6436, -192;
$L__BB1_587:
	mov.u32 	%r6437, s_mem;
	add.s32 	%r609, %r6437, %r592;
	setp.gt.u32 	%p1208, %r592, 255;
	bar.sync 	0;
	@%p1208 bra 	$L__BB1_589;
	max.s32 	%r6438, %r7218, -127;
	min.s32 	%r6439, %r6438, 127;
	st.shared.u8 	[%r609], %r6439;
$L__BB1_589:
	bar.sync 	0;
	@%p1198 bra 	$L__BB1_591;
	cvt.u32.u16 	%r6440, %rs255;
	and.b32  	%r6441, %r6440, 255;
	add.s32 	%r6443, %r6437, %r6441;
	ld.shared.s8 	%r6444, [%r6443];
	sub.s32 	%r6445, %r7223, %r6444;
	add.s32 	%r7224, %r6445, %r7224;
$L__BB1_591:
	setp.gt.u32 	%p1210, %r592, 255;
	mov.b32 	%r7226, 0;
	mov.b32 	%r7225, -9999;
	@%p1210 bra 	$L__BB1_593;
	min.s32 	%r6448, %r7211, 127;
	max.s32 	%r6449, %r6448, -128;
	add.s32 	%r6450, %r6449, 128;
	mul.wide.u32 	%rd222, %r6450, 4;
	mov.u64 	%rd223, d_EXP2_TABLE;
	add.s64 	%rd224, %rd223, %rd222;
	ld.global.u32 	%r7226, [%rd224];
	mov.u32 	%r7225, %r7211;
$L__BB1_593:
	setp.ne.s32 	%p1211, %r6382, 0;
	bar.sync 	0;
	shfl.sync.down.b32	%r6452|%p1212, %r7226, 16, 31, -1;
	add.s32 	%r6453, %r6452, %r7226;
	shfl.sync.down.b32	%r6454|%p1213, %r6453, 8, 31, -1;
	add.s32 	%r6455, %r6454, %r6453;
	shfl.sync.down.b32	%r6456|%p1214, %r6455, 4, 31, -1;
	add.s32 	%r6457, %r6456, %r6455;
	shfl.sync.down.b32	%r6458|%p1215, %r6457, 2, 31, -1;
	add.s32 	%r6459, %r6458, %r6457;
	shfl.sync.down.b32	%r6460|%p1216, %r6459, 1, 31, -1;
	add.s32 	%r615, %r6460, %r6459;
	@%p1211 bra 	$L__BB1_595;
	shr.u32 	%r6461, %r592, 3;
	mov.u32 	%r6462, _ZZ14blockReduceSumiE6shared;
	add.s32 	%r6463, %r6462, %r6461;
	st.shared.u32 	[%r6463], %r615;
$L__BB1_595:
	setp.ge.u32 	%p1217, %r592, %r597;
	bar.sync 	0;
	mov.b32 	%r7228, 0;
	@%p1217 bra 	$L__BB1_597;
	shl.b32 	%r6465, %r592, 2;
	mov.u32 	%r6466, _ZZ14blockReduceSumiE6shared;
	add.s32 	%r6467, %r6466, %r6465;
	ld.shared.u32 	%r7228, [%r6467];
$L__BB1_597:
	setp.gt.u32 	%p1218, %r592, 31;
	@%p1218 bra 	$L__BB1_599;
	shfl.sync.down.b32	%r6468|%p1219, %r7228, 16, 31, -1;
	add.s32 	%r6469, %r6468, %r7228;
	shfl.sync.down.b32	%r6470|%p1220, %r6469, 8, 31, -1;
	add.s32 	%r6471, %r6470, %r6469;
	shfl.sync.down.b32	%r6472|%p1221, %r6471, 4, 31, -1;
	add.s32 	%r6473, %r6472, %r6471;
	shfl.sync.down.b32	%r6474|%p1222, %r6473, 2, 31, -1;
	add.s32 	%r6475, %r6474, %r6473;
	shfl.sync.down.b32	%r6476|%p1223, %r6475, 1, 31, -1;
	add.s32 	%r7228, %r6476, %r6475;
$L__BB1_599:
	@%p1198 bra 	$L__BB1_601;
	st.shared.u32 	[_ZZ14blockReduceSumiE6shared], %r7228;
$L__BB1_601:
	bar.sync 	0;
	ld.shared.u32 	%r6478, [_ZZ14blockReduceSumiE6shared];
	setp.lt.s32 	%p1225, %r6478, 1;
	mov.b32 	%r7230, -128;
	or.pred  	%p1227, %p1198, %p1225;
	@%p1227 bra 	$L__BB1_606;
	setp.gt.u32 	%p1228, %r6478, 65535;
	shr.u32 	%r6479, %r6478, 16;
	selp.b32 	%r6480, %r6479, %r6478, %p1228;
	selp.b32 	%r6481, 16, 0, %p1228;
	setp.gt.u32 	%p1229, %r6480, 255;
	shr.u32 	%r6482, %r6480, 8;
	or.b32  	%r6483, %r6481, 8;
	selp.b32 	%r6484, %r6482, %r6480, %p1229;
	selp.b32 	%r6485, %r6483, %r6481, %p1229;
	setp.gt.u32 	%p1230, %r6484, 15;
	shr.u32 	%r6486, %r6484, 4;
	or.b32  	%r6487, %r6485, 4;
	selp.b32 	%r6488, %r6486, %r6484, %p1230;
	selp.b32 	%r6489, %r6487, %r6485, %p1230;
	setp.gt.u32 	%p1231, %r6488, 3;
	shr.u32 	%r6490, %r6488, 2;
	or.b32  	%r6491, %r6489, 2;
	selp.b32 	%r6492, %r6490, %r6488, %p1231;
	selp.b32 	%r6493, %r6491, %r6489, %p1231;
	setp.gt.u32 	%p1232, %r6492, 1;
	selp.u32 	%r6494, 1, 0, %p1232;
	add.s32 	%r621, %r6493, %r6494;
	setp.gt.u32 	%p1233, %r621, 3;
	@%p1233 bra 	$L__BB1_604;
	mov.b32 	%r6495, -1;
	shl.b32 	%r6496, %r6495, %r621;
	add.s32 	%r6497, %r6496, %r6478;
	sub.s32 	%r6498, 4, %r621;
	shl.b32 	%r7229, %r6497, %r6498;
	bra.uni 	$L__BB1_605;
$L__BB1_604:
	mov.b32 	%r6499, -1;
	shl.b32 	%r6500, %r6499, %r621;
	add.s32 	%r6501, %r6500, %r6478;
	add.s32 	%r6502, %r621, -4;
	shr.s32 	%r7229, %r6501, %r6502;
$L__BB1_605:
	shl.b32 	%r6503, %r621, 4;
	add.s32 	%r6504, %r6503, %r7229;
	add.s32 	%r7230, %r6504, -192;
$L__BB1_606:
	setp.gt.u32 	%p1234, %r592, 255;
	bar.sync 	0;
	@%p1234 bra 	$L__BB1_608;
	max.s32 	%r6505, %r7225, -127;
	min.s32 	%r6506, %r6505, 127;
	st.shared.u8 	[%r609], %r6506;
$L__BB1_608:
	bar.sync 	0;
	@%p1198 bra 	$L__BB1_610;
	cvt.u32.u16 	%r6507, %rs256;
	and.b32  	%r6508, %r6507, 255;
	add.s32 	%r6510, %r6437, %r6508;
	ld.shared.s8 	%r6511, [%r6510];
	sub.s32 	%r6512, %r7230, %r6511;
	add.s32 	%r7231, %r6512, %r7231;
$L__BB1_610:
	setp.gt.u32 	%p1236, %r592, 255;
	mov.b32 	%r7233, 0;
	mov.b32 	%r7232, -9999;
	@%p1236 bra 	$L__BB1_612;
	min.s32 	%r6515, %r7212, 127;
	max.s32 	%r6516, %r6515, -128;
	add.s32 	%r6517, %r6516, 128;
	mul.wide.u32 	%rd225, %r6517, 4;
	mov.u64 	%rd226, d_EXP2_TABLE;
	add.s64 	%rd227, %rd226, %rd225;
	ld.global.u32 	%r7233, [%rd227];
	mov.u32 	%r7232, %r7212;
$L__BB1_612:
	and.b32  	%r6518, %r592, 31;
	setp.ne.s32 	%p1237, %r6518, 0;
	bar.sync 	0;
	shfl.sync.down.b32	%r6519|%p1238, %r7233, 16, 31, -1;
	add.s32 	%r6520, %r6519, %r7233;
	shfl.sync.down.b32	%r6521|%p1239, %r6520, 8, 31, -1;
	add.s32 	%r6522, %r6521, %r6520;
	shfl.sync.down.b32	%r6523|%p1240, %r6522, 4, 31, -1;
	add.s32 	%r6524, %r6523, %r6522;
	shfl.sync.down.b32	%r6525|%p1241, %r6524, 2, 31, -1;
	add.s32 	%r6526, %r6525, %r6524;
	shfl.sync.down.b32	%r6527|%p1242, %r6526, 1, 31, -1;
	add.s32 	%r632, %r6527, %r6526;
	@%p1237 bra 	$L__BB1_614;
	shr.u32 	%r6528, %r592, 3;
	mov.u32 	%r6529, _ZZ14blockReduceSumiE6shared;
	add.s32 	%r6530, %r6529, %r6528;
	st.shared.u32 	[%r6530], %r632;
$L__BB1_614:
	setp.ge.u32 	%p1243, %r592, %r597;
	bar.sync 	0;
	mov.b32 	%r7235, 0;
	@%p1243 bra 	$L__BB1_616;
	shl.b32 	%r6532, %r592, 2;
	mov.u32 	%r6533, _ZZ14blockReduceSumiE6shared;
	add.s32 	%r6534, %r6533, %r6532;
	ld.shared.u32 	%r7235, [%r6534];
$L__BB1_616:
	setp.gt.u32 	%p1244, %r592, 31;
	@%p1244 bra 	$L__BB1_618;
	shfl.sync.down.b32	%r6535|%p1245, %r7235, 16, 31, -1;
	add.s32 	%r6536, %r6535, %r7235;
	shfl.sync.down.b32	%r6537|%p1246, %r6536, 8, 31, -1;
	add.s32 	%r6538, %r6537, %r6536;
	shfl.sync.down.b32	%r6539|%p1247, %r6538, 4, 31, -1;
	add.s32 	%r6540, %r6539, %r6538;
	shfl.sync.down.b32	%r6541|%p1248, %r6540, 2, 31, -1;
	add.s32 	%r6542, %r6541, %r6540;
	shfl.sync.down.b32	%r6543|%p1249, %r6542, 1, 31, -1;
	add.s32 	%r7235, %r6543, %r6542;
$L__BB1_618:
	@%p1198 bra 	$L__BB1_620;
	st.shared.u32 	[_ZZ14blockReduceSumiE6shared], %r7235;
$L__BB1_620:
	bar.sync 	0;
	ld.shared.u32 	%r6545, [_ZZ14blockReduceSumiE6shared];
	setp.lt.s32 	%p1251, %r6545, 1;
	mov.b32 	%r7237, -128;
	or.pred  	%p1253, %p1198, %p1251;
	@%p1253 bra 	$L__BB1_625;
	setp.gt.u32 	%p1254, %r6545, 65535;
	shr.u32 	%r6546, %r6545, 16;
	selp.b32 	%r6547, %r6546, %r6545, %p1254;
	selp.b32 	%r6548, 16, 0, %p1254;
	setp.gt.u32 	%p1255, %r6547, 255;
	shr.u32 	%r6549, %r6547, 8;
	or.b32  	%r6550, %r6548, 8;
	selp.b32 	%r6551, %r6549, %r6547, %p1255;
	selp.b32 	%r6552, %r6550, %r6548, %p1255;
	setp.gt.u32 	%p1256, %r6551, 15;
	shr.u32 	%r6553, %r6551, 4;
	or.b32  	%r6554, %r6552, 4;
	selp.b32 	%r6555, %r6553, %r6551, %p1256;
	selp.b32 	%r6556, %r6554, %r6552, %p1256;
	setp.gt.u32 	%p1257, %r6555, 3;
	shr.u32 	%r6557, %r6555, 2;
	or.b32  	%r6558, %r6556, 2;
	selp.b32 	%r6559, %r6557, %r6555, %p1257;
	selp.b32 	%r6560, %r6558, %r6556, %p1257;
	setp.gt.u32 	%p1258, %r6559, 1;
	selp.u32 	%r6561, 1, 0, %p1258;
	add.s32 	%r638, %r6560, %r6561;
	setp.gt.u32 	%p1259, %r638, 3;
	@%p1259 bra 	$L__BB1_623;
	mov.b32 	%r6562, -1;
	shl.b32 	%r6563, %r6562, %r638;
	add.s32 	%r6564, %r6563, %r6545;
	sub.s32 	%r6565, 4, %r638;
	shl.b32 	%r7236, %r6564, %r6565;
	bra.uni 	$L__BB1_624;
$L__BB1_623:
	mov.b32 	%r6566, -1;
	shl.b32 	%r6567, %r6566, %r638;
	add.s32 	%r6568, %r6567, %r6545;
	add.s32 	%r6569, %r638, -4;
	shr.s32 	%r7236, %r6568, %r6569;
$L__BB1_624:
	shl.b32 	%r6570, %r638, 4;
	add.s32 	%r6571, %r6570, %r7236;
	add.s32 	%r7237, %r6571, -192;
$L__BB1_625:
	setp.gt.u32 	%p1260, %r592, 255;
	bar.sync 	0;
	@%p1260 bra 	$L__BB1_627;
	max.s32 	%r6572, %r7232, -127;
	min.s32 	%r6573, %r6572, 127;
	st.shared.u8 	[%r609], %r6573;
$L__BB1_627:
	bar.sync 	0;
	@%p1198 bra 	$L__BB1_629;
	cvt.u32.u16 	%r6574, %rs257;
	and.b32  	%r6575, %r6574, 255;
	add.s32 	%r6577, %r6437, %r6575;
	ld.shared.s8 	%r6578, [%r6577];
	sub.s32 	%r6579, %r7237, %r6578;
	add.s32 	%r7238, %r6579, %r7238;
$L__BB1_629:
	setp.gt.u32 	%p1262, %r592, 255;
	mov.b32 	%r7240, 0;
	mov.b32 	%r7239, -9999;
	@%p1262 bra 	$L__BB1_631;
	min.s32 	%r6582, %r7213, 127;
	max.s32 	%r6583, %r6582, -128;
	add.s32 	%r6584, %r6583, 128;
	mul.wide.u32 	%rd228, %r6584, 4;
	mov.u64 	%rd229, d_EXP2_TABLE;
	add.s64 	%rd230, %rd229, %rd228;
	ld.global.u32 	%r7240, [%rd230];
	mov.u32 	%r7239, %r7213;
$L__BB1_631:
	setp.ne.s32 	%p1263, %r6518, 0;
	bar.sync 	0;
	shfl.sync.down.b32	%r6586|%p1264, %r7240, 16, 31, -1;
	add.s32 	%r6587, %r6586, %r7240;
	shfl.sync.down.b32	%r6588|%p1265, %r6587, 8, 31, -1;
	add.s32 	%r6589, %r6588, %r6587;
	shfl.sync.down.b32	%r6590|%p1266, %r6589, 4, 31, -1;
	add.s32 	%r6591, %r6590, %r6589;
	shfl.sync.down.b32	%r6592|%p1267, %r6591, 2, 31, -1;
	add.s32 	%r6593, %r6592, %r6591;
	shfl.sync.down.b32	%r6594|%p1268, %r6593, 1, 31, -1;
	add.s32 	%r649, %r6594, %r6593;
	@%p1263 bra 	$L__BB1_633;
	shr.u32 	%r6595, %r592, 3;
	mov.u32 	%r6596, _ZZ14blockReduceSumiE6shared;
	add.s32 	%r6597, %r6596, %r6595;
	st.shared.u32 	[%r6597], %r649;
$L__BB1_633:
	setp.ge.u32 	%p1269, %r592, %r597;
	bar.sync 	0;
	mov.b32 	%r7242, 0;
	@%p1269 bra 	$L__BB1_635;
	shl.b32 	%r6599, %r592, 2;
	mov.u32 	%r6600, _ZZ14blockReduceSumiE6shared;
	add.s32 	%r6601, %r6600, %r6599;
	ld.shared.u32 	%r7242, [%r6601];
$L__BB1_635:
	setp.gt.u32 	%p1270, %r592, 31;
	@%p1270 bra 	$L__BB1_637;
	shfl.sync.down.b32	%r6602|%p1271, %r7242, 16, 31, -1;
	add.s32 	%r6603, %r6602, %r7242;
	shfl.sync.down.b32	%r6604|%p1272, %r6603, 8, 31, -1;
	add.s32 	%r6605, %r6604, %r6603;
	shfl.sync.down.b32	%r6606|%p1273, %r6605, 4, 31, -1;
	add.s32 	%r6607, %r6606, %r6605;
	shfl.sync.down.b32	%r6608|%p1274, %r6607, 2, 31, -1;
	add.s32 	%r6609, %r6608, %r6607;
	shfl.sync.down.b32	%r6610|%p1275, %r6609, 1, 31, -1;
	add.s32 	%r7242, %r6610, %r6609;
$L__BB1_637:
	@%p1198 bra 	$L__BB1_639;
	st.shared.u32 	[_ZZ14blockReduceSumiE6shared], %r7242;
$L__BB1_639:
	bar.sync 	0;
	ld.shared.u32 	%r6612, [_ZZ14blockReduceSumiE6shared];
	setp.lt.s32 	%p1277, %r6612, 1;
	mov.b32 	%r7244, -128;
	or.pred  	%p1279, %p1198, %p1277;
	@%p1279 bra 	$L__BB1_644;
	setp.gt.u32 	%p1280, %r6612, 65535;
	shr.u32 	%r6613, %r6612, 16;
	selp.b32 	%r6614, %r6613, %r6612, %p1280;
	selp.b32 	%r6615, 16, 0, %p1280;
	setp.gt.u32 	%p1281, %r6614, 255;
	shr.u32 	%r6616, %r6614, 8;
	or.b32  	%r6617, %r6615, 8;
	selp.b32 	%r6618, %r6616, %r6614, %p1281;
	selp.b32 	%r6619, %r6617, %r6615, %p1281;
	setp.gt.u32 	%p1282, %r6618, 15;
	shr.u32 	%r6620, %r6618, 4;
	or.b32  	%r6621, %r6619, 4;
	selp.b32 	%r6622, %r6620, %r6618, %p1282;
	selp.b32 	%r6623, %r6621, %r6619, %p1282;
	setp.gt.u32 	%p1283, %r6622, 3;
	shr.u32 	%r6624, %r6622, 2;
	or.b32  	%r6625, %r6623, 2;
	selp.b32 	%r6626, %r6624, %r6622, %p1283;
	selp.b32 	%r6627, %r6625, %r6623, %p1283;
	setp.gt.u32 	%p1284, %r6626, 1;
	selp.u32 	%r6628, 1, 0, %p1284;
	add.s32 	%r655, %r6627, %r6628;
	setp.gt.u32 	%p1285, %r655, 3;
	@%p1285 bra 	$L__BB1_642;
	mov.b32 	%r6629, -1;
	shl.b32 	%r6630, %r6629, %r655;
	add.s32 	%r6631, %r6630, %r6612;
	sub.s32 	%r6632, 4, %r655;
	shl.b32 	%r7243, %r6631, %r6632;
	bra.uni 	$L__BB1_643;
$L__BB1_642:
	mov.b32 	%r6633, -1;
	shl.b32 	%r6634, %r6633, %r655;
	add.s32 	%r6635, %r6634, %r6612;
	add.s32 	%r6636, %r655, -4;
	shr.s32 	%r7243, %r6635, %r6636;
$L__BB1_643:
	shl.b32 	%r6637, %r655, 4;
	add.s32 	%r6638, %r6637, %r7243;
	add.s32 	%r7244, %r6638, -192;
$L__BB1_644:
	setp.gt.u32 	%p1286, %r592, 255;
	bar.sync 	0;
	@%p1286 bra 	$L__BB1_646;
	max.s32 	%r6639, %r7239, -127;
	min.s32 	%r6640, %r6639, 127;
	st.shared.u8 	[%r609], %r6640;
$L__BB1_646:
	bar.sync 	0;
	@%p1198 bra 	$L__BB1_648;
	cvt.u32.u16 	%r6641, %rs258;
	and.b32  	%r6642, %r6641, 255;
	add.s32 	%r6644, %r6437, %r6642;
	ld.shared.s8 	%r6645, [%r6644];
	sub.s32 	%r6646, %r7244, %r6645;
	add.s32 	%r7245, %r6646, %r7245;
$L__BB1_648:
	setp.gt.u32 	%p1288, %r592, 255;
	mov.b32 	%r7247, 0;
	mov.b32 	%r7246, -9999;
	@%p1288 bra 	$L__BB1_650;
	min.s32 	%r6649, %r7214, 127;
	max.s32 	%r6650, %r6649, -128;
	add.s32 	%r6651, %r6650, 128;
	mul.wide.u32 	%rd231, %r6651, 4;
	mov.u64 	%rd232, d_EXP2_TABLE;
	add.s64 	%rd233, %rd232, %rd231;
	ld.global.u32 	%r7247, [%rd233];
	mov.u32 	%r7246, %r7214;
$L__BB1_650:
	and.b32  	%r6652, %r592, 31;
	setp.ne.s32 	%p1289, %r6652, 0;
	bar.sync 	0;
	shfl.sync.down.b32	%r6653|%p1290, %r7247, 16, 31, -1;
	add.s32 	%r6654, %r6653, %r7247;
	shfl.sync.down.b32	%r6655|%p1291, %r6654, 8, 31, -1;
	add.s32 	%r6656, %r6655, %r6654;
	shfl.sync.down.b32	%r6657|%p1292, %r6656, 4, 31, -1;
	add.s32 	%r6658, %r6657, %r6656;
	shfl.sync.down.b32	%r6659|%p1293, %r6658, 2, 31, -1;
	add.s32 	%r6660, %r6659, %r6658;
	shfl.sync.down.b32	%r6661|%p1294, %r6660, 1, 31, -1;
	add.s32 	%r666, %r6661, %r6660;
	@%p1289 bra 	$L__BB1_652;
	shr.u32 	%r6662, %r592, 3;
	mov.u32 	%r6663, _ZZ14blockReduceSumiE6shared;
	add.s32 	%r6664, %r6663, %r6662;
	st.shared.u32 	[%r6664], %r666;
$L__BB1_652:
	setp.ge.u32 	%p1295, %r592, %r597;
	bar.sync 	0;
	mov.b32 	%r7249, 0;
	@%p1295 bra 	$L__BB1_654;
	shl.b32 	%r6666, %r592, 2;
	mov.u32 	%r6667, _ZZ14blockReduceSumiE6shared;
	add.s32 	%r6668, %r6667, %r6666;
	ld.shared.u32 	%r7249, [%r6668];
$L__BB1_654:
	setp.gt.u32 	%p1296, %r592, 31;
	@%p1296 bra 	$L__BB1_656;
	shfl.sync.down.b32	%r6669|%p1297, %r7249, 16, 31, -1;
	add.s32 	%r6670, %r6669, %r7249;
	shfl.sync.down.b32	%r6671|%p1298, %r6670, 8, 31, -1;
	add.s32 	%r6672, %r6671, %r6670;
	shfl.sync.down.b32	%r6673|%p1299, %r6672, 4, 31, -1;
	add.s32 	%r6674, %r6673, %r6672;
	shfl.sync.down.b32	%r6675|%p1300, %r6674, 2, 31, -1;
	add.s32 	%r6676, %r6675, %r6674;
	shfl.sync.down.b32	%r6677|%p1301, %r6676, 1, 31, -1;
	add.s32 	%r7249, %r6677, %r6676;
$L__BB1_656:
	@%p1198 bra 	$L__BB1_658;
	st.shared.u32 	[_ZZ14blockReduceSumiE6shared], %r7249;
$L__BB1_658:
	bar.sync 	0;
	ld.shared.u32 	%r6679, [_ZZ14blockReduceSumiE6shared];
	setp.lt.s32 	%p1303, %r6679, 1;
	mov.b32 	%r7251, -128;
	or.pred  	%p1305, %p1198, %p1303;
	@%p1305 bra 	$L__BB1_663;
	setp.gt.u32 	%p1306, %r6679, 65535;
	shr.u32 	%r6680, %r6679, 16;
	selp.b32 	%r6681, %r6680, %r6679, %p1306;
	selp.b32 	%r6682, 16, 0, %p1306;
	setp.gt.u32 	%p1307, %r6681, 255;
	shr.u32 	%r6683, %r6681, 8;
	or.b32  	%r6684, %r6682, 8;
	selp.b32 	%r6685, %r6683, %r6681, %p1307;
	selp.b32 	%r6686, %r6684, %r6682, %p1307;
	setp.gt.u32 	%p1308, %r6685, 15;
	shr.u32 	%r6687, %r6685, 4;
	or.b32  	%r6688, %r6686, 4;
	selp.b32 	%r6689, %r6687, %r6685, %p1308;
	selp.b32 	%r6690, %r6688, %r6686, %p1308;
	setp.gt.u32 	%p1309, %r6689, 3;
	shr.u32 	%r6691, %r6689, 2;
	or.b32  	%r6692, %r6690, 2;
	selp.b32 	%r6693, %r6691, %r6689, %p1309;
	selp.b32 	%r6694, %r6692, %r6690, %p1309;
	setp.gt.u32 	%p1310, %r6693, 1;
	selp.u32 	%r6695, 1, 0, %p1310;
	add.s32 	%r672, %r6694, %r6695;
	setp.gt.u32 	%p1311, %r672, 3;
	@%p1311 bra 	$L__BB1_661;
	mov.b32 	%r6696, -1;
	shl.b32 	%r6697, %r6696, %r672;
	add.s32 	%r6698, %r6697, %r6679;
	sub.s32 	%r6699, 4, %r672;
	shl.b32 	%r7250, %r6698, %r6699;
	bra.uni 	$L__BB1_662;
$L__BB1_661:
	mov.b32 	%r6700, -1;
	shl.b32 	%r6701, %r6700, %r672;
	add.s32 	%r6702, %r6701, %r6679;
	add.s32 	%r6703, %r672, -4;
	shr.s32 	%r7250, %r6702, %r6703;
$L__BB1_662:
	shl.b32 	%r6704, %r672, 4;
	add.s32 	%r6705, %r6704, %r7250;
	add.s32 	%r7251, %r6705, -192;
$L__BB1_663:
	setp.gt.u32 	%p1312, %r592, 255;
	bar.sync 	0;
	@%p1312 bra 	$L__BB1_665;
	max.s32 	%r6706, %r7246, -127;
	min.s32 	%r6707, %r6706, 127;
	st.shared.u8 	[%r609], %r6707;
$L__BB1_665:
	bar.sync 	0;
	@%p1198 bra 	$L__BB1_667;
	cvt.u32.u16 	%r6708, %rs259;
	and.b32  	%r6709, %r6708, 255;
	add.s32 	%r6711, %r6437, %r6709;
	ld.shared.s8 	%r6712, [%r6711];
	sub.s32 	%r6713, %r7251, %r6712;
	add.s32 	%r7252, %r6713, %r7252;
$L__BB1_667:
	setp.gt.u32 	%p1314, %r592, 255;
	mov.b32 	%r7254, 0;
	mov.b32 	%r7253, -9999;
	@%p1314 bra 	$L__BB1_669;
	min.s32 	%r6716, %r7215, 127;
	max.s32 	%r6717, %r6716, -128;
	add.s32 	%r6718, %r6717, 128;
	mul.wide.u32 	%rd234, %r6718, 4;
	mov.u64 	%rd235, d_EXP2_TABLE;
	add.s64 	%rd236, %rd235, %rd234;
	ld.global.u32 	%r7254, [%rd236];
	mov.u32 	%r7253, %r7215;
$L__BB1_669:
	setp.ne.s32 	%p1315, %r6652, 0;
	bar.sync 	0;
	shfl.sync.down.b32	%r6720|%p1316, %r7254, 16, 31, -1;
	add.s32 	%r6721, %r6720, %r7254;
	shfl.sync.down.b32	%r6722|%p1317, %r6721, 8, 31, -1;
	add.s32 	%r6723, %r6722, %r6721;
	shfl.sync.down.b32	%r6724|%p1318, %r6723, 4, 31, -1;
	add.s32 	%r6725, %r6724, %r6723;
	shfl.sync.down.b32	%r6726|%p1319, %r6725, 2, 31, -1;
	add.s32 	%r6727, %r6726, %r6725;
	shfl.sync.down.b32	%r6728|%p1320, %r6727, 1, 31, -1;
	add.s32 	%r683, %r6728, %r6727;
	@%p1315 bra 	$L__BB1_671;
	shr.u32 	%r6729, %r592, 3;
	mov.u32 	%r6730, _ZZ14blockReduceSumiE6shared;
	add.s32 	%r6731, %r6730, %r6729;
	st.shared.u32 	[%r6731], %r683;
$L__BB1_671:
	setp.ge.u32 	%p1321, %r592, %r597;
	bar.sync 	0;
	mov.b32 	%r7256, 0;
	@%p1321 bra 	$L__BB1_673;
	shl.b32 	%r6733, %r592, 2;
	mov.u32 	%r6734, _ZZ14blockReduceSumiE6shared;
	add.s32 	%r6735, %r6734, %r6733;
	ld.shared.u32 	%r7256, [%r6735];
$L__BB1_673:
	setp.gt.u32 	%p1322, %r592, 31;
	@%p1322 bra 	$L__BB1_675;
	shfl.sync.down.b32	%r6736|%p1323, %r7256, 16, 31, -1;
	add.s32 	%r6737, %r6736, %r7256;
	shfl.sync.down.b32	%r6738|%p1324, %r6737, 8, 31, -1;
	add.s32 	%r6739, %r6738, %r6737;
	shfl.sync.down.b32	%r6740|%p1325, %r6739, 4, 31, -1;
	add.s32 	%r6741, %r6740, %r6739;
	shfl.sync.down.b32	%r6742|%p1326, %r6741, 2, 31, -1;
	add.s32 	%r6743, %r6742, %r6741;
	shfl.sync.down.b32	%r6744|%p1327, %r6743, 1, 31, -1;
	add.s32 	%r7256, %r6744, %r6743;
$L__BB1_675:
	@%p1198 bra 	$L__BB1_677;
	st.shared.u32 	[_ZZ14blockReduceSumiE6shared], %r7256;
$L__BB1_677:
	bar.sync 	0;
	ld.shared.u32 	%r6746, [_ZZ14blockReduceSumiE6shared];
	setp.lt.s32 	%p1329, %r6746, 1;
	mov.b32 	%r7258, -128;
	or.pred  	%p1331, %p1198, %p1329;
	@%p1331 bra 	$L__BB1_682;
	setp.gt.u32 	%p1332, %r6746, 65535;
	shr.u32 	%r6747, %r6746, 16;
	selp.b32 	%r6748, %r6747, %r6746, %p1332;
	selp.b32 	%r6749, 16, 0, %p1332;
	setp.gt.u32 	%p1333, %r6748, 255;
	shr.u32 	%r6750, %r6748, 8;
	or.b32  	%r6751, %r6749, 8;
	selp.b32 	%r6752, %r6750, %r6748, %p1333;
	selp.b32 	%r6753, %r6751, %r6749, %p1333;
	setp.gt.u32 	%p1334, %r6752, 15;
	shr.u32 	%r6754, %r6752, 4;
	or.b32  	%r6755, %r6753, 4;
	selp.b32 	%r6756, %r6754, %r6752, %p1334;
	selp.b32 	%r6757, %r6755, %r6753, %p1334;
	setp.gt.u32 	%p1335, %r6756, 3;
	shr.u32 	%r6758, %r6756, 2;
	or.b32  	%r6759, %r6757, 2;
	selp.b32 	%r6760, %r6758, %r6756, %p1335;
	selp.b32 	%r6761, %r6759, %r6757, %p1335;
	setp.gt.u32 	%p1336, %r6760, 1;
	selp.u32 	%r6762, 1, 0, %p1336;
	add.s32 	%r689, %r6761, %r6762;
	setp.gt.u32 	%p1337, %r689, 3;
	@%p1337 bra 	$L__BB1_680;
	mov.b32 	%r6763, -1;
	shl.b32 	%r6764, %r6763, %r689;
	add.s32 	%r6765, %r6764, %r6746;
	sub.s32 	%r6766, 4, %r689;
	shl.b32 	%r7257, %r6765, %r6766;
	bra.uni 	$L__BB1_681;
$L__BB1_680:
	mov.b32 	%r6767, -1;
	shl.b32 	%r6768, %r6767, %r689;
	add.s32 	%r6769, %r6768, %r6746;
	add.s32 	%r6770, %r689, -4;
	shr.s32 	%r7257, %r6769, %r6770;
$L__BB1_681:
	shl.b32 	%r6771, %r689, 4;
	add.s32 	%r6772, %r6771, %r7257;
	add.s32 	%r7258, %r6772, -192;
$L__BB1_682:
	setp.gt.u32 	%p1338, %r592, 255;
	bar.sync 	0;
	@%p1338 bra 	$L__BB1_684;
	max.s32 	%r6773, %r7253, -127;
	min.s32 	%r6774, %r6773, 127;
	st.shared.u8 	[%r609], %r6774;
$L__BB1_684:
	bar.sync 	0;
	@%p1198 bra 	$L__BB1_686;
	cvt.u32.u16 	%r6775, %rs260;
	and.b32  	%r6776, %r6775, 255;
	add.s32 	%r6778, %r6437, %r6776;
	ld.shared.s8 	%r6779, [%r6778];
	sub.s32 	%r6780, %r7258, %r6779;
	add.s32 	%r7259, %r6780, %r7259;
$L__BB1_686:
	setp.gt.u32 	%p1340, %r592, 255;
	mov.b32 	%r7261, 0;
	mov.b32 	%r7260, -9999;
	@%p1340 bra 	$L__BB1_688;
	min.s32 	%r6783, %r7216, 127;
	max.s32 	%r6784, %r6783, -128;
	add.s32 	%r6785, %r6784, 128;
	mul.wide.u32 	%rd237, %r6785, 4;
	mov.u64 	%rd238, d_EXP2_TABLE;
	add.s64 	%rd239, %rd238, %rd237;
	ld.global.u32 	%r7261, [%rd239];
	mov.u32 	%r7260, %r7216;
$L__BB1_688:
	and.b32  	%r6786, %r592, 31;
	setp.ne.s32 	%p1341, %r6786, 0;
	bar.sync 	0;
	shfl.sync.down.b32	%r6787|%p1342, %r7261, 16, 31, -1;
	add.s32 	%r6788, %r6787, %r7261;
	shfl.sync.down.b32	%r6789|%p1343, %r6788, 8, 31, -1;
	add.s32 	%r6790, %r6789, %r6788;
	shfl.sync.down.b32	%r6791|%p1344, %r6790, 4, 31, -1;
	add.s32 	%r6792, %r6791, %r6790;
	shfl.sync.down.b32	%r6793|%p1345, %r6792, 2, 31, -1;
	add.s32 	%r6794, %r6793, %r6792;
	shfl.sync.down.b32	%r6795|%p1346, %r6794, 1, 31, -1;
	add.s32 	%r700, %r6795, %r6794;
	@%p1341 bra 	$L__BB1_690;
	shr.u32 	%r6796, %r592, 3;
	mov.u32 	%r6797, _ZZ14blockReduceSumiE6shared;
	add.s32 	%r6798, %r6797, %r6796;
	st.shared.u32 	[%r6798], %r700;
$L__BB1_690:
	setp.ge.u32 	%p1347, %r592, %r597;
	bar.sync 	0;
	mov.b32 	%r7263, 0;
	@%p1347 bra 	$L__BB1_692;
	shl.b32 	%r6800, %r592, 2;
	mov.u32 	%r6801, _ZZ14blockReduceSumiE6shared;
	add.s32 	%r6802, %r6801, %r6800;
	ld.shared.u32 	%r7263, [%r6802];
$L__BB1_692:
	setp.gt.u32 	%p1348, %r592, 31;
	@%p1348 bra 	$L__BB1_694;
	shfl.sync.down.b32	%r6803|%p1349, %r7263, 16, 31, -1;
	add.s32 	%r6804, %r6803, %r7263;
	shfl.sync.down.b32	%r6805|%p1350, %r6804, 8, 31, -1;
	add.s32 	%r6806, %r6805, %r6804;
	shfl.sync.down.b32	%r6807|%p1351, %r6806, 4, 31, -1;
	add.s32 	%r6808, %r6807, %r6806;
	shfl.sync.down.b32	%r6809|%p1352, %r6808, 2, 31, -1;
	add.s32 	%r6810, %r6809, %r6808;
	shfl.sync.down.b32	%r6811|%p1353, %r6810, 1, 31, -1;
	add.s32 	%r7263, %r6811, %r6810;
$L__BB1_694:
	@%p1198 bra 	$L__BB1_696;
	st.shared.u32 	[_ZZ14blockReduceSumiE6shared], %r7263;
$L__BB1_696:
	bar.sync 	0;
	ld.shared.u32 	%r6813, [_ZZ14blockReduceSumiE6shared];
	setp.lt.s32 	%p1355, %r6813, 1;
	mov.b32 	%r7265, -128;
	or.pred  	%p1357, %p1198, %p1355;
	@%p1357 bra 	$L__BB1_701;
	setp.gt.u32 	%p1358, %r6813, 65535;
	shr.u32 	%r6814, %r6813, 16;
	selp.b32 	%r6815, %r6814, %r6813, %p1358;
	selp.b32 	%r6816, 16, 0, %p1358;
	setp.gt.u32 	%p1359, %r6815, 255;
	shr.u32 	%r6817, %r6815, 8;
	or.b32  	%r6818, %r6816, 8;
	selp.b32 	%r6819, %r6817, %r6815, %p1359;
	selp.b32 	%r6820, %r6818, %r6816, %p1359;
	setp.gt.u32 	%p1360, %r6819, 15;
	shr.u32 	%r6821, %r6819, 4;
	or.b32  	%r6822, %r6820, 4;
	selp.b32 	%r6823, %r6821, %r6819, %p1360;
	selp.b32 	%r6824, %r6822, %r6820, %p1360;
	setp.gt.u32 	%p1361, %r6823, 3;
	shr.u32 	%r6825, %r6823, 2;
	or.b32  	%r6826, %r6824, 2;
	selp.b32 	%r6827, %r6825, %r6823, %p1361;
	selp.b32 	%r6828, %r6826, %r6824, %p1361;
	setp.gt.u32 	%p1362, %r6827, 1;
	selp.u32 	%r6829, 1, 0, %p1362;
	add.s32 	%r706, %r6828, %r6829;
	setp.gt.u32 	%p1363, %r706, 3;
	@%p1363 bra 	$L__BB1_699;
	mov.b32 	%r6830, -1;
	shl.b32 	%r6831, %r6830, %r706;
	add.s32 	%r6832, %r6831, %r6813;
	sub.s32 	%r6833, 4, %r706;
	shl.b32 	%r7264, %r6832, %r6833;
	bra.uni 	$L__BB1_700;
$L__BB1_699:
	mov.b32 	%r6834, -1;
	shl.b32 	%r6835, %r6834, %r706;
	add.s32 	%r6836, %r6835, %r6813;
	add.s32 	%r6837, %r706, -4;
	shr.s32 	%r7264, %r6836, %r6837;
$L__BB1_700:
	shl.b32 	%r6838, %r706, 4;
	add.s32 	%r6839, %r6838, %r7264;
	add.s32 	%r7265, %r6839, -192;
$L__BB1_701:
	setp.gt.u32 	%p1364, %r592, 255;
	bar.sync 	0;
	@%p1364 bra 	$L__BB1_703;
	max.s32 	%r6840, %r7260, -127;
	min.s32 	%r6841, %r6840, 127;
	st.shared.u8 	[%r609], %r6841;
$L__BB1_703:
	bar.sync 	0;
	@%p1198 bra 	$L__BB1_705;
	cvt.u32.u16 	%r6842, %rs261;
	and.b32  	%r6843, %r6842, 255;
	add.s32 	%r6845, %r6437, %r6843;
	ld.shared.s8 	%r6846, [%r6845];
	sub.s32 	%r6847, %r7265, %r6846;
	add.s32 	%r7266, %r6847, %r7266;
$L__BB1_705:
	setp.gt.u32 	%p1366, %r592, 255;
	mov.b32 	%r7268, 0;
	mov.b32 	%r7267, -9999;
	@%p1366 bra 	$L__BB1_707;
	min.s32 	%r6850, %r7217, 127;
	max.s32 	%r6851, %r6850, -128;
	add.s32 	%r6852, %r6851, 128;
	mul.wide.u32 	%rd240, %r6852, 4;
	mov.u64 	%rd241, d_EXP2_TABLE;
	add.s64 	%rd242, %rd241, %rd240;
	ld.global.u32 	%r7268, [%rd242];
	mov.u32 	%r7267, %r7217;
$L__BB1_707:
	setp.ne.s32 	%p1367, %r6786, 0;
	bar.sync 	0;
	shfl.sync.down.b32	%r6854|%p1368, %r7268, 16, 31, -1;
	add.s32 	%r6855, %r6854, %r7268;
	shfl.sync.down.b32	%r6856|%p1369, %r6855, 8, 31, -1;
	add.s32 	%r6857, %r6856, %r6855;
	shfl.sync.down.b32	%r6858|%p1370, %r6857, 4, 31, -1;
	add.s32 	%r6859, %r6858, %r6857;
	shfl.sync.down.b32	%r6860|%p1371, %r6859, 2, 31, -1;
	add.s32 	%r6861, %r6860, %r6859;
	shfl.sync.down.b32	%r6862|%p1372, %r6861, 1, 31, -1;
	add.s32 	%r717, %r6862, %r6861;
	@%p1367 bra 	$L__BB1_709;
	shr.u32 	%r6863, %r592, 3;
	mov.u32 	%r6864, _ZZ14blockReduceSumiE6shared;
	add.s32 	%r6865, %r6864, %r6863;
	st.shared.u32 	[%r6865], %r717;
$L__BB1_709:
	setp.ge.u32 	%p1373, %r592, %r597;
	bar.sync 	0;
	mov.b32 	%r7270, 0;
	@%p1373 bra 	$L__BB1_711;
	shl.b32 	%r6867, %r592, 2;
	mov.u32 	%r6868, _ZZ14blockReduceSumiE6shared;
	add.s32 	%r6869, %r6868, %r6867;
	ld.shared.u32 	%r7270, [%r6869];
$L__BB1_711:
	setp.gt.u32 	%p1374, %r592, 31;
	@%p1374 bra 	$L__BB1_713;
	shfl.sync.down.b32	%r6870|%p1375, %r7270, 16, 31, -1;
	add.s32 	%r6871, %r6870, %r7270;
	shfl.sync.down.b32	%r6872|%p1376, %r6871, 8, 31, -1;
	add.s32 	%r6873, %r6872, %r6871;
	shfl.sync.down.b32	%r6874|%p1377, %r6873, 4, 31, -1;
	add.s32 	%r6875, %r6874, %r6873;
	shfl.sync.down.b32	%r6876|%p1378, %r6875, 2, 31, -1;
	add.s32 	%r6877, %r6876, %r6875;
	shfl.sync.down.b32	%r6878|%p1379, %r6877, 1, 31, -1;
	add.s32 	%r7270, %r6878, %r6877;
$L__BB1_713:
	@%p1198 bra 	$L__BB1_715;
	st.shared.u32 	[_ZZ14blockReduceSumiE6shared], %r7270;
$L__BB1_715:
	bar.sync 	0;
	ld.shared.u32 	%r6880, [_ZZ14blockReduceSumiE6shared];
	setp.lt.s32 	%p1381, %r6880, 1;
	mov.b32 	%r7272, -128;
	or.pred  	%p1383, %p1198, %p1381;
	@%p1383 bra 	$L__BB1_720;
	setp.gt.u32 	%p1384, %r6880, 65535;
	shr.u32 	%r6881, %r6880, 16;
	selp.b32 	%r6882, %r6881, %r6880, %p1384;
	selp.b32 	%r6883, 16, 0, %p1384;
	setp.gt.u32 	%p1385, %r6882, 255;
	shr.u32 	%r6884, %r6882, 8;
	or.b32  	%r6885, %r6883, 8;
	selp.b32 	%r6886, %r6884, %r6882, %p1385;
	selp.b32 	%r6887, %r6885, %r6883, %p1385;
	setp.gt.u32 	%p1386, %r6886, 15;
	shr.u32 	%r6888, %r6886, 4;
	or.b32  	%r6889, %r6887, 4;
	selp.b32 	%r6890, %r6888, %r6886, %p1386;
	selp.b32 	%r6891, %r6889, %r6887, %p1386;
	setp.gt.u32 	%p1387, %r6890, 3;
	shr.u32 	%r6892, %r6890, 2;
	or.b32  	%r6893, %r6891, 2;
	selp.b32 	%r6894, %r6892, %r6890, %p1387;
	selp.b32 	%r6895, %r6893, %r6891, %p1387;
	setp.gt.u32 	%p1388, %r6894, 1;
	selp.u32 	%r6896, 1, 0, %p1388;
	add.s32 	%r723, %r6895, %r6896;
	setp.gt.u32 	%p1389, %r723, 3;
	@%p1389 bra 	$L__BB1_718;
	mov.b32 	%r6897, -1;
	shl.b32 	%r6898, %r6897, %r723;
	add.s32 	%r6899, %r6898, %r6880;
	sub.s32 	%r6900, 4, %r723;
	shl.b32 	%r7271, %r6899, %r6900;
	bra.uni 	$L__BB1_719;
$L__BB1_718:
	mov.b32 	%r6901, -1;
	shl.b32 	%r6902, %r6901, %r723;
	add.s32 	%r6903, %r6902, %r6880;
	add.s32 	%r6904, %r723, -4;
	shr.s32 	%r7271, %r6903, %r6904;
$L__BB1_719:
	shl.b32 	%r6905, %r723, 4;
	add.s32 	%r6906, %r6905, %r7271;
	add.s32 	%r7272, %r6906, -192;
$L__BB1_720:
	setp.gt.u32 	%p1390, %r592, 255;
	bar.sync 	0;
	@%p1390 bra 	$L__BB1_722;
	max.s32 	%r6907, %r7267, -127;
	min.s32 	%r6908, %r6907, 127;
	st.shared.u8 	[%r609], %r6908;
$L__BB1_722:
	bar.sync 	0;
	@%p1198 bra 	$L__BB1_724;
	cvt.u32.u16 	%r6909, %rs262;
	and.b32  	%r6910, %r6909, 255;
	add.s32 	%r6912, %r6437, %r6910;
	ld.shared.s8 	%r6913, [%r6912];
	sub.s32 	%r6914, %r7272, %r6913;
	add.s32 	%r7273, %r6914, %r7273;
$L__BB1_724:
	add.s32 	%r7037, %r7037, 1;
	setp.ne.s32 	%p1392, %r7037, 4096;
	@%p1392 bra 	$L__BB1_17;
	setp.ne.s32 	%p1393, %r592, 0;
	@%p1393 bra 	$L__BB1_727;
	ld.param.u64 	%rd300, [_Z21train_sequence_kernelPKhliPK8EggModelPaPij_param_5];
	mov.u32 	%r6915, %ctaid.x;
	shl.b32 	%r6916, %r6915, 3;
	cvta.to.global.u64 	%rd243, %rd300;
	mul.wide.u32 	%rd244, %r6916, 4;
	add.s64 	%rd245, %rd243, %rd244;
	st.global.u32 	[%rd245], %r7224;
	st.global.u32 	[%rd245+4], %r7231;
	st.global.u32 	[%rd245+8], %r7238;
	st.global.u32 	[%rd245+12], %r7245;
	st.global.u32 	[%rd245+16], %r7252;
	st.global.u32 	[%rd245+20], %r7259;
	st.global.u32 	[%rd245+24], %r7266;
	st.global.u32 	[%rd245+28], %r7273;
$L__BB1_727:
	setp.gt.u32 	%p1394, %r592, 367;
	@%p1394 bra 	$L__BB1_729;
	ld.param.u64 	%rd299, [_Z21train_sequence_kernelPKhliPK8EggModelPaPij_param_4];
	ld.local.v4.b32 	{%r6917, %r6918, %r6919, %r6920}, [%rd2];
	bfe.u32 	%r6921, %r6920, 24, 8;
	bfe.u32 	%r6922, %r6920, 16, 8;
	bfe.u32 	%r6923, %r6920, 8, 8;
	bfe.u32 	%r6924, %r6920, 0, 8;
	bfe.u32 	%r6925, %r6919, 24, 8;
	bfe.u32 	%r6926, %r6919, 16, 8;
	bfe.u32 	%r6927, %r6919, 8, 8;
	bfe.u32 	%r6928, %r6919, 0, 8;
	bfe.u32 	%r6929, %r6918, 24, 8;
	bfe.u32 	%r6930, %r6918, 16, 8;
	bfe.u32 	%r6931, %r6918, 8, 8;
	bfe.u32 	%r6932, %r6918, 0, 8;
	bfe.u32 	%r6933, %r6917, 24, 8;
	bfe.u32 	%r6934, %r6917, 16, 8;
	bfe.u32 	%r6935, %r6917, 8, 8;
	bfe.u32 	%r6936, %r6917, 0, 8;
	mov.u32 	%r6937, %ctaid.x;
	mad.lo.s32 	%r6939, %r6937, 11776, %r592;
	cvt.u64.u32 	%rd246, %r6939;
	cvta.to.global.u64 	%rd247, %rd299;
	add.s64 	%rd248, %rd247, %rd246;
	st.global.u8 	[%rd248], %r6936;
	st.global.u8 	[%rd248+368], %r6935;
	st.global.u8 	[%rd248+736], %r6934;
	st.global.u8 	[%rd248+1104], %r6933;
	st.global.u8 	[%rd248+1472], %r6932;
	st.global.u8 	[%rd248+1840], %r6931;
	st.global.u8 	[%rd248+2208], %r6930;
	st.global.u8 	[%rd248+2576], %r6929;
	st.global.u8 	[%rd248+2944], %r6928;
	st.global.u8 	[%rd248+3312], %r6927;
	st.global.u8 	[%rd248+3680], %r6926;
	st.global.u8 	[%rd248+4048], %r6925;
	st.global.u8 	[%rd248+4416], %r6924;
	st.global.u8 	[%rd248+4784], %r6923;
	st.global.u8 	[%rd248+5152], %r6922;
	st.global.u8 	[%rd248+5520], %r6921;
	ld.local.v4.b32 	{%r6940, %r6941, %r6942, %r6943}, [%rd2+16];
	bfe.u32 	%r6944, %r6943, 24, 8;
	bfe.u32 	%r6945, %r6943, 16, 8;
	bfe.u32 	%r6946, %r6943, 8, 8;
	bfe.u32 	%r6947, %r6943, 0, 8;
	bfe.u32 	%r6948, %r6942, 24, 8;
	bfe.u32 	%r6949, %r6942, 16, 8;
	bfe.u32 	%r6950, %r6942, 8, 8;
	bfe.u32 	%r6951, %r6942, 0, 8;
	bfe.u32 	%r6952, %r6941, 24, 8;
	bfe.u32 	%r6953, %r6941, 16, 8;
	bfe.u32 	%r6954, %r6941, 8, 8;
	bfe.u32 	%r6955, %r6941, 0, 8;
	bfe.u32 	%r6956, %r6940, 24, 8;
	bfe.u32 	%r6957, %r6940, 16, 8;
	bfe.u32 	%r6958, %r6940, 8, 8;
	bfe.u32 	%r6959, %r6940, 0, 8;
	st.global.u8 	[%rd248+5888], %r6959;
	st.global.u8 	[%rd248+6256], %r6958;
	st.global.u8 	[%rd248+6624], %r6957;
	st.global.u8 	[%rd248+6992], %r6956;
	st.global.u8 	[%rd248+7360], %r6955;
	st.global.u8 	[%rd248+7728], %r6954;
	st.global.u8 	[%rd248+8096], %r6953;
	st.global.u8 	[%rd248+8464], %r6952;
	st.global.u8 	[%rd248+8832], %r6951;
	st.global.u8 	[%rd248+9200], %r6950;
	st.global.u8 	[%rd248+9568], %r6949;
	st.global.u8 	[%rd248+9936], %r6948;
	st.global.u8 	[%rd248+10304], %r6947;
	st.global.u8 	[%rd248+10672], %r6946;
	st.global.u8 	[%rd248+11040], %r6945;
	st.global.u8 	[%rd248+11408], %r6944;
$L__BB1_729:
	ret;

}
	// .globl	_Z20update_matrix_kernelPaiiiiiPKij
.visible .entry _Z20update_matrix_kernelPaiiiiiPKij(
	.param .u64 .ptr .align 1 _Z20update_matrix_kernelPaiiiiiPKij_param_0,
	.param .u32 _Z20update_matrix_kernelPaiiiiiPKij_param_1,
	.param .u32 _Z20update_matrix_kernelPaiiiiiPKij_param_2,
	.param .u32 _Z20update_matrix_kernelPaiiiiiPKij_param_3,
	.param .u32 _Z20update_matrix_kernelPaiiiiiPKij_param_4,
	.param .u32 _Z20update_matrix_kernelPaiiiiiPKij_param_5,
	.param .u64 .ptr .align 1 _Z20update_matrix_kernelPaiiiiiPKij_param_6,
	.param .u32 _Z20update_matrix_kernelPaiiiiiPKij_param_7
)
{
	.reg .pred 	%p<17>;
	.reg .b16 	%rs<11>;
	.reg .b32 	%r<165>;
	.reg .b64 	%rd<11>;

	ld.param.u64 	%rd5, [_Z20update_matrix_kernelPaiiiiiPKij_param_0];
	ld.param.u32 	%r14, [_Z20update_matrix_kernelPaiiiiiPKij_param_1];
	ld.param.u32 	%r19, [_Z20update_matrix_kernelPaiiiiiPKij_param_2];
	ld.param.u32 	%r15, [_Z20update_matrix_kernelPaiiiiiPKij_param_3];
	ld.param.u32 	%r16, [_Z20update_matrix_kernelPaiiiiiPKij_param_4];
	ld.param.u32 	%r17, [_Z20update_matrix_kernelPaiiiiiPKij_param_5];
	ld.param.u64 	%rd6, [_Z20update_matrix_kernelPaiiiiiPKij_param_6];
	ld.param.u32 	%r18, [_Z20update_matrix_kernelPaiiiiiPKij_param_7];
	mov.u32 	%r20, %ctaid.x;
	mov.u32 	%r21, %ntid.x;
	mov.u32 	%r22, %tid.x;
	mad.lo.s32 	%r1, %r20, %r21, %r22;
	mul.lo.s32 	%r23, %r19, %r14;
	setp.ge.s32 	%p1, %r1, %r23;
	@%p1 bra 	$L__BB2_8;
	div.s32 	%r3, %r1, %r14;
	mul.lo.s32 	%r25, %r3, %r14;
	sub.s32 	%r2, %r1, %r25;
	add.s32 	%r26, %r18, %r17;
	cvta.to.global.u64 	%rd7, %rd6;
	add.s64 	%rd10, %rd7, 8;
	add.s32 	%r27, %r26, %r16;
	mul.lo.s32 	%r28, %r3, 1640531527;
	sub.s32 	%r29, %r27, %r28;
	add.s32 	%r162, %r29, 3;
	add.s32 	%r30, %r26, %r15;
	mul.lo.s32 	%r31, %r2, 1640531527;
	sub.s32 	%r32, %r30, %r31;
	add.s32 	%r161, %r32, 3;
	mov.b32 	%r163, 0;
	mov.u32 	%r164, %r163;
$L__BB2_2:
	ld.global.nc.u32 	%r33, [%rd10+-8];
	add.s32 	%r34, %r161, -2;
	add.s32 	%r35, %r161, -3;
	shr.u32 	%r36, %r35, 16;
	xor.b32  	%r37, %r36, %r35;
	mul.lo.s32 	%r38, %r37, -2048144789;
	shr.u32 	%r39, %r38, 13;
	xor.b32  	%r40, %r39, %r38;
	mul.lo.s32 	%r41, %r40, -1028477387;
	shr.u32 	%r42, %r41, 16;
	xor.b32  	%r43, %r42, %r41;
	and.b32  	%r44, %r43, 1;
	setp.eq.b32 	%p2, %r44, 1;
	shr.u32 	%r45, %r43, 1;
	and.b32  	%r46, %r45, 31;
	neg.s32 	%r47, %r46;
	selp.b32 	%r48, %r46, %r47, %p2;
	add.s32 	%r49, %r162, -2;
	add.s32 	%r50, %r162, -3;
	shr.u32 	%r51, %r50, 16;
	xor.b32  	%r52, %r51, %r50;
	mul.lo.s32 	%r53, %r52, -2048144789;
	shr.u32 	%r54, %r53, 13;
	xor.b32  	%r55, %r54, %r53;
	mul.lo.s32 	%r56, %r55, -1028477387;
	shr.u32 	%r57, %r56, 16;
	xor.b32  	%r58, %r57, %r56;
	and.b32  	%r59, %r58, 1;
	setp.eq.b32 	%p3, %r59, 1;
	shr.u32 	%r60, %r58, 1;
	and.b32  	%r61, %r60, 31;
	neg.s32 	%r62, %r61;
	selp.b32 	%r63, %r61, %r62, %p3;
	mul.lo.s32 	%r64, %r63, %r48;
	mad.lo.s32 	%r66, %r64, %r33, %r164;
	ld.global.nc.u32 	%r67, [%rd10+-4];
	shr.u32 	%r68, %r34, 16;
	xor.b32  	%r69, %r68, %r34;
	mul.lo.s32 	%r70, %r69, -2048144789;
	shr.u32 	%r71, %r70, 13;
	xor.b32  	%r72, %r71, %r70;
	mul.lo.s32 	%r73, %r72, -1028477387;
	shr.u32 	%r74, %r73, 16;
	xor.b32  	%r75, %r74, %r73;
	and.b32  	%r76, %r75, 1;
	setp.eq.b32 	%p4, %r76, 1;
	shr.u32 	%r77, %r75, 1;
	and.b32  	%r78, %r77, 31;
	neg.s32 	%r79, %r78;
	selp.b32 	%r80, %r78, %r79, %p4;
	shr.u32 	%r81, %r49, 16;
	xor.b32  	%r82, %r81, %r49;
	mul.lo.s32 	%r83, %r82, -2048144789;
	shr.u32 	%r84, %r83, 13;
	xor.b32  	%r85, %r84, %r83;
	mul.lo.s32 	%r86, %r85, -1028477387;
	shr.u32 	%r87, %r86, 16;
	xor.b32  	%r88, %r87, %r86;
	and.b32  	%r89, %r88, 1;
	setp.eq.b32 	%p5, %r89, 1;
	shr.u32 	%r90, %r88, 1;
	and.b32  	%r91, %r90, 31;
	neg.s32 	%r92, %r91;
	selp.b32 	%r93, %r91, %r92, %p5;
	mul.lo.s32 	%r94, %r93, %r80;
	mad.lo.s32 	%r96, %r94, %r67, %r66;
	ld.global.nc.u32 	%r97, [%rd10];
	add.s32 	%r98, %r161, -1;
	shr.u32 	%r99, %r98, 16;
	xor.b32  	%r100, %r99, %r98;
	mul.lo.s32 	%r101, %r100, -2048144789;
	shr.u32 	%r102, %r101, 13;
	xor.b32  	%r103, %r102, %r101;
	mul.lo.s32 	%r104, %r103, -1028477387;
	shr.u32 	%r105, %r104, 16;
	xor.b32  	%r106, %r105, %r104;
	and.b32  	%r107, %r106, 1;
	setp.eq.b32 	%p6, %r107, 1;
	shr.u32 	%r108, %r106, 1;
	and.b32  	%r109, %r108, 31;
	neg.s32 	%r110, %r109;
	selp.b32 	%r111, %r109, %r110, %p6;
	add.s32 	%r112, %r162, -1;
	shr.u32 	%r113, %r112, 16;
	xor.b32  	%r114, %r113, %r112;
	mul.lo.s32 	%r115, %r114, -2048144789;
	shr.u32 	%r116, %r115, 13;
	xor.b32  	%r117, %r116, %r115;
	mul.lo.s32 	%r118, %r117, -1028477387;
	shr.u32 	%r119, %r118, 16;
	xor.b32  	%r120, %r119, %r118;
	and.b32  	%r121, %r120, 1;
	setp.eq.b32 	%p7, %r121, 1;
	shr.u32 	%r122, %r120, 1;
	and.b32  	%r123, %r122, 31;
	neg.s32 	%r124, %r123;
	selp.b32 	%r125, %r123, %r124, %p7;
	mul.lo.s32 	%r126, %r125, %r111;
	mad.lo.s32 	%r128, %r126, %r97, %r96;
	ld.global.nc.u32 	%r129, [%rd10+4];
	shr.u32 	%r130, %r161, 16;
	xor.b32  	%r131, %r130, %r161;
	mul.lo.s32 	%r132, %r131, -2048144789;
	shr.u32 	%r133, %r132, 13;
	xor.b32  	%r134, %r133, %r132;
	mul.lo.s32 	%r135, %r134, -1028477387;
	shr.u32 	%r136, %r135, 16;
	xor.b32  	%r137, %r136, %r135;
	and.b32  	%r138, %r137, 1;
	setp.eq.b32 	%p8, %r138, 1;
	shr.u32 	%r139, %r137, 1;
	and.b32  	%r140, %r139, 31;
	neg.s32 	%r141, %r140;
	selp.b32 	%r142, %r140, %r141, %p8;
	shr.u32 	%r143, %r162, 16;
	xor.b32  	%r144, %r143, %r162;
	mul.lo.s32 	%r145, %r144, -2048144789;
	shr.u32 	%r146, %r145, 13;
	xor.b32  	%r147, %r146, %r145;
	mul.lo.s32 	%r148, %r147, -1028477387;
	shr.u32 	%r149, %r148, 16;
	xor.b32  	%r150, %r149, %r148;
	and.b32  	%r151, %r150, 1;
	setp.eq.b32 	%p9, %r151, 1;
	shr.u32 	%r152, %r150, 1;
	and.b32  	%r153, %r152, 31;
	neg.s32 	%r154, %r153;
	selp.b32 	%r155, %r153, %r154, %p9;
	mul.lo.s32 	%r156, %r155, %r142;
	mad.lo.s32 	%r164, %r156, %r129, %r128;
	add.s32 	%r163, %r163, 4;
	add.s64 	%rd10, %rd10, 16;
	add.s32 	%r162, %r162, 4;
	add.s32 	%r161, %r161, 4;
	setp.ne.s32 	%p10, %r163, 184;
	@%p10 bra 	$L__BB2_2;
	mad.lo.s32 	%r158, %r3, %r14, %r2;
	cvt.s64.s32 	%rd8, %r158;
	cvta.to.global.u64 	%rd9, %rd5;
	add.s64 	%rd4, %rd9, %rd8;
	ld.global.u8 	%rs5, [%rd4];
	cvt.s16.s8 	%rs10, %rs5;
	setp.lt.s32 	%p11, %r164, 271;
	setp.eq.s16 	%p12, %rs5, 127;
	or.pred  	%p13, %p11, %p12;
	@%p13 bra 	$L__BB2_5;
	add.s16 	%rs10, %rs10, 1;
	atom.global.add.u32 	%r160, [d_debug_updates], 1;
	bra.uni 	$L__BB2_7;
$L__BB2_5:
	setp.gt.s32 	%p14, %r164, -271;
	cvt.s16.s8 	%rs9, %rs10;
	setp.lt.s16 	%p15, %rs9, -126;
	or.pred  	%p16, %p14, %p15;
	@%p16 bra 	$L__BB2_7;
	add.s16 	%rs10, %rs10, -1;
	atom.global.add.u32 	%r159, [d_debug_updates+4], 1;
$L__BB2_7:
	st.global.u8 	[%rd4], %rs10;
$L__BB2_8:
	ret;

}


// ===== COMPILED SASS (sm_100) =====

	.target	sm_100

	.elftype	@"ET_EXEC"


//--------------------- .note.nv.tkinfo           --------------------------
	.section	.note.nv.tkinfo,"",@"SHT_NOTE"
	.sectionflags	@"SHF_NOTE_NV_TKINFO"
	.tkinfo
        /*0018*/ 	.word	0x00000002
        /*0030*/ 	.string	""
        /*0030*/ 	.string	"ptxas"
        /*0030*/ 	.string	"Cuda compilation tools, release 13.0, V13.0.88"
        /*0030*/ 	.string	"Build cuda_13.0.r13.0/compiler.36424714_0"
        /*0030*/ 	.string	"-arch sm_100 -m 64 "



//--------------------- .note.nv.cuinfo           --------------------------
	.section	.note.nv.cuinfo,"",@"SHT_NOTE"
	.sectionflags	@"SHF_NOTE_NV_CUINFO"
        /*0018*/ 	.short	0x0002
        /*001a*/ 	.short	0x0064
        /*001c*/ 	.short	0x0082
	.zero		2


//--------------------- .nv.info                  --------------------------
	.section	.nv.info,"",@"SHT_CUDA_INFO"
	.align	4


	//----- nvinfo : EIATTR_REGCOUNT
	.align		4
        /*0000*/ 	.byte	0x04, 0x2f
        /*0002*/ 	.short	(.L_3 - .L_2)
	.align		4
.L_2:
        /*0004*/ 	.word	index@(_Z24generate_sequence_kernelPK8EggModeljPKhiiPh)
        /*0008*/ 	.word	0x00000020


	//----- nvinfo : EIATTR_FRAME_SIZE
	.align		4
.L_3:
        /*000c*/ 	.byte	0x04, 0x11
        /*000e*/ 	.short	(.L_5 - .L_4)
	.align		4
.L_4:
        /*0010*/ 	.word	index@(_Z24generate_sequence_kernelPK8EggModeljPKhiiPh)
        /*0014*/ 	.word	0x00000008


	//----- nvinfo : EIATTR_REGCOUNT
	.align		4
.L_5:
        /*0018*/ 	.byte	0x04, 0x2f
        /*001a*/ 	.short	(.L_7 - .L_6)
	.align		4
.L_6:
        /*001c*/ 	.word	index@(_Z21train_sequence_kernelPKhliPK8EggModelPaPij)
        /*0020*/ 	.word	0x00000040


	//----- nvinfo : EIATTR_FRAME_SIZE
	.align		4
.L_7:
        /*0024*/ 	.byte	0x04, 0x11
        /*0026*/ 	.short	(.L_9 - .L_8)
	.align		4
.L_8:
        /*0028*/ 	.word	index@($__internal_0_$__cuda_sm20_rem_s64)
        /*002c*/ 	.word	0x000000a0


	//----- nvinfo : EIATTR_FRAME_SIZE
	.align		4
.L_9:
        /*0030*/ 	.byte	0x04, 0x11
        /*0032*/ 	.short	(.L_11 - .L_10)
	.align		4
.L_10:
        /*0034*/ 	.word	index@(_Z21train_sequence_kernelPKhliPK8EggModelPaPij)
        /*0038*/ 	.word	0x000000a0


	//----- nvinfo : EIATTR_REGCOUNT
	.align		4
.L_11:
        /*003c*/ 	.byte	0x04, 0x2f
        /*003e*/ 	.short	(.L_13 - .L_12)
	.align		4
.L_12:
        /*0040*/ 	.word	index@(_Z20update_matrix_kernelPaiiiiiPKij)
        /*0044*/ 	.word	0x0000001d


	//----- nvinfo : EIATTR_FRAME_SIZE
	.align		4
.L_13:
        /*0048*/ 	.byte	0x04, 0x11
        /*004a*/ 	.short	(.L_15 - .L_14)
	.align		4
.L_14:
        /*004c*/ 	.word	index@(_Z20update_matrix_kernelPaiiiiiPKij)
        /*0050*/ 	.word	0x00000000


	//----- nvinfo : EIATTR_MIN_STACK_SIZE
	.align		4
.L_15:
        /*0054*/ 	.byte	0x04, 0x12
        /*0056*/ 	.short	(.L_17 - .L_16)
	.align		4
.L_16:
        /*0058*/ 	.word	index@(_Z20update_matrix_kernelPaiiiiiPKij)
        /*005c*/ 	.word	0x00000000


	//----- nvinfo : EIATTR_MIN_STACK_SIZE
	.align		4
.L_17:
        /*0060*/ 	.byte	0x04, 0x12
        /*0062*/ 	.short	(.L_19 - .L_18)
	.align		4
.L_18:
        /*0064*/ 	.word	index@(_Z21train_sequence_kernelPKhliPK8EggModelPaPij)
        /*0068*/ 	.word	0x000000a0


	//----- nvinfo : EIATTR_MIN_STACK_SIZE
	.align		4
.L_19:
        /*006c*/ 	.byte	0x04, 0x12
        /*006e*/ 	.short	(.L_21 - .L_20)
	.align		4
.L_20:
        /*0070*/ 	.word	index@(_Z24generate_sequence_kernelPK8EggModeljPKhiiPh)
        /*0074*/ 	.word	0x00000008
.L_21:


//--------------------- .nv.compat                --------------------------
	.section	.nv.compat,"",@"SHT_CUDA_COMPAT_INFO"
	.align	4
        /*0000*/ 	.byte	0x02, 0x09, 0x00, 0x00, 0x02, 0x02, 0x01, 0x00, 0x02, 0x05, 0x05, 0x00, 0x03, 0x07, 0x01, 0x01
        /*0010*/ 	.byte	0x02, 0x03, 0x00, 0x00, 0x02, 0x06, 0x01, 0x00, 0x04, 0x0b, 0x08, 0x00, 0x09, 0x00, 0x00, 0x00
        /*0020*/ 	.byte	0x00, 0x00, 0x00, 0x00


//--------------------- .nv.info._Z20update_matrix_kernelPaiiiiiPKij --------------------------
	.section	.nv.info._Z20update_matrix_kernelPaiiiiiPKij,"",@"SHT_CUDA_INFO"
	.sectionflags	@""
	.align	4


	//----- nvinfo : EIATTR_CUDA_API_VERSION
	.align		4
        /*0000*/ 	.byte	0x04, 0x37
        /*0002*/ 	.short	(.L_23 - .L_22)
.L_22:
        /*0004*/ 	.word	0x00000082


	//----- nvinfo : EIATTR_KPARAM_INFO
	.align		4
.L_23:
        /*0008*/ 	.byte	0x04, 0x17
        /*000a*/ 	.short	(.L_25 - .L_24)
.L_24:
        /*000c*/ 	.word	0x00000000
        /*0010*/ 	.short	0x0007
        /*0012*/ 	.short	0x0028
        /*0014*/ 	.byte	0x00, 0xf0, 0x11, 0x00


	//----- nvinfo : EIATTR_KPARAM_INFO
	.align		4
.L_25:
        /*0018*/ 	.byte	0x04, 0x17
        /*001a*/ 	.short	(.L_27 - .L_26)
.L_26:
        /*001c*/ 	.word	0x00000000
        /*0020*/ 	.short	0x0006
        /*0022*/ 	.short	0x0020
        /*0024*/ 	.byte	0x00, 0xf5, 0x21, 0x00


	//----- nvinfo : EIATTR_KPARAM_INFO
	.align		4
.L_27:
        /*0028*/ 	.byte	0x04, 0x17
        /*002a*/ 	.short	(.L_29 - .L_28)
.L_28:
        /*002c*/ 	.word	0x00000000
        /*0030*/ 	.short	0x0005
        /*0032*/ 	.short	0x0018
        /*0034*/ 	.byte	0x00, 0xf0, 0x11, 0x00


	//----- nvinfo : EIATTR_KPARAM_INFO
	.align		4
.L_29:
        /*0038*/ 	.byte	0x04, 0x17
        /*003a*/ 	.short	(.L_31 - .L_30)
.L_30:
        /*003c*/ 	.word	0x00000000
        /*0040*/ 	.short	0x0004
        /*0042*/ 	.short	0x0014
        /*0044*/ 	.byte	0x00, 0xf0, 0x11, 0x00


	//----- nvinfo : EIATTR_KPARAM_INFO
	.align		4
.L_31:
        /*0048*/ 	.byte	0x04, 0x17
        /*004a*/ 	.short	(.L_33 - .L_32)
.L_32:
        /*004c*/ 	.word	0x00000000
        /*0050*/ 	.short	0x0003
        /*0052*/ 	.short	0x0010
        /*0054*/ 	.byte	0x00, 0xf0, 0x11, 0x00


	//----- nvinfo : EIATTR_KPARAM_INFO
	.align		4
.L_33:
        /*0058*/ 	.byte	0x04, 0x17
        /*005a*/ 	.short	(.L_35 - .L_34)
.L_34:
        /*005c*/ 	.word	0x00000000
        /*0060*/ 	.short	0x0002
        /*0062*/ 	.short	0x000c
        /*0064*/ 	.byte	0x00, 0xf0, 0x11, 0x00


	//----- nvinfo : EIATTR_KPARAM_INFO
	.align		4
.L_35:
        /*0068*/ 	.byte	0x04, 0x17
        /*006a*/ 	.short	(.L_37 - .L_36)
.L_36:
        /*006c*/ 	.word	0x00000000
        /*0070*/ 	.short	0x0001
        /*0072*/ 	.short	0x0008
        /*0074*/ 	.byte	0x00, 0xf0, 0x11, 0x00


	//----- nvinfo : EIATTR_KPARAM_INFO
	.align		4
.L_37:
        /*0078*/ 	.byte	0x04, 0x17
        /*007a*/ 	.short	(.L_39 - .L_38)
.L_38:
        /*007c*/ 	.word	0x00000000
        /*0080*/ 	.short	0x0000
        /*0082*/ 	.short	0x0000
        /*0084*/ 	.byte	0x00, 0xf5, 0x21, 0x00


	//----- nvinfo : EIATTR_SPARSE_MMA_MASK
	.align		4
.L_39:
        /*0088*/ 	.byte	0x03, 0x50
        /*008a*/ 	.short	0x0000


	//----- nvinfo : EIATTR_MAXREG_COUNT
	.align		4
        /*008c*/ 	.byte	0x03, 0x1b
        /*008e*/ 	.short	0x00ff


	//----- nvinfo : EIATTR_MERCURY_ISA_VERSION
	.align		4
        /*0090*/ 	.byte	0x03, 0x5f
        /*0092*/ 	.short	0x0101


	//----- nvinfo : EIATTR_INT_WARP_WIDE_INSTR_OFFSETS
	.align		4
        /*0094*/ 	.byte	0x04, 0x31
        /*0096*/ 	.short	(.L_41 - .L_40)


	//   ....[0]....
.L_40:
        /*0098*/ 	.word	0x00000c50


	//   ....[1]....
        /*009c*/ 	.word	0x00000d20


	//----- nvinfo : EIATTR_VRC_CTA_INIT_COUNT
	.align		4
.L_41:
        /*00a0*/ 	.byte	0x02, 0x4a
	.zero		1
	.zero		1


	//----- nvinfo : EIATTR_EXIT_INSTR_OFFSETS
	.align		4
        /*00a4*/ 	.byte	0x04, 0x1c
        /*00a6*/ 	.short	(.L_43 - .L_42)


	//   ....[0]....
.L_42:
        /*00a8*/ 	.word	0x00000080


	//   ....[1]....
        /*00ac*/ 	.word	0x00000de0


	//----- nvinfo : EIATTR_CRS_STACK_SIZE
	.align		4
.L_43:
        /*00b0*/ 	.byte	0x04, 0x1e
        /*00b2*/ 	.short	(.L_45 - .L_44)
.L_44:
        /*00b4*/ 	.word	0x00000000


	//----- nvinfo : EIATTR_CBANK_PARAM_SIZE
	.align		4
.L_45:
        /*00b8*/ 	.byte	0x03, 0x19
        /*00ba*/ 	.short	0x002c


	//----- nvinfo : EIATTR_PARAM_CBANK
	.align		4
        /*00bc*/ 	.byte	0x04, 0x0a
        /*00be*/ 	.short	(.L_47 - .L_46)
	.align		4
.L_46:
        /*00c0*/ 	.word	index@(.nv.constant0._Z20update_matrix_kernelPaiiiiiPKij)
        /*00c4*/ 	.short	0x0380
        /*00c6*/ 	.short	0x002c


	//----- nvinfo : EIATTR_SW_WAR
	.align		4
.L_47:
        /*00c8*/ 	.byte	0x04, 0x36
        /*00ca*/ 	.short	(.L_49 - .L_48)
.L_48:
        /*00cc*/ 	.word	0x00000008
.L_49:


//--------------------- .nv.info._Z21train_sequence_kernelPKhliPK8EggModelPaPij --------------------------
	.section	.nv.info._Z21train_sequence_kernelPKhliPK8EggModelPaPij,"",@"SHT_CUDA_INFO"
	.sectionflags	@""
	.align	4


	//----- nvinfo : EIATTR_CUDA_API_VERSION
	.align		4
        /*0000*/ 	.byte	0x04, 0x37
        /*0002*/ 	.short	(.L_51 - .L_50)
.L_50:
        /*0004*/ 	.word	0x00000082


	//----- nvinfo : EIATTR_KPARAM_INFO
	.align		4
.L_51:
        /*0008*/ 	.byte	0x04, 0x17
        /*000a*/ 	.short	(.L_53 - .L_52)
.L_52:
        /*000c*/ 	.word	0x00000000
        /*0010*/ 	.short	0x0006
        /*0012*/ 	.short	0x0030
        /*0014*/ 	.byte	0x00, 0xf0, 0x11, 0x00


	//----- nvinfo : EIATTR_KPARAM_INFO
	.align		4
.L_53:
        /*0018*/ 	.byte	0x04, 0x17
        /*001a*/ 	.short	(.L_55 - .L_54)
.L_54:
        /*001c*/ 	.word	0x00000000
        /*0020*/ 	.short	0x0005
        /*0022*/ 	.short	0x0028
        /*0024*/ 	.byte	0x00, 0xf5, 0x21, 0x00


	//----- nvinfo : EIATTR_KPARAM_INFO
	.align		4
.L_55:
        /*0028*/ 	.byte	0x04, 0x17
        /*002a*/ 	.short	(.L_57 - .L_56)
.L_56:
        /*002c*/ 	.word	0x00000000
        /*0030*/ 	.short	0x0004
        /*0032*/ 	.short	0x0020
        /*0034*/ 	.byte	0x00, 0xf5, 0x21, 0x00


	//----- nvinfo : EIATTR_KPARAM_INFO
	.align		4
.L_57:
        /*0038*/ 	.byte	0x04, 0x17
        /*003a*/ 	.short	(.L_59 - .L_58)
.L_58:
        /*003c*/ 	.word	0x00000000
        /*0040*/ 	.short	0x0003
        /*0042*/ 	.short	0x0018
        /*0044*/ 	.byte	0x00, 0xf5, 0x21, 0x00


	//----- nvinfo : EIATTR_KPARAM_INFO
	.align		4
.L_59:
        /*0048*/ 	.byte	0x04, 0x17
        /*004a*/ 	.short	(.L_61 - .L_60)
.L_60:
        /*004c*/ 	.word	0x00000000
        /*0050*/ 	.short	0x0002
        /*0052*/ 	.short	0x0010
        /*0054*/ 	.byte	0x00, 0xf0, 0x11, 0x00


	//----- nvinfo : EIATTR_KPARAM_INFO
	.align		4
.L_61:
        /*0058*/ 	.byte	0x04, 0x17
        /*005a*/ 	.short	(.L_63 - .L_62)
.L_62:
        /*005c*/ 	.word	0x00000000
        /*0060*/ 	.short	0x0001
        /*0062*/ 	.short	0x0008
        /*0064*/ 	.byte	0x00, 0xf0, 0x21, 0x00


	//----- nvinfo : EIATTR_KPARAM_INFO
	.align		4
.L_63:
        /*0068*/ 	.byte	0x04, 0x17
        /*006a*/ 	.short	(.L_65 - .L_64)
.L_64:
        /*006c*/ 	.word	0x00000000
        /*0070*/ 	.short	0x0000
        /*0072*/ 	.short	0x0000
        /*0074*/ 	.byte	0x00, 0xf5, 0x21, 0x00


	//----- nvinfo : EIATTR_SPARSE_MMA_MASK
	.align		4
.L_65:
        /*0078*/ 	.byte	0x03, 0x50
        /*007a*/ 	.short	0x0000


	//----- nvinfo : EIATTR_MAXREG_COUNT
	.align		4
        /*007c*/ 	.byte	0x03, 0x1b
        /*007e*/ 	.short	0x0040


	//----- nvinfo : EIATTR_NUM_BARRIERS
	.align		4
        /*0080*/ 	.byte	0x02, 0x4c
        /*0082*/ 	.byte	0x01
	.zero		1


	//----- nvinfo : EIATTR_ANNOTATIONS
	.align		4
        /*0084*/ 	.byte	0x04, 0x55
        /*0086*/ 	.short	(.L_67 - .L_66)


	//   ....[0]....
.L_66:
        /*0088*/ 	.word	0x00000001
        /*008c*/ 	.byte	0xe0, 0x05, 0x00, 0x00, 0x01, 0x00, 0x00, 0x00, 0x00, 0x06, 0x00, 0x00, 0x01, 0x00, 0x00, 0x00
        /* <DEDUP_REMOVED lines=40> */
        /*031c*/ 	.byte	0x10, 0xad, 0x01, 0x00, 0x01, 0x00, 0x00, 0x00, 0xb0, 0xad, 0x01, 0x00


	//----- nvinfo : EIATTR_MERCURY_ISA_VERSION
	.align		4
.L_67:
        /*0328*/ 	.byte	0x03, 0x5f
        /*032a*/ 	.short	0x0101


	//----- nvinfo : EIATTR_INT_WARP_WIDE_INSTR_OFFSETS
	.align		4
        /*032c*/ 	.byte	0x04, 0x31
        /*032e*/ 	.short	(.L_69 - .L_68)


	//   ....[0]....
.L_68:
        /*0330*/ 	.word	0x000022e0


	//   ....[1]....
        /*0334*/ 	.word	0x000022f0


	//   ....[2]....
        /*0338*/ 	.word	0x000024f0


	//----- nvinfo : EIATTR_COOP_GROUP_MASK_REGIDS
	.align		4
.L_69:
        /*033c*/ 	.byte	0x04, 0x29
        /*033e*/ 	.short	(.L_71 - .L_70)


	//   ....[0]....
.L_70:
        /*0340*/ 	.word	0xffffffff


	//   ....[1]....
        /*0344*/ 	.word	0xffffffff


	//   ....[2]....
        /*0348*/ 	.word	0xffffffff


	//   ....[3]....
        /*034c*/ 	.word	0xffffffff


	//   ....[4]....
        /*0350*/ 	.word	0xffffffff


	//   ....[5]....
        /*0354*/ 	.word	0xffffffff


	//   ....[6]....
        /*0358*/ 	.word	0xffffffff


	//   ....[7]....
        /*035c*/ 	.word	0xffffffff


	//   ....[8]....
        /*0360*/ 	.word	0xffffffff


	//   ....[9]....
        /*0364*/ 	.word	0xffffffff


	//   ....[10]....
        /*0368*/ 	.word	0xffffffff


	//   ....[11]....
        /*036c*/ 	.word	0xffffffff


	//   ....[12]....
        /*0370*/ 	.word	0xffffffff


	//   ....[13]....
        /*0374*/ 	.word	0xffffffff


	//   ....[14]....
        /*0378*/ 	.word	0xffffffff


	//   ....[15]....
        /*037c*/ 	.word	0xffffffff


	//   ....[16]....
        /*0380*/ 	.word	0xffffffff


	//   ....[17]....
        /*0384*/ 	.word	0xffffffff


	//   ....[18]....
        /*0388*/ 	.word	0xffffffff


	//   ....[19]....
        /*038c*/ 	.word	0xffffffff


	//   ....[20]....
        /*0390*/ 	.word	0xffffffff


	//   ....[21]....
        /*0394*/ 	.word	0xffffffff


	//   ....[22]....
        /*0398*/ 	.word	0xffffffff


	//   ....[23]....
        /*039c*/ 	.word	0xffffffff


	//   ....[24]....
        /*03a0*/ 	.word	0xffffffff


	//   ....[25]....
        /*03a4*/ 	.word	0xffffffff


	//   ....[26]....
        /*03a8*/ 	.word	0xffffffff


	//   ....[27]....
        /*03ac*/ 	.word	0xffffffff


	//   ....[28]....
        /*03b0*/ 	.word	0xffffffff


	//   ....[29]....
        /*03b4*/ 	.word	0xffffffff


	//   ....[30]....
        /*03b8*/ 	.word	0xffffffff


	//   ....[31]....
        /*03bc*/ 	.word	0xffffffff


	//   ....[32]....
        /*03c0*/ 	.word	0xffffffff


	//   ....[33]....
        /*03c4*/ 	.word	0xffffffff


	//   ....[34]....
        /*03c8*/ 	.word	0xffffffff


	//   ....[35]....
        /*03cc*/ 	.word	0xffffffff


	//   ....[36]....
        /*03d0*/ 	.word	0xffffffff


	//   ....[37]....
        /*03d4*/ 	.word	0xffffffff


	//   ....[38]....
        /*03d8*/ 	.word	0xffffffff


	//   ....[39]....
        /*03dc*/ 	.word	0xffffffff


	//   ....[40]....
        /*03e0*/ 	.word	0xffffffff


	//   ....[41]....
        /*03e4*/ 	.word	0xffffffff


	//   ....[42]....
        /*03e8*/ 	.word	0xffffffff


	//   ....[43]....
        /*03ec*/ 	.word	0xffffffff


	//   ....[44]....
        /*03f0*/ 	.word	0xffffffff


	//   ....[45]....
        /*03f4*/ 	.word	0xffffffff


	//   ....[46]....
        /*03f8*/ 	.word	0xffffffff


	//   ....[47]....
        /*03fc*/ 	.word	0xffffffff


	//   ....[48]....
        /*0400*/ 	.word	0xffffffff


	//   ....[49]....
        /*0404*/ 	.word	0xffffffff


	//   ....[50]....
        /*0408*/ 	.word	0xffffffff


	//   ....[51]....
        /*040c*/ 	.word	0xffffffff


	//   ....[52]....
        /*0410*/ 	.word	0xffffffff


	//   ....[53]....
        /*0414*/ 	.word	0xffffffff


	//   ....[54]....
        /*0418*/ 	.word	0xffffffff


	//   ....[55]....
        /*041c*/ 	.word	0xffffffff


	//   ....[56]....
        /*0420*/ 	.word	0xffffffff


	//   ....[57]....
        /*0424*/ 	.word	0xffffffff


	//   ....[58]....
        /*0428*/ 	.word	0xffffffff


	//   ....[59]....
        /*042c*/ 	.word	0xffffffff


	//   ....[60]....
        /*0430*/ 	.word	0xffffffff


	//   ....[61]....
        /*0434*/ 	.word	0xffffffff


	//   ....[62]....
        /*0438*/ 	.word	0xffffffff


	//   ....[63]....
        /*043c*/ 	.word	0xffffffff


	//   ....[64]....
        /*0440*/ 	.word	0xffffffff


	//   ....[65]....
        /*0444*/ 	.word	0xffffffff


	//   ....[66]....
        /*0448*/ 	.word	0xffffffff


	//   ....[67]....
        /*044c*/ 	.word	0xffffffff


	//   ....[68]....
        /*0450*/ 	.word	0xffffffff


	//   ....[69]....
        /*0454*/ 	.word	0xffffffff


	//   ....[70]....
        /*0458*/ 	.word	0xffffffff


	//   ....[71]....
        /*045c*/ 	.word	0xffffffff


	//   ....[72]....
        /*0460*/ 	.word	0xffffffff


	//   ....[73]....
        /*0464*/ 	.word	0xffffffff


	//   ....[74]....
        /*0468*/ 	.word	0xffffffff


	//   ....[75]....
        /*046c*/ 	.word	0xffffffff


	//   ....[76]....
        /*0470*/ 	.word	0xffffffff


	//   ....[77]....
        /*0474*/ 	.word	0xffffffff


	//   ....[78]....
        /*0478*/ 	.word	0xffffffff


	//   ....[79]....
        /*047c*/ 	.word	0xffffffff


	//   ....[80]....
        /*0480*/ 	.word	0xffffffff


	//   ....[81]....
        /*0484*/ 	.word	0xffffffff


	//   ....[82]....
        /*0488*/ 	.word	0xffffffff


	//   ....[83]....
        /*048c*/ 	.word	0xffffffff


	//   ....[84]....
        /*0490*/ 	.word	0xffffffff


	//   ....[85]....
        /*0494*/ 	.word	0xffffffff


	//   ....[86]....
        /*0498*/ 	.word	0xffffffff


	//   ....[87]....
        /*049c*/ 	.word	0xffffffff


	//   ....[88]....
        /*04a0*/ 	.word	0xffffffff


	//   ....[89]....
        /*04a4*/ 	.word	0xffffffff


	//   ....[90]....
        /*04a8*/ 	.word	0xffffffff


	//   ....[91]....
        /*04ac*/ 	.word	0xffffffff


	//   ....[92]....
        /*04b0*/ 	.word	0xffffffff


	//   ....[93]....
        /*04b4*/ 	.word	0xffffffff


	//   ....[94]....
        /*04b8*/ 	.word	0xffffffff


	//   ....[95]....
        /*04bc*/ 	.word	0xffffffff


	//   ....[96]....
        /*04c0*/ 	.word	0xffffffff


	//   ....[97]....
        /*04c4*/ 	.word	0xffffffff


	//   ....[98]....
        /*04c8*/ 	.word	0xffffffff


	//   ....[99]....
        /*04cc*/ 	.word	0xffffffff


	//   ....[100]....
        /*04d0*/ 	.word	0xffffffff


	//   ....[101]....
        /*04d4*/ 	.word	0xffffffff


	//   ....[102]....
        /*04d8*/ 	.word	0xffffffff


	//   ....[103]....
        /*04dc*/ 	.word	0xffffffff


	//   ....[104]....
        /*04e0*/ 	.word	0xffffffff


	//   ....[105]....
        /*04e4*/ 	.word	0xffffffff


	//   ....[106]....
        /*04e8*/ 	.word	0xffffffff


	//   ....[107]....
        /*04ec*/ 	.word	0xffffffff


	//   ....[108]....
        /*04f0*/ 	.word	0xffffffff


	//   ....[109]....
        /*04f4*/ 	.word	0xffffffff


	//   ....[110]....
        /*04f8*/ 	.word	0xffffffff


	//   ....[111]....
        /*04fc*/ 	.word	0xffffffff


	//   ....[112]....
        /*0500*/ 	.word	0xffffffff


	//   ....[113]....
        /*0504*/ 	.word	0xffffffff


	//   ....[114]....
        /*0508*/ 	.word	0xffffffff


	//   ....[115]....
        /*050c*/ 	.word	0xffffffff


	//   ....[116]....
        /*0510*/ 	.word	0xffffffff


	//   ....[117]....
        /*0514*/ 	.word	0xffffffff


	//   ....[118]....
        /*0518*/ 	.word	0xffffffff


	//   ....[119]....
        /*051c*/ 	.word	0xffffffff


	//   ....[120]....
        /*0520*/ 	.word	0xffffffff


	//   ....[121]....
        /*0524*/ 	.word	0xffffffff


	//   ....[122]....
        /*0528*/ 	.word	0xffffffff


	//   ....[123]....
        /*052c*/ 	.word	0xffffffff


	//   ....[124]....
        /*0530*/ 	.word	0xffffffff


	//   ....[125]....
        /*0534*/ 	.word	0xffffffff


	//   ....[126]....
        /*0538*/ 	.word	0xffffffff


	//   ....[127]....
        /*053c*/ 	.word	0xffffffff


	//   ....[128]....
        /*0540*/ 	.word	0xffffffff


	//   ....[129]....
        /*0544*/ 	.word	0xffffffff


	//   ....[130]....
        /*0548*/ 	.word	0xffffffff


	//   ....[131]....
        /*054c*/ 	.word	0xffffffff


	//   ....[132]....
        /*0550*/ 	.word	0xffffffff


	//   ....[133]....
        /*0554*/ 	.word	0xffffffff


	//   ....[134]....
        /*0558*/ 	.word	0xffffffff


	//   ....[135]....
        /*055c*/ 	.word	0xffffffff


	//   ....[136]....
        /*0560*/ 	.word	0xffffffff


	//   ....[137]....
        /*0564*/ 	.word	0xffffffff


	//   ....[138]....
        /*0568*/ 	.word	0xffffffff


	//   ....[139]....
        /*056c*/ 	.word	0xffffffff


	//   ....[140]....
        /*0570*/ 	.word	0xffffffff


	//   ....[141]....
        /*0574*/ 	.word	0xffffffff


	//   ....[142]....
        /*0578*/ 	.word	0xffffffff


	//   ....[143]....
        /*057c*/ 	.word	0xffffffff


	//   ....[144]....
        /*0580*/ 	.word	0xffffffff


	//   ....[145]....
        /*0584*/ 	.word	0xffffffff


	//   ....[146]....
        /*0588*/ 	.word	0xffffffff


	//   ....[147]....
        /*058c*/ 	.word	0xffffffff


	//   ....[148]....
        /*0590*/ 	.word	0xffffffff


	//   ....[149]....
        /*0594*/ 	.word	0xffffffff


	//   ....[150]....
        /*0598*/ 	.word	0xffffffff


	//   ....[151]....
        /*059c*/ 	.word	0xffffffff


	//   ....[152]....
        /*05a0*/ 	.word	0xffffffff


	//   ....[153]....
        /*05a4*/ 	.word	0xffffffff


	//   ....[154]....
        /*05a8*/ 	.word	0xffffffff


	//   ....[155]....
        /*05ac*/ 	.word	0xffffffff


	//   ....[156]....
        /*05b0*/ 	.word	0xffffffff


	//   ....[157]....
        /*05b4*/ 	.word	0xffffffff


	//   ....[158]....
        /*05b8*/ 	.word	0xffffffff


	//   ....[159]....
        /*05bc*/ 	.word	0xffffffff


	//   ....[160]....
        /*05c0*/ 	.word	0xffffffff


	//   ....[161]....
        /*05c4*/ 	.word	0xffffffff


	//   ....[162]....
        /*05c8*/ 	.word	0xffffffff


	//   ....[163]....
        /*05cc*/ 	.word	0xffffffff


	//   ....[164]....
        /*05d0*/ 	.word	0xffffffff


	//   ....[165]....
        /*05d4*/ 	.word	0xffffffff


	//   ....[166]....
        /*05d8*/ 	.word	0xffffffff


	//   ....[167]....
        /*05dc*/ 	.word	0xffffffff


	//   ....[168]....
        /*05e0*/ 	.word	0xffffffff


	//   ....[169]....
        /*05e4*/ 	.word	0xffffffff


	//   ....[170]....
        /*05e8*/ 	.word	0xffffffff


	//   ....[171]....
        /*05ec*/ 	.word	0xffffffff


	//   ....[172]....
        /*05f0*/ 	.word	0xffffffff


	//   ....[173]....
        /*05f4*/ 	.word	0xffffffff


	//   ....[174]....
        /*05f8*/ 	.word	0xffffffff


	//   ....[175]....
        /*05fc*/ 	.word	0xffffffff


	//   ....[176]....
        /*0600*/ 	.word	0xffffffff


	//   ....[177]....
        /*0604*/ 	.word	0xffffffff


	//   ....[178]....
        /*0608*/ 	.word	0xffffffff


	//   ....[179]....
        /*060c*/ 	.word	0xffffffff


	//   ....[180]....
        /*0610*/ 	.word	0xffffffff


	//   ....[181]....
        /*0614*/ 	.word	0xffffffff


	//   ....[182]....
        /*0618*/ 	.word	0xffffffff


	//   ....[183]....
        /*061c*/ 	.word	0xffffffff


	//   ....[184]....
        /*0620*/ 	.word	0xffffffff


	//   ....[185]....
        /*0624*/ 	.word	0xffffffff


	//   ....[186]....
        /*0628*/ 	.word	0xffffffff


	//   ....[187]....
        /*062c*/ 	.word	0xffffffff


	//   ....[188]....
        /*0630*/ 	.word	0xffffffff


	//   ....[189]....
        /*0634*/ 	.word	0xffffffff


	//   ....[190]....
        /*0638*/ 	.word	0xffffffff


	//   ....[191]....
        /*063c*/ 	.word	0xffffffff


	//   ....[192]....
        /*0640*/ 	.word	0xffffffff


	//   ....[193]....
        /*0644*/ 	.word	0xffffffff


	//   ....[194]....
        /*0648*/ 	.word	0xffffffff


	//   ....[195]....
        /*064c*/ 	.word	0xffffffff


	//   ....[196]....
        /*0650*/ 	.word	0xffffffff


	//   ....[197]....
        /*0654*/ 	.word	0xffffffff


	//   ....[198]....
        /*0658*/ 	.word	0xffffffff


	//   ....[199]....
        /*065c*/ 	.word	0xffffffff


	//   ....[200]....
        /*0660*/ 	.word	0xffffffff


	//   ....[201]....
        /*0664*/ 	.word	0xffffffff


	//   ....[202]....
        /*0668*/ 	.word	0xffffffff


	//   ....[203]....
        /*066c*/ 	.word	0xffffffff


	//   ....[204]....
        /*0670*/ 	.word	0xffffffff


	//   ....[205]....
        /*0674*/ 	.word	0xffffffff


	//   ....[206]....
        /*0678*/ 	.word	0xffffffff


	//   ....[207]....
        /*067c*/ 	.word	0xffffffff


	//   ....[208]....
        /*0680*/ 	.word	0xffffffff


	//   ....[209]....
        /*0684*/ 	.word	0xffffffff


	//   ....[210]....
        /*0688*/ 	.word	0xffffffff


	//   ....[211]....
        /*068c*/ 	.word	0xffffffff


	//   ....[212]....
        /*0690*/ 	.word	0xffffffff


	//   ....[213]....
        /*0694*/ 	.word	0xffffffff


	//   ....[214]....
        /*0698*/ 	.word	0xffffffff


	//   ....[215]....
        /*069c*/ 	.word	0xffffffff


	//   ....[216]....
        /*06a0*/ 	.word	0xffffffff


	//   ....[217]....
        /*06a4*/ 	.word	0xffffffff


	//   ....[218]....
        /*06a8*/ 	.word	0xffffffff


	//   ....[219]....
        /*06ac*/ 	.word	0xffffffff


	//   ....[220]....
        /*06b0*/ 	.word	0xffffffff


	//   ....[221]....
        /*06b4*/ 	.word	0xffffffff


	//   ....[222]....
        /*06b8*/ 	.word	0xffffffff


	//   ....[223]....
        /*06bc*/ 	.word	0xffffffff


	//   ....[224]....
        /*06c0*/ 	.word	0xffffffff


	//   ....[225]....
        /*06c4*/ 	.word	0xffffffff


	//   ....[226]....
        /*06c8*/ 	.word	0xffffffff


	//   ....[227]....
        /*06cc*/ 	.word	0xffffffff


	//   ....[228]....
        /*06d0*/ 	.word	0xffffffff


	//   ....[229]....
        /*06d4*/ 	.word	0xffffffff


	//   ....[230]....
        /*06d8*/ 	.word	0xffffffff


	//   ....[231]....
        /*06dc*/ 	.word	0xffffffff


	//   ....[232]....
        /*06e0*/ 	.word	0xffffffff


	//   ....[233]....
        /*06e4*/ 	.word	0xffffffff


	//   ....[234]....
        /*06e8*/ 	.word	0xffffffff


	//   ....[235]....
        /*06ec*/ 	.word	0xffffffff


	//   ....[236]....
        /*06f0*/ 	.word	0xffffffff


	//   ....[237]....
        /*06f4*/ 	.word	0xffffffff


	//   ....[238]....
        /*06f8*/ 	.word	0xffffffff


	//   ....[239]....
        /*06fc*/ 	.word	0xffffffff


	//   ....[240]....
        /*0700*/ 	.word	0xffffffff


	//   ....[241]....
        /*0704*/ 	.word	0xffffffff


	//   ....[242]....
        /*0708*/ 	.word	0xffffffff


	//   ....[243]....
        /*070c*/ 	.word	0xffffffff


	//   ....[244]....
        /*0710*/ 	.word	0xffffffff


	//   ....[245]....
        /*0714*/ 	.word	0xffffffff


	//   ....[246]....
        /*0718*/ 	.word	0xffffffff


	//   ....[247]....
        /*071c*/ 	.word	0xffffffff


	//   ....[248]....
        /*0720*/ 	.word	0xffffffff


	//   ....[249]....
        /*0724*/ 	.word	0xffffffff


	//   ....[250]....
        /*0728*/ 	.word	0xffffffff


	//   ....[251]....
        /*072c*/ 	.word	0xffffffff


	//   ....[252]....
        /*0730*/ 	.word	0xffffffff


	//   ....[253]....
        /*0734*/ 	.word	0xffffffff


	//   ....[254]....
        /*0738*/ 	.word	0xffffffff


	//   ....[255]....
        /*073c*/ 	.word	0xffffffff


	//   ....[0]....
        /*0740*/ 	.word	0xffffffff


	//   ....[1]....
        /*0744*/ 	.word	0xffffffff


	//   ....[2]....
        /*0748*/ 	.word	0xffffffff


	//   ....[3]....
        /*074c*/ 	.word	0xffffffff


	//   ....[4]....
        /*0750*/ 	.word	0xffffffff


	//   ....[5]....
        /*0754*/ 	.word	0xffffffff


	//   ....[6]....
        /*0758*/ 	.word	0xffffffff


	//   ....[7]....
        /*075c*/ 	.word	0xffffffff


	//   ....[8]....
        /*0760*/ 	.word	0xffffffff


	//   ....[9]....
        /*0764*/ 	.word	0xffffffff


	//   ....[10]....
        /*0768*/ 	.word	0xffffffff


	//   ....[11]....
        /*076c*/ 	.word	0xffffffff


	//   ....[12]....
        /*0770*/ 	.word	0xffffffff


	//   ....[13]....
        /*0774*/ 	.word	0xffffffff


	//   ....[14]....
        /*0778*/ 	.word	0xffffffff


	//   ....[15]....
        /*077c*/ 	.word	0xffffffff


	//   ....[16]....
        /*0780*/ 	.word	0xffffffff


	//   ....[17]....
        /*0784*/ 	.word	0xffffffff


	//   ....[18]....
        /*0788*/ 	.word	0xffffffff


	//   ....[19]....
        /*078c*/ 	.word	0xffffffff


	//   ....[20]....
        /*0790*/ 	.word	0xffffffff


	//   ....[21]....
        /*0794*/ 	.word	0xffffffff


	//   ....[22]....
        /*0798*/ 	.word	0xffffffff


	//   ....[23]....
        /*079c*/ 	.word	0xffffffff


	//   ....[24]....
        /*07a0*/ 	.word	0xffffffff


	//   ....[25]....
        /*07a4*/ 	.word	0xffffffff


	//   ....[26]....
        /*07a8*/ 	.word	0xffffffff


	//   ....[27]....
        /*07ac*/ 	.word	0xffffffff


	//   ....[28]....
        /*07b0*/ 	.word	0xffffffff


	//   ....[29]....
        /*07b4*/ 	.word	0xffffffff


	//   ....[30]....
        /*07b8*/ 	.word	0xffffffff


	//   ....[31]....
        /*07bc*/ 	.word	0xffffffff


	//   ....[32]....
        /*07c0*/ 	.word	0xffffffff


	//   ....[33]....
        /*07c4*/ 	.word	0xffffffff


	//   ....[34]....
        /*07c8*/ 	.word	0xffffffff


	//   ....[35]....
        /*07cc*/ 	.word	0xffffffff


	//   ....[36]....
        /*07d0*/ 	.word	0xffffffff


	//   ....[37]....
        /*07d4*/ 	.word	0xffffffff


	//   ....[38]....
        /*07d8*/ 	.word	0xffffffff


	//   ....[39]....
        /*07dc*/ 	.word	0xffffffff


	//   ....[40]....
        /*07e0*/ 	.word	0xffffffff


	//   ....[41]....
        /*07e4*/ 	.word	0xffffffff


	//   ....[42]....
        /*07e8*/ 	.word	0xffffffff


	//   ....[43]....
        /*07ec*/ 	.word	0xffffffff


	//   ....[44]....
        /*07f0*/ 	.word	0xffffffff


	//   ....[45]....
        /*07f4*/ 	.word	0xffffffff


	//   ....[46]....
        /*07f8*/ 	.word	0xffffffff


	//   ....[47]....
        /*07fc*/ 	.word	0xffffffff


	//   ....[48]....
        /*0800*/ 	.word	0xffffffff


	//   ....[49]....
        /*0804*/ 	.word	0xffffffff


	//   ....[50]....
        /*0808*/ 	.word	0xffffffff


	//   ....[51]....
        /*080c*/ 	.word	0xffffffff


	//   ....[52]....
        /*0810*/ 	.word	0xffffffff


	//   ....[53]....
        /*0814*/ 	.word	0xffffffff


	//   ....[54]....
        /*0818*/ 	.word	0xffffffff


	//   ....[55]....
        /*081c*/ 	.word	0xffffffff


	//   ....[56]....
        /*0820*/ 	.word	0xffffffff


	//   ....[57]....
        /*0824*/ 	.word	0xffffffff


	//   ....[58]....
        /*0828*/ 	.word	0xffffffff


	//   ....[59]....
        /*082c*/ 	.word	0xffffffff


	//   ....[60]....
        /*0830*/ 	.word	0xffffffff


	//   ....[61]....
        /*0834*/ 	.word	0xffffffff


	//   ....[62]....
        /*0838*/ 	.word	0xffffffff


	//   ....[63]....
        /*083c*/ 	.word	0xffffffff


	//   ....[64]....
        /*0840*/ 	.word	0xffffffff


	//   ....[65]....
        /*0844*/ 	.word	0xffffffff


	//   ....[66]....
        /*0848*/ 	.word	0xffffffff


	//   ....[67]....
        /*084c*/ 	.word	0xffffffff


	//   ....[68]....
        /*0850*/ 	.word	0xffffffff


	//   ....[69]....
        /*0854*/ 	.word	0xffffffff


	//   ....[70]....
        /*0858*/ 	.word	0xffffffff


	//   ....[71]....
        /*085c*/ 	.word	0xffffffff


	//   ....[72]....
        /*0860*/ 	.word	0xffffffff


	//   ....[73]....
        /*0864*/ 	.word	0xffffffff


	//   ....[74]....
        /*0868*/ 	.word	0xffffffff


	//   ....[75]....
        /*086c*/ 	.word	0xffffffff


	//   ....[76]....
        /*0870*/ 	.word	0xffffffff


	//   ....[77]....
        /*0874*/ 	.word	0xffffffff


	//   ....[78]....
        /*0878*/ 	.word	0xffffffff


	//   ....[79]....
        /*087c*/ 	.word	0xffffffff


	//   ....[80]....
        /*0880*/ 	.word	0xffffffff


	//   ....[81]....
        /*0884*/ 	.word	0xffffffff


	//   ....[82]....
        /*0888*/ 	.word	0xffffffff


	//   ....[83]....
        /*088c*/ 	.word	0xffffffff


	//   ....[84]....
        /*0890*/ 	.word	0xffffffff


	//   ....[85]....
        /*0894*/ 	.word	0xffffffff


	//   ....[86]....
        /*0898*/ 	.word	0xffffffff


	//   ....[87]....
        /*089c*/ 	.word	0xffffffff


	//   ....[88]....
        /*08a0*/ 	.word	0xffffffff


	//   ....[89]....
        /*08a4*/ 	.word	0xffffffff


	//   ....[90]....
        /*08a8*/ 	.word	0xffffffff


	//   ....[91]....
        /*08ac*/ 	.word	0xffffffff


	//   ....[92]....
        /*08b0*/ 	.word	0xffffffff


	//   ....[93]....
        /*08b4*/ 	.word	0xffffffff


	//   ....[94]....
        /*08b8*/ 	.word	0xffffffff


	//   ....[95]....
        /*08bc*/ 	.word	0xffffffff


	//   ....[96]....
        /*08c0*/ 	.word	0xffffffff


	//   ....[97]....
        /*08c4*/ 	.word	0xffffffff


	//   ....[98]....
        /*08c8*/ 	.word	0xffffffff


	//   ....[99]....
        /*08cc*/ 	.word	0xffffffff


	//   ....[100]....
        /*08d0*/ 	.word	0xffffffff


	//   ....[101]....
        /*08d4*/ 	.word	0xffffffff


	//   ....[102]....
        /*08d8*/ 	.word	0xffffffff


	//   ....[103]....
        /*08dc*/ 	.word	0xffffffff


	//   ....[104]....
        /*08e0*/ 	.word	0xffffffff


	//   ....[105]....
        /*08e4*/ 	.word	0xffffffff


	//   ....[106]....
        /*08e8*/ 	.word	0xffffffff


	//   ....[107]....
        /*08ec*/ 	.word	0xffffffff


	//   ....[108]....
        /*08f0*/ 	.word	0xffffffff


	//   ....[109]....
        /*08f4*/ 	.word	0xffffffff


	//   ....[110]....
        /*08f8*/ 	.word	0xffffffff


	//   ....[111]....
        /*08fc*/ 	.word	0xffffffff


	//   ....[112]....
        /*0900*/ 	.word	0xffffffff


	//   ....[113]....
        /*0904*/ 	.word	0xffffffff


	//   ....[114]....
        /*0908*/ 	.word	0xffffffff


	//   ....[115]....
        /*090c*/ 	.word	0xffffffff


	//   ....[116]....
        /*0910*/ 	.word	0xffffffff


	//   ....[117]....
        /*0914*/ 	.word	0xffffffff


	//   ....[118]....
        /*0918*/ 	.word	0xffffffff


	//   ....[119]....
        /*091c*/ 	.word	0xffffffff


	//   ....[120]....
        /*0920*/ 	.word	0xffffffff


	//   ....[121]....
        /*0924*/ 	.word	0xffffffff


	//   ....[122]....
        /*0928*/ 	.word	0xffffffff


	//   ....[123]....
        /*092c*/ 	.word	0xffffffff


	//   ....[124]....
        /*0930*/ 	.word	0xffffffff


	//   ....[125]....
        /*0934*/ 	.word	0xffffffff


	//   ....[126]....
        /*0938*/ 	.word	0xffffffff


	//   ....[127]....
        /*093c*/ 	.word	0xffffffff


	//   ....[128]....
        /*0940*/ 	.word	0xffffffff


	//   ....[129]....
        /*0944*/ 	.word	0xffffffff


	//   ....[130]....
        /*0948*/ 	.word	0xffffffff


	//   ....[131]....
        /*094c*/ 	.word	0xffffffff


	//   ....[132]....
        /*0950*/ 	.word	0xffffffff


	//   ....[133]....
        /*0954*/ 	.word	0xffffffff


	//   ....[134]....
        /*0958*/ 	.word	0xffffffff


	//   ....[135]....
        /*095c*/ 	.word	0xffffffff


	//   ....[136]....
        /*0960*/ 	.word	0xffffffff


	//   ....[137]....
        /*0964*/ 	.word	0xffffffff


	//   ....[138]....
        /*0968*/ 	.word	0xffffffff


	//   ....[139]....
        /*096c*/ 	.word	0xffffffff


	//   ....[140]....
        /*0970*/ 	.word	0xffffffff


	//   ....[141]....
        /*0974*/ 	.word	0xffffffff


	//   ....[142]....
        /*0978*/ 	.word	0xffffffff


	//   ....[143]....
        /*097c*/ 	.word	0xffffffff


	//   ....[144]....
        /*0980*/ 	.word	0xffffffff


	//   ....[145]....
        /*0984*/ 	.word	0xffffffff


	//   ....[146]....
        /*0988*/ 	.word	0xffffffff


	//   ....[147]....
        /*098c*/ 	.word	0xffffffff


	//   ....[148]....
        /*0990*/ 	.word	0xffffffff


	//   ....[149]....
        /*0994*/ 	.word	0xffffffff


	//   ....[150]....
        /*0998*/ 	.word	0xffffffff


	//   ....[151]....
        /*099c*/ 	.word	0xffffffff


	//   ....[152]....
        /*09a0*/ 	.word	0xffffffff


	//   ....[153]....
        /*09a4*/ 	.word	0xffffffff


	//   ....[154]....
        /*09a8*/ 	.word	0xffffffff


	//   ....[155]....
        /*09ac*/ 	.word	0xffffffff


	//   ....[156]....
        /*09b0*/ 	.word	0xffffffff


	//   ....[157]....
        /*09b4*/ 	.word	0xffffffff


	//   ....[158]....
        /*09b8*/ 	.word	0xffffffff


	//   ....[159]....
        /*09bc*/ 	.word	0xffffffff


	//   ....[160]....
        /*09c0*/ 	.word	0xffffffff


	//   ....[161]....
        /*09c4*/ 	.word	0xffffffff


	//   ....[162]....
        /*09c8*/ 	.word	0xffffffff


	//   ....[163]....
        /*09cc*/ 	.word	0xffffffff


	//   ....[164]....
        /*09d0*/ 	.word	0xffffffff


	//   ....[165]....
        /*09d4*/ 	.word	0xffffffff


	//   ....[166]....
        /*09d8*/ 	.word	0xffffffff


	//   ....[167]....
        /*09dc*/ 	.word	0xffffffff


	//   ....[168]....
        /*09e0*/ 	.word	0xffffffff


	//   ....[169]....
        /*09e4*/ 	.word	0xffffffff


	//   ....[170]....
        /*09e8*/ 	.word	0xffffffff


	//   ....[171]....
        /*09ec*/ 	.word	0xffffffff


	//   ....[172]....
        /*09f0*/ 	.word	0xffffffff


	//   ....[173]....
        /*09f4*/ 	.word	0xffffffff


	//   ....[174]....
        /*09f8*/ 	.word	0xffffffff


	//   ....[175]....
        /*09fc*/ 	.word	0xffffffff


	//   ....[176]....
        /*0a00*/ 	.word	0xffffffff


	//   ....[177]....
        /*0a04*/ 	.word	0xffffffff


	//   ....[178]....
        /*0a08*/ 	.word	0xffffffff


	//   ....[179]....
        /*0a0c*/ 	.word	0xffffffff


	//   ....[180]....
        /*0a10*/ 	.word	0xffffffff


	//   ....[181]....
        /*0a14*/ 	.word	0xffffffff


	//   ....[182]....
        /*0a18*/ 	.word	0xffffffff


	//   ....[183]....
        /*0a1c*/ 	.word	0xffffffff


	//   ....[184]....
        /*0a20*/ 	.word	0xffffffff


	//   ....[185]....
        /*0a24*/ 	.word	0xffffffff


	//   ....[186]....
        /*0a28*/ 	.word	0xffffffff


	//   ....[187]....
        /*0a2c*/ 	.word	0xffffffff


	//   ....[188]....
        /*0a30*/ 	.word	0xffffffff


	//   ....[189]....
        /*0a34*/ 	.word	0xffffffff


	//   ....[190]....
        /*0a38*/ 	.word	0xffffffff


	//   ....[191]....
        /*0a3c*/ 	.word	0xffffffff


	//   ....[192]....
        /*0a40*/ 	.word	0xffffffff


	//   ....[193]....
        /*0a44*/ 	.word	0xffffffff


	//   ....[194]....
        /*0a48*/ 	.word	0xffffffff


	//   ....[195]....
        /*0a4c*/ 	.word	0xffffffff


	//   ....[196]....
        /*0a50*/ 	.word	0xffffffff


	//   ....[197]....
        /*0a54*/ 	.word	0xffffffff


	//   ....[198]....
        /*0a58*/ 	.word	0xffffffff


	//   ....[199]....
        /*0a5c*/ 	.word	0xffffffff


	//   ....[200]....
        /*0a60*/ 	.word	0xffffffff


	//   ....[201]....
        /*0a64*/ 	.word	0xffffffff


	//   ....[202]....
        /*0a68*/ 	.word	0xffffffff


	//   ....[203]....
        /*0a6c*/ 	.word	0xffffffff


	//   ....[204]....
        /*0a70*/ 	.word	0xffffffff


	//   ....[205]....
        /*0a74*/ 	.word	0xffffffff


	//   ....[206]....
        /*0a78*/ 	.word	0xffffffff


	//   ....[207]....
        /*0a7c*/ 	.word	0xffffffff


	//   ....[208]....
        /*0a80*/ 	.word	0xffffffff


	//   ....[209]....
        /*0a84*/ 	.word	0xffffffff


	//   ....[210]....
        /*0a88*/ 	.word	0xffffffff


	//   ....[211]....
        /*0a8c*/ 	.word	0xffffffff


	//   ....[212]....
        /*0a90*/ 	.word	0xffffffff


	//   ....[213]....
        /*0a94*/ 	.word	0xffffffff


	//   ....[214]....
        /*0a98*/ 	.word	0xffffffff


	//   ....[215]....
        /*0a9c*/ 	.word	0xffffffff


	//   ....[216]....
        /*0aa0*/ 	.word	0xffffffff


	//   ....[217]....
        /*0aa4*/ 	.word	0xffffffff


	//   ....[218]....
        /*0aa8*/ 	.word	0xffffffff


	//   ....[219]....
        /*0aac*/ 	.word	0xffffffff


	//   ....[220]....
        /*0ab0*/ 	.word	0xffffffff


	//   ....[221]....
        /*0ab4*/ 	.word	0xffffffff


	//   ....[222]....
        /*0ab8*/ 	.word	0xffffffff


	//   ....[223]....
        /*0abc*/ 	.word	0xffffffff


	//   ....[224]....
        /*0ac0*/ 	.word	0xffffffff


	//   ....[225]....
        /*0ac4*/ 	.word	0xffffffff


	//   ....[226]....
        /*0ac8*/ 	.word	0xffffffff


	//   ....[227]....
        /*0acc*/ 	.word	0xffffffff


	//   ....[228]....
        /*0ad0*/ 	.word	0xffffffff


	//   ....[229]....
        /*0ad4*/ 	.word	0xffffffff


	//   ....[230]....
        /*0ad8*/ 	.word	0xffffffff


	//   ....[231]....
        /*0adc*/ 	.word	0xffffffff


	//   ....[232]....
        /*0ae0*/ 	.word	0xffffffff


	//   ....[233]....
        /*0ae4*/ 	.word	0xffffffff


	//   ....[234]....
        /*0ae8*/ 	.word	0xffffffff


	//   ....[235]....
        /*0aec*/ 	.word	0xffffffff


	//   ....[236]....
        /*0af0*/ 	.word	0xffffffff


	//   ....[237]....
        /*0af4*/ 	.word	0xffffffff


	//   ....[238]....
        /*0af8*/ 	.word	0xffffffff


	//   ....[239]....
        /*0afc*/ 	.word	0xffffffff


	//   ....[240]....
        /*0b00*/ 	.word	0xffffffff


	//   ....[241]....
        /*0b04*/ 	.word	0xffffffff


	//   ....[242]....
        /*0b08*/ 	.word	0xffffffff


	//   ....[243]....
        /*0b0c*/ 	.word	0xffffffff


	//   ....[244]....
        /*0b10*/ 	.word	0xffffffff


	//   ....[245]....
        /*0b14*/ 	.word	0xffffffff


	//   ....[246]....
        /*0b18*/ 	.word	0xffffffff


	//   ....[247]....
        /*0b1c*/ 	.word	0xffffffff


	//   ....[248]....
        /*0b20*/ 	.word	0xffffffff


	//   ....[249]....
        /*0b24*/ 	.word	0xffffffff


	//   ....[250]....
        /*0b28*/ 	.word	0xffffffff


	//   ....[251]....
        /*0b2c*/ 	.word	0xffffffff


	//   ....[252]....
        /*0b30*/ 	.word	0xffffffff


	//   ....[253]....
        /*0b34*/ 	.word	0xffffffff


	//   ....[254]....
        /*0b38*/ 	.word	0xffffffff


	//   ....[255]....
        /*0b3c*/ 	.word	0xffffffff


	//   ....[0]....
        /*0b40*/ 	.word	0xffffffff


	//   ....[1]....
        /*0b44*/ 	.word	0xffffffff


	//   ....[2]....
        /*0b48*/ 	.word	0xffffffff


	//   ....[3]....
        /*0b4c*/ 	.word	0xffffffff


	//   ....[4]....
        /*0b50*/ 	.word	0xffffffff


	//   ....[5]....
        /*0b54*/ 	.word	0xffffffff


	//   ....[6]....
        /*0b58*/ 	.word	0xffffffff


	//   ....[7]....
        /*0b5c*/ 	.word	0xffffffff


	//   ....[8]....
        /*0b60*/ 	.word	0xffffffff


	//   ....[9]....
        /*0b64*/ 	.word	0xffffffff


	//   ....[10]....
        /*0b68*/ 	.word	0xffffffff


	//   ....[11]....
        /*0b6c*/ 	.word	0xffffffff


	//   ....[12]....
        /*0b70*/ 	.word	0xffffffff


	//   ....[13]....
        /*0b74*/ 	.word	0xffffffff


	//   ....[14]....
        /*0b78*/ 	.word	0xffffffff


	//   ....[15]....
        /*0b7c*/ 	.word	0xffffffff


	//   ....[16]....
        /*0b80*/ 	.word	0xffffffff


	//   ....[17]....
        /*0b84*/ 	.word	0xffffffff


	//   ....[18]....
        /*0b88*/ 	.word	0xffffffff


	//   ....[19]....
        /*0b8c*/ 	.word	0xffffffff


	//   ....[20]....
        /*0b90*/ 	.word	0xffffffff


	//   ....[21]....
        /*0b94*/ 	.word	0xffffffff


	//   ....[22]....
        /*0b98*/ 	.word	0xffffffff


	//   ....[23]....
        /*0b9c*/ 	.word	0xffffffff


	//   ....[24]....
        /*0ba0*/ 	.word	0xffffffff


	//   ....[25]....
        /*0ba4*/ 	.word	0xffffffff


	//   ....[26]....
        /*0ba8*/ 	.word	0xffffffff


	//   ....[27]....
        /*0bac*/ 	.word	0xffffffff


	//   ....[28]....
        /*0bb0*/ 	.word	0xffffffff


	//   ....[29]....
        /*0bb4*/ 	.word	0xffffffff


	//   ....[30]....
        /*0bb8*/ 	.word	0xffffffff


	//   ....[31]....
        /*0bbc*/ 	.word	0xffffffff


	//   ....[32]....
        /*0bc0*/ 	.word	0xffffffff


	//   ....[33]....
        /*0bc4*/ 	.word	0xffffffff


	//   ....[34]....
        /*0bc8*/ 	.word	0xffffffff


	//   ....[35]....
        /*0bcc*/ 	.word	0xffffffff


	//   ....[36]....
        /*0bd0*/ 	.word	0xffffffff


	//   ....[37]....
        /*0bd4*/ 	.word	0xffffffff


	//   ....[38]....
        /*0bd8*/ 	.word	0xffffffff


	//   ....[39]....
        /*0bdc*/ 	.word	0xffffffff


	//   ....[40]....
        /*0be0*/ 	.word	0xffffffff


	//   ....[41]....
        /*0be4*/ 	.word	0xffffffff


	//   ....[42]....
        /*0be8*/ 	.word	0xffffffff


	//   ....[43]....
        /*0bec*/ 	.word	0xffffffff


	//   ....[44]....
        /*0bf0*/ 	.word	0xffffffff


	//   ....[45]....
        /*0bf4*/ 	.word	0xffffffff


	//   ....[46]....
        /*0bf8*/ 	.word	0xffffffff


	//   ....[47]....
        /*0bfc*/ 	.word	0xffffffff


	//   ....[48]....
        /*0c00*/ 	.word	0xffffffff


	//   ....[49]....
        /*0c04*/ 	.word	0xffffffff


	//   ....[50]....
        /*0c08*/ 	.word	0xffffffff


	//   ....[51]....
        /*0c0c*/ 	.word	0xffffffff


	//   ....[52]....
        /*0c10*/ 	.word	0xffffffff


	//   ....[53]....
        /*0c14*/ 	.word	0xffffffff


	//   ....[54]....
        /*0c18*/ 	.word	0xffffffff


	//   ....[55]....
        /*0c1c*/ 	.word	0xffffffff


	//   ....[56]....
        /*0c20*/ 	.word	0xffffffff


	//   ....[57]....
        /*0c24*/ 	.word	0xffffffff


	//   ....[58]....
        /*0c28*/ 	.word	0xffffffff


	//   ....[59]....
        /*0c2c*/ 	.word	0xffffffff


	//   ....[60]....
        /*0c30*/ 	.word	0xffffffff


	//   ....[61]....
        /*0c34*/ 	.word	0xffffffff


	//   ....[62]....
        /*0c38*/ 	.word	0xffffffff


	//   ....[63]....
        /*0c3c*/ 	.word	0xffffffff


	//   ....[64]....
        /*0c40*/ 	.word	0xffffffff


	//   ....[65]....
        /*0c44*/ 	.word	0xffffffff


	//   ....[66]....
        /*0c48*/ 	.word	0xffffffff


	//   ....[67]....
        /*0c4c*/ 	.word	0xffffffff


	//   ....[68]....
        /*0c50*/ 	.word	0xffffffff


	//   ....[69]....
        /*0c54*/ 	.word	0xffffffff


	//   ....[70]....
        /*0c58*/ 	.word	0xffffffff


	//   ....[71]....
        /*0c5c*/ 	.word	0xffffffff


	//   ....[72]....
        /*0c60*/ 	.word	0xffffffff


	//   ....[73]....
        /*0c64*/ 	.word	0xffffffff


	//   ....[74]....
        /*0c68*/ 	.word	0xffffffff


	//   ....[75]....
        /*0c6c*/ 	.word	0xffffffff


	//   ....[76]....
        /*0c70*/ 	.word	0xffffffff


	//   ....[77]....
        /*0c74*/ 	.word	0xffffffff


	//   ....[78]....
        /*0c78*/ 	.word	0xffffffff


	//   ....[79]....
        /*0c7c*/ 	.word	0xffffffff


	//   ....[80]....
        /*0c80*/ 	.word	0xffffffff


	//   ....[81]....
        /*0c84*/ 	.word	0xffffffff


	//   ....[82]....
        /*0c88*/ 	.word	0xffffffff


	//   ....[83]....
        /*0c8c*/ 	.word	0xffffffff


	//   ....[84]....
        /*0c90*/ 	.word	0xffffffff


	//   ....[85]....
        /*0c94*/ 	.word	0xffffffff


	//   ....[86]....
        /*0c98*/ 	.word	0xffffffff


	//   ....[87]....
        /*0c9c*/ 	.word	0xffffffff


	//   ....[88]....
        /*0ca0*/ 	.word	0xffffffff


	//   ....[89]....
        /*0ca4*/ 	.word	0xffffffff


	//   ....[90]....
        /*0ca8*/ 	.word	0xffffffff


	//   ....[91]....
        /*0cac*/ 	.word	0xffffffff


	//   ....[92]....
        /*0cb0*/ 	.word	0xffffffff


	//   ....[93]....
        /*0cb4*/ 	.word	0xffffffff


	//   ....[94]....
        /*0cb8*/ 	.word	0xffffffff


	//   ....[95]....
        /*0cbc*/ 	.word	0xffffffff


	//   ....[96]....
        /*0cc0*/ 	.word	0xffffffff


	//   ....[97]....
        /*0cc4*/ 	.word	0xffffffff


	//   ....[98]....
        /*0cc8*/ 	.word	0xffffffff


	//   ....[99]....
        /*0ccc*/ 	.word	0xffffffff


	//   ....[100]....
        /*0cd0*/ 	.word	0xffffffff


	//   ....[101]....
        /*0cd4*/ 	.word	0xffffffff


	//   ....[102]....
        /*0cd8*/ 	.word	0xffffffff


	//   ....[103]....
        /*0cdc*/ 	.word	0xffffffff


	//   ....[104]....
        /*0ce0*/ 	.word	0xffffffff


	//   ....[105]....
        /*0ce4*/ 	.word	0xffffffff


	//   ....[106]....
        /*0ce8*/ 	.word	0xffffffff


	//   ....[107]....
        /*0cec*/ 	.word	0xffffffff


	//   ....[108]....
        /*0cf0*/ 	.word	0xffffffff


	//   ....[109]....
        /*0cf4*/ 	.word	0xffffffff


	//   ....[110]....
        /*0cf8*/ 	.word	0xffffffff


	//   ....[111]....
        /*0cfc*/ 	.word	0xffffffff


	//   ....[112]....
        /*0d00*/ 	.word	0xffffffff


	//   ....[113]....
        /*0d04*/ 	.word	0xffffffff


	//   ....[114]....
        /*0d08*/ 	.word	0xffffffff


	//   ....[115]....
        /*0d0c*/ 	.word	0xffffffff


	//   ....[116]....
        /*0d10*/ 	.word	0xffffffff


	//   ....[117]....
        /*0d14*/ 	.word	0xffffffff


	//   ....[118]....
        /*0d18*/ 	.word	0xffffffff


	//   ....[119]....
        /*0d1c*/ 	.word	0xffffffff


	//   ....[120]....
        /*0d20*/ 	.word	0xffffffff


	//   ....[121]....
        /*0d24*/ 	.word	0xffffffff


	//   ....[122]....
        /*0d28*/ 	.word	0xffffffff


	//   ....[123]....
        /*0d2c*/ 	.word	0xffffffff


	//   ....[124]....
        /*0d30*/ 	.word	0xffffffff


	//   ....[125]....
        /*0d34*/ 	.word	0xffffffff


	//   ....[126]....
        /*0d38*/ 	.word	0xffffffff


	//   ....[127]....
        /*0d3c*/ 	.word	0xffffffff


	//   ....[128]....
        /*0d40*/ 	.word	0xffffffff


	//   ....[129]....
        /*0d44*/ 	.word	0xffffffff


	//   ....[130]....
        /*0d48*/ 	.word	0xffffffff


	//   ....[131]....
        /*0d4c*/ 	.word	0xffffffff


	//   ....[132]....
        /*0d50*/ 	.word	0xffffffff


	//   ....[133]....
        /*0d54*/ 	.word	0xffffffff


	//   ....[134]....
        /*0d58*/ 	.word	0xffffffff


	//   ....[135]....
        /*0d5c*/ 	.word	0xffffffff


	//   ....[136]....
        /*0d60*/ 	.word	0xffffffff


	//   ....[137]....
        /*0d64*/ 	.word	0xffffffff


	//   ....[138]....
        /*0d68*/ 	.word	0xffffffff


	//   ....[139]....
        /*0d6c*/ 	.word	0xffffffff


	//   ....[140]....
        /*0d70*/ 	.word	0xffffffff


	//   ....[141]....
        /*0d74*/ 	.word	0xffffffff


	//   ....[142]....
        /*0d78*/ 	.word	0xffffffff


	//   ....[143]....
        /*0d7c*/ 	.word	0xffffffff


	//   ....[144]....
        /*0d80*/ 	.word	0xffffffff


	//   ....[145]....
        /*0d84*/ 	.word	0xffffffff


	//   ....[146]....
        /*0d88*/ 	.word	0xffffffff


	//   ....[147]....
        /*0d8c*/ 	.word	0xffffffff


	//   ....[148]....
        /*0d90*/ 	.word	0xffffffff


	//   ....[149]....
        /*0d94*/ 	.word	0xffffffff


	//   ....[150]....
        /*0d98*/ 	.word	0xffffffff


	//   ....[151]....
        /*0d9c*/ 	.word	0xffffffff


	//   ....[152]....
        /*0da0*/ 	.word	0xffffffff


	//   ....[153]....
        /*0da4*/ 	.word	0xffffffff


	//   ....[154]....
        /*0da8*/ 	.word	0xffffffff


	//   ....[155]....
        /*0dac*/ 	.word	0xffffffff


	//   ....[156]....
        /*0db0*/ 	.word	0xffffffff


	//   ....[157]....
        /*0db4*/ 	.word	0xffffffff


	//   ....[158]....
        /*0db8*/ 	.word	0xffffffff


	//   ....[159]....
        /*0dbc*/ 	.word	0xffffffff


	//   ....[160]....
        /*0dc0*/ 	.word	0xffffffff


	//   ....[161]....
        /*0dc4*/ 	.word	0xffffffff


	//   ....[162]....
        /*0dc8*/ 	.word	0xffffffff


	//   ....[163]....
        /*0dcc*/ 	.word	0xffffffff


	//   ....[164]....
        /*0dd0*/ 	.word	0xffffffff


	//   ....[165]....
        /*0dd4*/ 	.word	0xffffffff


	//   ....[166]....
        /*0dd8*/ 	.word	0xffffffff


	//   ....[167]....
        /*0ddc*/ 	.word	0xffffffff


	//   ....[168]....
        /*0de0*/ 	.word	0xffffffff


	//   ....[169]....
        /*0de4*/ 	.word	0xffffffff


	//   ....[170]....
        /*0de8*/ 	.word	0xffffffff


	//   ....[171]....
        /*0dec*/ 	.word	0xffffffff


	//   ....[172]....
        /*0df0*/ 	.word	0xffffffff


	//   ....[173]....
        /*0df4*/ 	.word	0xffffffff


	//   ....[174]....
        /*0df8*/ 	.word	0xffffffff


	//   ....[175]....
        /*0dfc*/ 	.word	0xffffffff


	//   ....[176]....
        /*0e00*/ 	.word	0xffffffff


	//   ....[177]....
        /*0e04*/ 	.word	0xffffffff


	//   ....[178]....
        /*0e08*/ 	.word	0xffffffff


	//   ....[179]....
        /*0e0c*/ 	.word	0xffffffff


	//   ....[180]....
        /*0e10*/ 	.word	0xffffffff


	//   ....[181]....
        /*0e14*/ 	.word	0xffffffff


	//   ....[182]....
        /*0e18*/ 	.word	0xffffffff


	//   ....[183]....
        /*0e1c*/ 	.word	0xffffffff


	//   ....[184]....
        /*0e20*/ 	.word	0xffffffff


	//   ....[185]....
        /*0e24*/ 	.word	0xffffffff


	//   ....[186]....
        /*0e28*/ 	.word	0xffffffff


	//   ....[187]....
        /*0e2c*/ 	.word	0xffffffff


	//   ....[188]....
        /*0e30*/ 	.word	0xffffffff


	//   ....[189]....
        /*0e34*/ 	.word	0xffffffff


	//   ....[190]....
        /*0e38*/ 	.word	0xffffffff


	//   ....[191]....
        /*0e3c*/ 	.word	0xffffffff


	//   ....[192]....
        /*0e40*/ 	.word	0xffffffff


	//   ....[193]....
        /*0e44*/ 	.word	0xffffffff


	//   ....[194]....
        /*0e48*/ 	.word	0xffffffff


	//   ....[195]....
        /*0e4c*/ 	.word	0xffffffff


	//   ....[196]....
        /*0e50*/ 	.word	0xffffffff


	//   ....[197]....
        /*0e54*/ 	.word	0xffffffff


	//   ....[198]....
        /*0e58*/ 	.word	0xffffffff


	//   ....[199]....
        /*0e5c*/ 	.word	0xffffffff


	//   ....[200]....
        /*0e60*/ 	.word	0xffffffff


	//   ....[201]....
        /*0e64*/ 	.word	0xffffffff


	//   ....[202]....
        /*0e68*/ 	.word	0xffffffff


	//   ....[203]....
        /*0e6c*/ 	.word	0xffffffff


	//   ....[204]....
        /*0e70*/ 	.word	0xffffffff


	//   ....[205]....
        /*0e74*/ 	.word	0xffffffff


	//   ....[206]....
        /*0e78*/ 	.word	0xffffffff


	//   ....[207]....
        /*0e7c*/ 	.word	0xffffffff


	//   ....[208]....
        /*0e80*/ 	.word	0xffffffff


	//   ....[209]....
        /*0e84*/ 	.word	0xffffffff


	//   ....[210]....
        /*0e88*/ 	.word	0xffffffff


	//   ....[211]....
        /*0e8c*/ 	.word	0xffffffff


	//   ....[212]....
        /*0e90*/ 	.word	0xffffffff


	//   ....[213]....
        /*0e94*/ 	.word	0xffffffff


	//   ....[214]....
        /*0e98*/ 	.word	0xffffffff


	//   ....[215]....
        /*0e9c*/ 	.word	0xffffffff


	//   ....[216]....
        /*0ea0*/ 	.word	0xffffffff


	//   ....[217]....
        /*0ea4*/ 	.word	0xffffffff


	//   ....[218]....
        /*0ea8*/ 	.word	0xffffffff


	//   ....[219]....
        /*0eac*/ 	.word	0xffffffff


	//   ....[220]....
        /*0eb0*/ 	.word	0xffffffff


	//   ....[221]....
        /*0eb4*/ 	.word	0xffffffff


	//   ....[222]....
        /*0eb8*/ 	.word	0xffffffff


	//   ....[223]....
        /*0ebc*/ 	.word	0xffffffff


	//   ....[224]....
        /*0ec0*/ 	.word	0xffffffff


	//   ....[225]....
        /*0ec4*/ 	.word	0xffffffff


	//   ....[226]....
        /*0ec8*/ 	.word	0xffffffff


	//   ....[227]....
        /*0ecc*/ 	.word	0xffffffff


	//   ....[228]....
        /*0ed0*/ 	.word	0xffffffff


	//   ....[229]....
        /*0ed4*/ 	.word	0xffffffff


	//   ....[230]....
        /*0ed8*/ 	.word	0xffffffff


	//   ....[231]....
        /*0edc*/ 	.word	0xffffffff


	//   ....[232]....
        /*0ee0*/ 	.word	0xffffffff


	//   ....[233]....
        /*0ee4*/ 	.word	0xffffffff


	//   ....[234]....
        /*0ee8*/ 	.word	0xffffffff


	//   ....[235]....
        /*0eec*/ 	.word	0xffffffff


	//   ....[236]....
        /*0ef0*/ 	.word	0xffffffff


	//   ....[237]....
        /*0ef4*/ 	.word	0xffffffff


	//   ....[238]....
        /*0ef8*/ 	.word	0xffffffff


	//   ....[239]....
        /*0efc*/ 	.word	0xffffffff


	//   ....[240]....
        /*0f00*/ 	.word	0xffffffff


	//   ....[241]....
        /*0f04*/ 	.word	0xffffffff


	//   ....[242]....
        /*0f08*/ 	.word	0xffffffff


	//   ....[243]....
        /*0f0c*/ 	.word	0xffffffff


	//   ....[244]....
        /*0f10*/ 	.word	0xffffffff


	//   ....[245]....
        /*0f14*/ 	.word	0xffffffff


	//   ....[246]....
        /*0f18*/ 	.word	0xffffffff


	//   ....[247]....
        /*0f1c*/ 	.word	0xffffffff


	//   ....[248]....
        /*0f20*/ 	.word	0x05000020


	//   ....[249]....
        /*0f24*/ 	.word	0x05000020


	//   ....[250]....
        /*0f28*/ 	.word	0x05000020


	//   ....[251]....
        /*0f2c*/ 	.word	0x05000020


	//   ....[252]....
        /*0f30*/ 	.word	0x05000020


	//   ....[253]....
        /*0f34*/ 	.word	0x05000020


	//   ....[254]....
        /*0f38*/ 	.word	0x05000020


	//   ....[255]....
        /*0f3c*/ 	.word	0x05000020


	//   ....[0]....
        /*0f40*/ 	.word	0x05000020


	//   ....[1]....
        /*0f44*/ 	.word	0x05000020


	//   ....[2]....
        /*0f48*/ 	.word	0x05000020


	//   ....[3]....
        /*0f4c*/ 	.word	0x05000020


	//   ....[4]....
        /*0f50*/ 	.word	0x05000020


	//   ....[5]....
        /*0f54*/ 	.word	0x05000020


	//   ....[6]....
        /*0f58*/ 	.word	0x05000020


	//   ....[7]....
        /*0f5c*/ 	.word	0x05000020


	//   ....[8]....
        /*0f60*/ 	.word	0x05000020


	//   ....[9]....
        /*0f64*/ 	.word	0x05000020


	//   ....[10]....
        /*0f68*/ 	.word	0x05000020


	//   ....[11]....
        /*0f6c*/ 	.word	0x05000020


	//   ....[12]....
        /*0f70*/ 	.word	0x05000020


	//   ....[13]....
        /*0f74*/ 	.word	0x05000020


	//   ....[14]....
        /*0f78*/ 	.word	0x05000020


	//   ....[15]....
        /*0f7c*/ 	.word	0x05000020


	//   ....[16]....
        /*0f80*/ 	.word	0x05000020


	//   ....[17]....
        /*0f84*/ 	.word	0x05000020


	//   ....[18]....
        /*0f88*/ 	.word	0x05000020


	//   ....[19]....
        /*0f8c*/ 	.word	0x05000020


	//   ....[20]....
        /*0f90*/ 	.word	0x05000020


	//   ....[21]....
        /*0f94*/ 	.word	0x05000020


	//   ....[22]....
        /*0f98*/ 	.word	0x05000020


	//   ....[23]....
        /*0f9c*/ 	.word	0x05000020


	//   ....[24]....
        /*0fa0*/ 	.word	0x05000020


	//   ....[25]....
        /*0fa4*/ 	.word	0x05000020


	//   ....[26]....
        /*0fa8*/ 	.word	0x05000020


	//   ....[27]....
        /*0fac*/ 	.word	0x05000020


	//   ....[28]....
        /*0fb0*/ 	.word	0x05000020


	//   ....[29]....
        /*0fb4*/ 	.word	0x05000020


	//   ....[30]....
        /*0fb8*/ 	.word	0x05000020


	//   ....[31]....
        /*0fbc*/ 	.word	0x05000020


	//   ....[32]....
        /*0fc0*/ 	.word	0x05000020


	//   ....[33]....
        /*0fc4*/ 	.word	0x05000020


	//   ....[34]....
        /*0fc8*/ 	.word	0x05000020


	//   ....[35]....
        /*0fcc*/ 	.word	0x05000020


	//   ....[36]....
        /*0fd0*/ 	.word	0x05000020


	//   ....[37]....
        /*0fd4*/ 	.word	0x05000020


	//   ....[38]....
        /*0fd8*/ 	.word	0x05000020


	//   ....[39]....
        /*0fdc*/ 	.word	0x05000020


	//   ....[40]....
        /*0fe0*/ 	.word	0x05000020


	//   ....[41]....
        /*0fe4*/ 	.word	0x05000020


	//   ....[42]....
        /*0fe8*/ 	.word	0x05000020


	//   ....[43]....
        /*0fec*/ 	.word	0x05000020


	//   ....[44]....
        /*0ff0*/ 	.word	0x05000020


	//   ....[45]....
        /*0ff4*/ 	.word	0x05000020


	//   ....[46]....
        /*0ff8*/ 	.word	0x05000020


	//   ....[47]....
        /*0ffc*/ 	.word	0x05000020


	//   ....[48]....
        /*1000*/ 	.word	0x05000020


	//   ....[49]....
        /*1004*/ 	.word	0x05000020


	//   ....[50]....
        /*1008*/ 	.word	0x05000020


	//   ....[51]....
        /*100c*/ 	.word	0x05000020


	//   ....[52]....
        /*1010*/ 	.word	0x05000020


	//   ....[53]....
        /*1014*/ 	.word	0x05000020


	//   ....[54]....
        /*1018*/ 	.word	0x05000020


	//   ....[55]....
        /*101c*/ 	.word	0x05000020


	//   ....[56]....
        /*1020*/ 	.word	0x05000020


	//   ....[57]....
        /*1024*/ 	.word	0x05000020


	//   ....[58]....
        /*1028*/ 	.word	0x05000020


	//   ....[59]....
        /*102c*/ 	.word	0x05000020


	//   ....[60]....
        /*1030*/ 	.word	0x05000020


	//   ....[61]....
        /*1034*/ 	.word	0x05000020


	//   ....[62]....
        /*1038*/ 	.word	0x05000020


	//   ....[63]....
        /*103c*/ 	.word	0x05000020


	//   ....[64]....
        /*1040*/ 	.word	0x05000020


	//   ....[65]....
        /*1044*/ 	.word	0x05000020


	//   ....[66]....
        /*1048*/ 	.word	0x05000020


	//   ....[67]....
        /*104c*/ 	.word	0x05000020


	//   ....[68]....
        /*1050*/ 	.word	0x05000020


	//   ....[69]....
        /*1054*/ 	.word	0x05000020


	//   ....[70]....
        /*1058*/ 	.word	0x05000020


	//   ....[71]....
        /*105c*/ 	.word	0x05000020


	//   ....[72]....
        /*1060*/ 	.word	0x05000020


	//   ....[73]....
        /*1064*/ 	.word	0x05000020


	//   ....[74]....
        /*1068*/ 	.word	0x05000020


	//   ....[75]....
        /*106c*/ 	.word	0x05000020


	//   ....[76]....
        /*1070*/ 	.word	0x05000020


	//   ....[77]....
        /*1074*/ 	.word	0x05000020


	//   ....[78]....
        /*1078*/ 	.word	0x05000020


	//   ....[79]....
        /*107c*/ 	.word	0x05000020


	//   ....[80]....
        /*1080*/ 	.word	0x05000020


	//   ....[81]....
        /*1084*/ 	.word	0x05000020


	//   ....[82]....
        /*1088*/ 	.word	0x05000020


	//   ....[83]....
        /*108c*/ 	.word	0x05000020


	//   ....[84]....
        /*1090*/ 	.word	0x05000020


	//   ....[85]....
        /*1094*/ 	.word	0x05000020


	//   ....[86]....
        /*1098*/ 	.word	0x05000020


	//   ....[87]....
        /*109c*/ 	.word	0x05000020


	//   ....[88]....
        /*10a0*/ 	.word	0x05000020


	//   ....[89]....
        /*10a4*/ 	.word	0x05000020


	//   ....[90]....
        /*10a8*/ 	.word	0x05000020


	//   ....[91]....
        /*10ac*/ 	.word	0x05000020


	//   ....[92]....
        /*10b0*/ 	.word	0x05000020


	//   ....[93]....
        /*10b4*/ 	.word	0x05000020


	//   ....[94]....
        /*10b8*/ 	.word	0x05000020


	//   ....[95]....
        /*10bc*/ 	.word	0x05000020


	//   ....[96]....
        /*10c0*/ 	.word	0x05000020


	//   ....[97]....
        /*10c4*/ 	.word	0x05000020


	//   ....[98]....
        /*10c8*/ 	.word	0x05000020


	//   ....[99]....
        /*10cc*/ 	.word	0x05000020


	//   ....[100]....
        /*10d0*/ 	.word	0x05000020


	//   ....[101]....
        /*10d4*/ 	.word	0x05000020


	//   ....[102]....
        /*10d8*/ 	.word	0x05000020


	//   ....[103]....
        /*10dc*/ 	.word	0x05000020


	//   ....[104]....
        /*10e0*/ 	.word	0x05000020


	//   ....[105]....
        /*10e4*/ 	.word	0x05000020


	//   ....[106]....
        /*10e8*/ 	.word	0x05000020


	//   ....[107]....
        /*10ec*/ 	.word	0x05000020


	//   ....[108]....
        /*10f0*/ 	.word	0x05000020


	//   ....[109]....
        /*10f4*/ 	.word	0x05000020


	//   ....[110]....
        /*10f8*/ 	.word	0x05000020


	//   ....[111]....
        /*10fc*/ 	.word	0x05000020


	//   ....[112]....
        /*1100*/ 	.word	0x05000020


	//   ....[113]....
        /*1104*/ 	.word	0x05000020


	//   ....[114]....
        /*1108*/ 	.word	0x05000020


	//   ....[115]....
        /*110c*/ 	.word	0x05000020


	//   ....[116]....
        /*1110*/ 	.word	0x05000020


	//   ....[117]....
        /*1114*/ 	.word	0x05000020


	//   ....[118]....
        /*1118*/ 	.word	0x05000020


	//   ....[119]....
        /*111c*/ 	.word	0x05000020


	//   ....[120]....
        /*1120*/ 	.word	0x05000020


	//   ....[121]....
        /*1124*/ 	.word	0x05000020


	//   ....[122]....
        /*1128*/ 	.word	0x05000020


	//   ....[123]....
        /*112c*/ 	.word	0x05000020


	//   ....[124]....
        /*1130*/ 	.word	0x05000020


	//   ....[125]....
        /*1134*/ 	.word	0x05000020


	//   ....[126]....
        /*1138*/ 	.word	0x05000020


	//   ....[127]....
        /*113c*/ 	.word	0x05000020


	//   ....[128]....
        /*1140*/ 	.word	0x05000020


	//   ....[129]....
        /*1144*/ 	.word	0x05000020


	//   ....[130]....
        /*1148*/ 	.word	0x05000020


	//   ....[131]....
        /*114c*/ 	.word	0x05000020


	//   ....[132]....
        /*1150*/ 	.word	0x05000020


	//   ....[133]....
        /*1154*/ 	.word	0x05000020


	//   ....[134]....
        /*1158*/ 	.word	0x05000020


	//   ....[135]....
        /*115c*/ 	.word	0x05000020


	//   ....[136]....
        /*1160*/ 	.word	0x05000020


	//   ....[137]....
        /*1164*/ 	.word	0x05000020


	//   ....[138]....
        /*1168*/ 	.word	0x05000020


	//   ....[139]....
        /*116c*/ 	.word	0x05000020


	//   ....[140]....
        /*1170*/ 	.word	0x05000020


	//   ....[141]....
        /*1174*/ 	.word	0x05000020


	//   ....[142]....
        /*1178*/ 	.word	0x05000020


	//   ....[143]....
        /*117c*/ 	.word	0x05000020


	//   ....[144]....
        /*1180*/ 	.word	0x05000020


	//   ....[145]....
        /*1184*/ 	.word	0x05000020


	//   ....[146]....
        /*1188*/ 	.word	0x05000020


	//   ....[147]....
        /*118c*/ 	.word	0x05000020


	//   ....[148]....
        /*1190*/ 	.word	0x05000020


	//   ....[149]....
        /*1194*/ 	.word	0x05000020


	//   ....[150]....
        /*1198*/ 	.word	0x05000020


	//   ....[151]....
        /*119c*/ 	.word	0x05000020


	//   ....[152]....
        /*11a0*/ 	.word	0x05000020


	//   ....[153]....
        /*11a4*/ 	.word	0x05000020


	//   ....[154]....
        /*11a8*/ 	.word	0x05000020


	//   ....[155]....
        /*11ac*/ 	.word	0x05000020


	//   ....[156]....
        /*11b0*/ 	.word	0x05000020


	//   ....[157]....
        /*11b4*/ 	.word	0x05000020


	//   ....[158]....
        /*11b8*/ 	.word	0x05000020


	//   ....[159]....
        /*11bc*/ 	.word	0x05000020


	//   ....[160]....
        /*11c0*/ 	.word	0x05000020


	//   ....[161]....
        /*11c4*/ 	.word	0x05000020


	//   ....[162]....
        /*11c8*/ 	.word	0x05000020


	//   ....[163]....
        /*11cc*/ 	.word	0x05000020


	//   ....[164]....
        /*11d0*/ 	.word	0x05000020


	//   ....[165]....
        /*11d4*/ 	.word	0x05000020


	//   ....[166]....
        /*11d8*/ 	.word	0x05000020


	//   ....[167]....
        /*11dc*/ 	.word	0x05000020


	//   ....[168]....
        /*11e0*/ 	.word	0x05000020


	//   ....[169]....
        /*11e4*/ 	.word	0x05000020


	//   ....[170]....
        /*11e8*/ 	.word	0x05000020


	//   ....[171]....
        /*11ec*/ 	.word	0x05000020


	//   ....[172]....
        /*11f0*/ 	.word	0x05000020


	//   ....[173]....
        /*11f4*/ 	.word	0x05000020


	//   ....[174]....
        /*11f8*/ 	.word	0x05000020


	//   ....[175]....
        /*11fc*/ 	.word	0x05000020


	//   ....[176]....
        /*1200*/ 	.word	0x05000020


	//   ....[177]....
        /*1204*/ 	.word	0x05000020


	//   ....[178]....
        /*1208*/ 	.word	0x05000020


	//   ....[179]....
        /*120c*/ 	.word	0x05000020


	//   ....[180]....
        /*1210*/ 	.word	0x05000020


	//   ....[181]....
        /*1214*/ 	.word	0x05000020


	//   ....[182]....
        /*1218*/ 	.word	0x05000020


	//   ....[183]....
        /*121c*/ 	.word	0x05000020


	//   ....[184]....
        /*1220*/ 	.word	0x05000020


	//   ....[185]....
        /*1224*/ 	.word	0x05000020


	//   ....[186]....
        /*1228*/ 	.word	0x05000020


	//   ....[187]....
        /*122c*/ 	.word	0x05000020


	//   ....[188]....
        /*1230*/ 	.word	0x05000020


	//   ....[189]....
        /*1234*/ 	.word	0x05000020


	//   ....[190]....
        /*1238*/ 	.word	0x05000020


	//   ....[191]....
        /*123c*/ 	.word	0x05000020


	//   ....[192]....
        /*1240*/ 	.word	0x05000020


	//   ....[193]....
        /*1244*/ 	.word	0x05000020


	//   ....[194]....
        /*1248*/ 	.word	0x05000020


	//   ....[195]....
        /*124c*/ 	.word	0x05000020


	//   ....[196]....
        /*1250*/ 	.word	0x05000020


	//   ....[197]....
        /*1254*/ 	.word	0x05000020


	//   ....[198]....
        /*1258*/ 	.word	0x05000020


	//   ....[199]....
        /*125c*/ 	.word	0x05000020


	//   ....[200]....
        /*1260*/ 	.word	0x05000020


	//   ....[201]....
        /*1264*/ 	.word	0x05000020


	//   ....[202]....
        /*1268*/ 	.word	0x05000020


	//   ....[203]....
        /*126c*/ 	.word	0x05000020


	//   ....[204]....
        /*1270*/ 	.word	0x05000020


	//   ....[205]....
        /*1274*/ 	.word	0x05000020


	//   ....[206]....
        /*1278*/ 	.word	0x05000020


	//   ....[207]....
        /*127c*/ 	.word	0x05000020


	//   ....[208]....
        /*1280*/ 	.word	0x05000020


	//   ....[209]....
        /*1284*/ 	.word	0x05000020


	//   ....[210]....
        /*1288*/ 	.word	0x05000020


	//   ....[211]....
        /*128c*/ 	.word	0x05000020


	//   ....[212]....
        /*1290*/ 	.word	0x05000020


	//   ....[213]....
        /*1294*/ 	.word	0x05000020


	//   ....[214]....
        /*1298*/ 	.word	0x05000020


	//   ....[215]....
        /*129c*/ 	.word	0x05000020


	//   ....[216]....
        /*12a0*/ 	.word	0x05000020


	//   ....[217]....
        /*12a4*/ 	.word	0x05000020


	//   ....[218]....
        /*12a8*/ 	.word	0x05000020


	//   ....[219]....
        /*12ac*/ 	.word	0x05000020


	//   ....[220]....
        /*12b0*/ 	.word	0x05000020


	//   ....[221]....
        /*12b4*/ 	.word	0x05000020


	//   ....[222]....
        /*12b8*/ 	.word	0x05000020


	//   ....[223]....
        /*12bc*/ 	.word	0x05000020


	//   ....[224]....
        /*12c0*/ 	.word	0x05000020


	//   ....[225]....
        /*12c4*/ 	.word	0x05000020


	//   ....[226]....
        /*12c8*/ 	.word	0x05000020


	//   ....[227]....
        /*12cc*/ 	.word	0x05000020


	//   ....[228]....
        /*12d0*/ 	.word	0x05000020


	//   ....[229]....
        /*12d4*/ 	.word	0x05000020


	//   ....[230]....
        /*12d8*/ 	.word	0x05000020


	//   ....[231]....
        /*12dc*/ 	.word	0x05000020


	//   ....[232]....
        /*12e0*/ 	.word	0x05000020


	//   ....[233]....
        /*12e4*/ 	.word	0x05000020


	//   ....[234]....
        /*12e8*/ 	.word	0x05000020


	//   ....[235]....
        /*12ec*/ 	.word	0x05000020


	//   ....[236]....
        /*12f0*/ 	.word	0x05000020


	//   ....[237]....
        /*12f4*/ 	.word	0x05000020


	//   ....[238]....
        /*12f8*/ 	.word	0x05000020


	//   ....[239]....
        /*12fc*/ 	.word	0x05000020


	//   ....[240]....
        /*1300*/ 	.word	0x05000020


	//   ....[241]....
        /*1304*/ 	.word	0x05000020


	//   ....[242]....
        /*1308*/ 	.word	0x05000020


	//   ....[243]....
        /*130c*/ 	.word	0x05000020


	//   ....[244]....
        /*1310*/ 	.word	0x05000020


	//   ....[245]....
        /*1314*/ 	.word	0x05000020


	//   ....[246]....
        /*1318*/ 	.word	0x05000020


	//   ....[247]....
        /*131c*/ 	.word	0x05000020


	//   ....[248]....
        /*1320*/ 	.word	0x05000020


	//   ....[249]....
        /*1324*/ 	.word	0x05000020


	//   ....[250]....
        /*1328*/ 	.word	0x05000020


	//   ....[251]....
        /*132c*/ 	.word	0x05000020


	//   ....[252]....
        /*1330*/ 	.word	0x05000020


	//   ....[253]....
        /*1334*/ 	.word	0x05000020


	//   ....[254]....
        /*1338*/ 	.word	0x05000020


	//   ....[255]....
        /*133c*/ 	.word	0x05000020


	//   ....[0]....
        /*1340*/ 	.word	0x05000020


	//   ....[1]....
        /*1344*/ 	.word	0x05000020


	//   ....[2]....
        /*1348*/ 	.word	0x05000020


	//   ....[3]....
        /*134c*/ 	.word	0x05000020


	//   ....[4]....
        /*1350*/ 	.word	0x05000020


	//   ....[5]....
        /*1354*/ 	.word	0x05000020


	//   ....[6]....
        /*1358*/ 	.word	0x05000020


	//   ....[7]....
        /*135c*/ 	.word	0x05000020


	//   ....[8]....
        /*1360*/ 	.word	0x05000020


	//   ....[9]....
        /*1364*/ 	.word	0x05000020


	//   ....[10]....
        /*1368*/ 	.word	0x05000020


	//   ....[11]....
        /*136c*/ 	.word	0x05000020


	//   ....[12]....
        /*1370*/ 	.word	0x05000020


	//   ....[13]....
        /*1374*/ 	.word	0x05000020


	//   ....[14]....
        /*1378*/ 	.word	0x05000020


	//   ....[15]....
        /*137c*/ 	.word	0x05000020


	//   ....[16]....
        /*1380*/ 	.word	0x05000020


	//   ....[17]....
        /*1384*/ 	.word	0x05000020


	//   ....[18]....
        /*1388*/ 	.word	0x05000020


	//   ....[19]....
        /*138c*/ 	.word	0x05000020


	//   ....[20]....
        /*1390*/ 	.word	0x05000020


	//   ....[21]....
        /*1394*/ 	.word	0x05000020


	//   ....[22]....
        /*1398*/ 	.word	0x05000020


	//   ....[23]....
        /*139c*/ 	.word	0x05000020


	//   ....[24]....
        /*13a0*/ 	.word	0x05000020


	//   ....[25]....
        /*13a4*/ 	.word	0x05000020


	//   ....[26]....
        /*13a8*/ 	.word	0x05000020


	//   ....[27]....
        /*13ac*/ 	.word	0x05000020


	//   ....[28]....
        /*13b0*/ 	.word	0x05000020


	//   ....[29]....
        /*13b4*/ 	.word	0x05000020


	//   ....[30]....
        /*13b8*/ 	.word	0x05000020


	//   ....[31]....
        /*13bc*/ 	.word	0x05000020


	//   ....[32]....
        /*13c0*/ 	.word	0x05000020


	//   ....[33]....
        /*13c4*/ 	.word	0x05000020


	//   ....[34]....
        /*13c8*/ 	.word	0x05000020


	//   ....[35]....
        /*13cc*/ 	.word	0x05000020


	//   ....[36]....
        /*13d0*/ 	.word	0x05000020


	//   ....[37]....
        /*13d4*/ 	.word	0x05000020


	//   ....[38]....
        /*13d8*/ 	.word	0x05000020


	//   ....[39]....
        /*13dc*/ 	.word	0x05000020


	//   ....[40]....
        /*13e0*/ 	.word	0x05000020


	//   ....[41]....
        /*13e4*/ 	.word	0x05000020


	//   ....[42]....
        /*13e8*/ 	.word	0x05000020


	//   ....[43]....
        /*13ec*/ 	.word	0x05000020


	//   ....[44]....
        /*13f0*/ 	.word	0x05000020


	//   ....[45]....
        /*13f4*/ 	.word	0x05000020


	//   ....[46]....
        /*13f8*/ 	.word	0x05000020


	//   ....[47]....
        /*13fc*/ 	.word	0x05000020


	//   ....[48]....
        /*1400*/ 	.word	0x05000020


	//   ....[49]....
        /*1404*/ 	.word	0x05000020


	//   ....[50]....
        /*1408*/ 	.word	0x05000020


	//   ....[51]....
        /*140c*/ 	.word	0x05000020


	//   ....[52]....
        /*1410*/ 	.word	0x05000020


	//   ....[53]....
        /*1414*/ 	.word	0x05000020


	//   ....[54]....
        /*1418*/ 	.word	0x05000020


	//   ....[55]....
        /*141c*/ 	.word	0x05000020


	//   ....[56]....
        /*1420*/ 	.word	0x05000020


	//   ....[57]....
        /*1424*/ 	.word	0x05000020


	//   ....[58]....
        /*1428*/ 	.word	0x05000020


	//   ....[59]....
        /*142c*/ 	.word	0x05000020


	//   ....[60]....
        /*1430*/ 	.word	0x05000020


	//   ....[61]....
        /*1434*/ 	.word	0x05000020


	//   ....[62]....
        /*1438*/ 	.word	0x05000020


	//   ....[63]....
        /*143c*/ 	.word	0x05000020


	//   ....[64]....
        /*1440*/ 	.word	0x05000020


	//   ....[65]....
        /*1444*/ 	.word	0x05000020


	//   ....[66]....
        /*1448*/ 	.word	0x05000020


	//   ....[67]....
        /*144c*/ 	.word	0x05000020


	//   ....[68]....
        /*1450*/ 	.word	0x05000020


	//   ....[69]....
        /*1454*/ 	.word	0x05000020


	//   ....[70]....
        /*1458*/ 	.word	0x05000020


	//   ....[71]....
        /*145c*/ 	.word	0x05000020


	//   ....[72]....
        /*1460*/ 	.word	0x05000020


	//   ....[73]....
        /*1464*/ 	.word	0x05000020


	//   ....[74]....
        /*1468*/ 	.word	0x05000020


	//   ....[75]....
        /*146c*/ 	.word	0x05000020


	//   ....[76]....
        /*1470*/ 	.word	0x05000020


	//   ....[77]....
        /*1474*/ 	.word	0x05000020


	//   ....[78]....
        /*1478*/ 	.word	0x05000020


	//   ....[79]....
        /*147c*/ 	.word	0x05000020


	//   ....[80]....
        /*1480*/ 	.word	0x05000020


	//   ....[81]....
        /*1484*/ 	.word	0x05000020


	//   ....[82]....
        /*1488*/ 	.word	0x05000020


	//   ....[83]....
        /*148c*/ 	.word	0x05000020


	//   ....[84]....
        /*1490*/ 	.word	0x05000020


	//   ....[85]....
        /*1494*/ 	.word	0x05000020


	//   ....[86]....
        /*1498*/ 	.word	0x05000020


	//   ....[87]....
        /*149c*/ 	.word	0x05000020


	//   ....[88]....
        /*14a0*/ 	.word	0x05000020


	//   ....[89]....
        /*14a4*/ 	.word	0x05000020


	//   ....[90]....
        /*14a8*/ 	.word	0x05000020


	//   ....[91]....
        /*14ac*/ 	.word	0x05000020


	//   ....[92]....
        /*14b0*/ 	.word	0x05000020


	//   ....[93]....
        /*14b4*/ 	.word	0x05000020


	//   ....[94]....
        /*14b8*/ 	.word	0x05000020


	//   ....[95]....
        /*14bc*/ 	.word	0x05000020


	//   ....[96]....
        /*14c0*/ 	.word	0x05000020


	//   ....[97]....
        /*14c4*/ 	.word	0x05000020


	//   ....[98]....
        /*14c8*/ 	.word	0x05000020


	//   ....[99]....
        /*14cc*/ 	.word	0x05000020


	//   ....[100]....
        /*14d0*/ 	.word	0x05000020


	//   ....[101]....
        /*14d4*/ 	.word	0x05000020


	//   ....[102]....
        /*14d8*/ 	.word	0x05000020


	//   ....[103]....
        /*14dc*/ 	.word	0x05000020


	//   ....[104]....
        /*14e0*/ 	.word	0x05000020


	//   ....[105]....
        /*14e4*/ 	.word	0x05000020


	//   ....[106]....
        /*14e8*/ 	.word	0x05000020


	//   ....[107]....
        /*14ec*/ 	.word	0x05000020


	//   ....[108]....
        /*14f0*/ 	.word	0x05000020


	//   ....[109]....
        /*14f4*/ 	.word	0x05000020


	//   ....[110]....
        /*14f8*/ 	.word	0x05000020


	//   ....[111]....
        /*14fc*/ 	.word	0x05000020


	//   ....[112]....
        /*1500*/ 	.word	0x05000020


	//   ....[113]....
        /*1504*/ 	.word	0x05000020


	//   ....[114]....
        /*1508*/ 	.word	0x05000020


	//   ....[115]....
        /*150c*/ 	.word	0x05000020


	//----- nvinfo : EIATTR_COOP_GROUP_INSTR_OFFSETS
	.align		4
.L_71:
        /*1510*/ 	.byte	0x04, 0x28
        /*1512*/ 	.short	(.L_73 - .L_72)


	//   ....[0]....
.L_72:
        /*1514*/ 	.word	0x00002330


	//   ....[1]....
        /*1518*/ 	.word	0x00002350


	//   ....[2]....
        /*151c*/ 	.word	0x00002380


	//   ....[3]....
        /*1520*/ 	.word	0x000023b0


	//   ....[4]....
        /*1524*/ 	.word	0x000023d0


	//   ....[5]....
        /*1528*/ 	.word	0x00002460


	//   ....[6]....
        /*152c*/ 	.word	0x00002480


	//   ....[7]....
        /*1530*/ 	.word	0x000024a0


	//   ....[8]....
        /*1534*/ 	.word	0x000024c0


	//   ....[9]....
        /*1538*/ 	.word	0x000024e0


	//   ....[10]....
        /*153c*/ 	.word	0x00002680


	//   ....[11]....
        /*1540*/ 	.word	0x000026e0


	//   ....[12]....
        /*1544*/ 	.word	0x00002740


	//   ....[13]....
        /*1548*/ 	.word	0x00002810


	//   ....[14]....
        /*154c*/ 	.word	0x00002890


	//   ....[15]....
        /*1550*/ 	.word	0x000029e0


	//   ....[16]....
        /*1554*/ 	.word	0x00002a00


	//   ....[17]....
        /*1558*/ 	.word	0x00002a20


	//   ....[18]....
        /*155c*/ 	.word	0x00002a40


	//   ....[19]....
        /*1560*/ 	.word	0x00002a60


	//   ....[20]....
        /*1564*/ 	.word	0x00002b70


	//   ....[21]....
        /*1568*/ 	.word	0x00002bd0


	//   ....[22]....
        /*156c*/ 	.word	0x00002c50


	//   ....[23]....
        /*1570*/ 	.word	0x00002d10


	//   ....[24]....
        /*1574*/ 	.word	0x00002d90


	//   ....[25]....
        /*1578*/ 	.word	0x00002ec0


	//   ....[26]....
        /*157c*/ 	.word	0x00002ee0


	//   ....[27]....
        /*1580*/ 	.word	0x00002f00


	//   ....[28]....
        /*1584*/ 	.word	0x00002f20


	//   ....[29]....
        /*1588*/ 	.word	0x00002f40


	//   ....[30]....
        /*158c*/ 	.word	0x00003050


	//   ....[31]....
        /*1590*/ 	.word	0x000030b0


	//   ....[32]....
        /*1594*/ 	.word	0x00003130


	//   ....[33]....
        /*1598*/ 	.word	0x000031f0


	//   ....[34]....
        /*159c*/ 	.word	0x00003270


	//   ....[35]....
        /*15a0*/ 	.word	0x000033a0


	//   ....[36]....
        /*15a4*/ 	.word	0x000033c0


	//   ....[37]....
        /*15a8*/ 	.word	0x000033e0


	//   ....[38]....
        /*15ac*/ 	.word	0x00003400


	//   ....[39]....
        /*15b0*/ 	.word	0x00003420


	//   ....[40]....
        /*15b4*/ 	.word	0x00003530


	//   ....[41]....
        /*15b8*/ 	.word	0x00003590


	//   ....[42]....
        /*15bc*/ 	.word	0x00003610


	//   ....[43]....
        /*15c0*/ 	.word	0x000036d0


	//   ....[44]....
        /*15c4*/ 	.word	0x00003750


	//   ....[45]....
        /*15c8*/ 	.word	0x00003880


	//   ....[46]....
        /*15cc*/ 	.word	0x000038a0


	//   ....[47]....
        /*15d0*/ 	.word	0x000038c0


	//   ....[48]....
        /*15d4*/ 	.word	0x000038e0


	//   ....[49]....
        /*15d8*/ 	.word	0x00003900


	//   ....[50]....
        /*15dc*/ 	.word	0x00003a10


	//   ....[51]....
        /*15e0*/ 	.word	0x00003a70


	//   ....[52]....
        /*15e4*/ 	.word	0x00003af0


	//   ....[53]....
        /*15e8*/ 	.word	0x00003bb0


	//   ....[54]....
        /*15ec*/ 	.word	0x00003c30


	//   ....[55]....
        /*15f0*/ 	.word	0x00003d60


	//   ....[56]....
        /*15f4*/ 	.word	0x00003d80


	//   ....[57]....
        /*15f8*/ 	.word	0x00003da0


	//   ....[58]....
        /*15fc*/ 	.word	0x00003dc0


	//   ....[59]....
        /*1600*/ 	.word	0x00003de0


	//   ....[60]....
        /*1604*/ 	.word	0x00003ef0


	//   ....[61]....
        /*1608*/ 	.word	0x00003f50


	//   ....[62]....
        /*160c*/ 	.word	0x00003fd0


	//   ....[63]....
        /*1610*/ 	.word	0x00004090


	//   ....[64]....
        /*1614*/ 	.word	0x00004110


	//   ....[65]....
        /*1618*/ 	.word	0x00004240


	//   ....[66]....
        /*161c*/ 	.word	0x00004260


	//   ....[67]....
        /*1620*/ 	.word	0x00004280


	//   ....[68]....
        /*1624*/ 	.word	0x000042a0


	//   ....[69]....
        /*1628*/ 	.word	0x000042c0


	//   ....[70]....
        /*162c*/ 	.word	0x000043d0


	//   ....[71]....
        /*1630*/ 	.word	0x00004430


	//   ....[72]....
        /*1634*/ 	.word	0x000044b0


	//   ....[73]....
        /*1638*/ 	.word	0x00004570


	//   ....[74]....
        /*163c*/ 	.word	0x000045f0


	//   ....[75]....
        /*1640*/ 	.word	0x00004720


	//   ....[76]....
        /*1644*/ 	.word	0x00004740


	//   ....[77]....
        /*1648*/ 	.word	0x00004760


	//   ....[78]....
        /*164c*/ 	.word	0x00004780


	//   ....[79]....
        /*1650*/ 	.word	0x000047a0


	//   ....[80]....
        /*1654*/ 	.word	0x00004d50


	//   ....[81]....
        /*1658*/ 	.word	0x00004d70


	//   ....[82]....
        /*165c*/ 	.word	0x00004d90


	//   ....[83]....
        /*1660*/ 	.word	0x00004dd0


	//   ....[84]....
        /*1664*/ 	.word	0x00004df0


	//   ....[85]....
        /*1668*/ 	.word	0x00004e90


	//   ....[86]....
        /*166c*/ 	.word	0x00004eb0


	//   ....[87]....
        /*1670*/ 	.word	0x00004ed0


	//   ....[88]....
        /*1674*/ 	.word	0x00004ef0


	//   ....[89]....
        /*1678*/ 	.word	0x00004f10


	//   ....[90]....
        /*167c*/ 	.word	0x000050e0


	//   ....[91]....
        /*1680*/ 	.word	0x00005110


	//   ....[92]....
        /*1684*/ 	.word	0x00005130


	//   ....[93]....
        /*1688*/ 	.word	0x00005160


	//   ....[94]....
        /*168c*/ 	.word	0x00005180


	//   ....[95]....
        /*1690*/ 	.word	0x00005200


	//   ....[96]....
        /*1694*/ 	.word	0x00005220


	//   ....[97]....
        /*1698*/ 	.word	0x00005240


	//   ....[98]....
        /*169c*/ 	.word	0x00005260


	//   ....[99]....
        /*16a0*/ 	.word	0x00005280


	//   ....[100]....
        /*16a4*/ 	.word	0x00005360


	//   ....[101]....
        /*16a8*/ 	.word	0x00005390


	//   ....[102]....
        /*16ac*/ 	.word	0x000053c0


	//   ....[103]....
        /*16b0*/ 	.word	0x000053e0


	//   ....[104]....
        /*16b4*/ 	.word	0x00005400


	//   ....[105]....
        /*16b8*/ 	.word	0x000054a0


	//   ....[106]....
        /*16bc*/ 	.word	0x000054c0


	//   ....[107]....
        /*16c0*/ 	.word	0x000054e0


	//   ....[108]....
        /*16c4*/ 	.word	0x00005500


	//   ....[109]....
        /*16c8*/ 	.word	0x00005520


	//   ....[110]....
        /*16cc*/ 	.word	0x00005610


	//   ....[111]....
        /*16d0*/ 	.word	0x00005640


	//   ....[112]....
        /*16d4*/ 	.word	0x00005660


	//   ....[113]....
        /*16d8*/ 	.word	0x00005690


	//   ....[114]....
        /*16dc*/ 	.word	0x000056b0


	//   ....[115]....
        /*16e0*/ 	.word	0x00005730


	//   ....[116]....
        /*16e4*/ 	.word	0x00005750


	//   ....[117]....
        /*16e8*/ 	.word	0x00005770


	//   ....[118]....
        /*16ec*/ 	.word	0x00005790


	//   ....[119]....
        /*16f0*/ 	.word	0x000057b0


	//   ....[120]....
        /*16f4*/ 	.word	0x00005890


	//   ....[121]....
        /*16f8*/ 	.word	0x000058c0


	//   ....[122]....
        /*16fc*/ 	.word	0x000058e0


	//   ....[123]....
        /*1700*/ 	.word	0x00005910


	//   ....[124]....
        /*1704*/ 	.word	0x00005930


	//   ....[125]....
        /*1708*/ 	.word	0x000059d0


	//   ....[126]....
        /*170c*/ 	.word	0x000059f0


	//   ....[127]....
        /*1710*/ 	.word	0x00005a10


	//   ....[128]....
        /*1714*/ 	.word	0x00005a30


	//   ....[129]....
        /*1718*/ 	.word	0x00005a50


	//   ....[130]....
        /*171c*/ 	.word	0x00005c20


	//   ....[131]....
        /*1720*/ 	.word	0x00005c50


	//   ....[132]....
        /*1724*/ 	.word	0x00005c80


	//   ....[133]....
        /*1728*/ 	.word	0x00005ca0


	//   ....[134]....
        /*172c*/ 	.word	0x00005cc0


	//   ....[135]....
        /*1730*/ 	.word	0x00005d40


	//   ....[136]....
        /*1734*/ 	.word	0x00005d60


	//   ....[137]....
        /*1738*/ 	.word	0x00005d80


	//   ....[138]....
        /*173c*/ 	.word	0x00005da0


	//   ....[139]....
        /*1740*/ 	.word	0x00005dc0


	//   ....[140]....
        /*1744*/ 	.word	0x00005ea0


	//   ....[141]....
        /*1748*/ 	.word	0x00005ed0


	//   ....[142]....
        /*174c*/ 	.word	0x00005f00


	//   ....[143]....
        /*1750*/ 	.word	0x00005f20


	//   ....[144]....
        /*1754*/ 	.word	0x00005f40


	//   ....[145]....
        /*1758*/ 	.word	0x00005fe0


	//   ....[146]....
        /*175c*/ 	.word	0x00006000


	//   ....[147]....
        /*1760*/ 	.word	0x00006020


	//   ....[148]....
        /*1764*/ 	.word	0x00006040


	//   ....[149]....
        /*1768*/ 	.word	0x00006060


	//   ....[150]....
        /*176c*/ 	.word	0x00006150


	//   ....[151]....
        /*1770*/ 	.word	0x00006180


	//   ....[152]....
        /*1774*/ 	.word	0x000061b0


	//   ....[153]....
        /*1778*/ 	.word	0x000061d0


	//   ....[154]....
        /*177c*/ 	.word	0x000061f0


	//   ....[155]....
        /*1780*/ 	.word	0x00006270


	//   ....[156]....
        /*1784*/ 	.word	0x00006290


	//   ....[157]....
        /*1788*/ 	.word	0x000062b0


	//   ....[158]....
        /*178c*/ 	.word	0x000062d0


	//   ....[159]....
        /*1790*/ 	.word	0x000062f0


	//   ....[160]....
        /*1794*/ 	.word	0x000063d0


	//   ....[161]....
        /*1798*/ 	.word	0x00006400


	//   ....[162]....
        /*179c*/ 	.word	0x00006430


	//   ....[163]....
        /*17a0*/ 	.word	0x00006450


	//   ....[164]....
        /*17a4*/ 	.word	0x00006470


	//   ....[165]....
        /*17a8*/ 	.word	0x00006510


	//   ....[166]....
        /*17ac*/ 	.word	0x00006530


	//   ....[167]....
        /*17b0*/ 	.word	0x00006550


	//   ....[168]....
        /*17b4*/ 	.word	0x00006570


	//   ....[169]....
        /*17b8*/ 	.word	0x00006590


	//   ....[170]....
        /*17bc*/ 	.word	0x00006750


	//   ....[171]....
        /*17c0*/ 	.word	0x00006770


	//   ....[172]....
        /*17c4*/ 	.word	0x00006790


	//   ....[173]....
        /*17c8*/ 	.word	0x000067c0


	//   ....[174]....
        /*17cc*/ 	.word	0x000067e0


	//   ....[175]....
        /*17d0*/ 	.word	0x00006880


	//   ....[176]....
        /*17d4*/ 	.word	0x000068a0


	//   ....[177]....
        /*17d8*/ 	.word	0x000068c0


	//   ....[178]....
        /*17dc*/ 	.word	0x000068e0


	//   ....[179]....
        /*17e0*/ 	.word	0x00006900


	//   ....[180]....
        /*17e4*/ 	.word	0x000069d0


	//   ....[181]....
        /*17e8*/ 	.word	0x000069f0


	//   ....[182]....
        /*17ec*/ 	.word	0x00006a20


	//   ....[183]....
        /*17f0*/ 	.word	0x00006a40


	//   ....[184]....
        /*17f4*/ 	.word	0x00006a60


	//   ....[185]....
        /*17f8*/ 	.word	0x00006b20


	//   ....[186]....
        /*17fc*/ 	.word	0x00006b40


	//   ....[187]....
        /*1800*/ 	.word	0x00006b60


	//   ....[188]....
        /*1804*/ 	.word	0x00006b80


	//   ....[189]....
        /*1808*/ 	.word	0x00006ba0


	//   ....[190]....
        /*180c*/ 	.word	0x00006c70


	//   ....[191]....
        /*1810*/ 	.word	0x00006c90


	//   ....[192]....
        /*1814*/ 	.word	0x00006cc0


	//   ....[193]....
        /*1818*/ 	.word	0x00006cf0


	//   ....[194]....
        /*181c*/ 	.word	0x00006d10


	//   ....[195]....
        /*1820*/ 	.word	0x00006db0


	//   ....[196]....
        /*1824*/ 	.word	0x00006dd0


	//   ....[197]....
        /*1828*/ 	.word	0x00006df0


	//   ....[198]....
        /*182c*/ 	.word	0x00006e10


	//   ....[199]....
        /*1830*/ 	.word	0x00006e30


	//   ....[200]....
        /*1834*/ 	.word	0x00006ef0


	//   ....[201]....
        /*1838*/ 	.word	0x00006f10


	//   ....[202]....
        /*183c*/ 	.word	0x00006f40


	//   ....[203]....
        /*1840*/ 	.word	0x00006f70


	//   ....[204]....
        /*1844*/ 	.word	0x00006f90


	//   ....[205]....
        /*1848*/ 	.word	0x00007050


	//   ....[206]....
        /*184c*/ 	.word	0x00007070


	//   ....[207]....
        /*1850*/ 	.word	0x00007090


	//   ....[208]....
        /*1854*/ 	.word	0x000070b0


	//   ....[209]....
        /*1858*/ 	.word	0x000070d0


	//   ....[210]....
        /*185c*/ 	.word	0x00007280


	//   ....[211]....
        /*1860*/ 	.word	0x000072b0


	//   ....[212]....
        /*1864*/ 	.word	0x000072e0


	//   ....[213]....
        /*1868*/ 	.word	0x00007320


	//   ....[214]....
        /*186c*/ 	.word	0x00007340


	//   ....[215]....
        /*1870*/ 	.word	0x000073c0


	//   ....[216]....
        /*1874*/ 	.word	0x000073e0


	//   ....[217]....
        /*1878*/ 	.word	0x00007400


	//   ....[218]....
        /*187c*/ 	.word	0x00007420


	//   ....[219]....
        /*1880*/ 	.word	0x00007440


	//   ....[220]....
        /*1884*/ 	.word	0x00007510


	//   ....[221]....
        /*1888*/ 	.word	0x00007540


	//   ....[222]....
        /*188c*/ 	.word	0x00007580


	//   ....[223]....
        /*1890*/ 	.word	0x000075a0


	//   ....[224]....
        /*1894*/ 	.word	0x000075c0


	//   ....[225]....
        /*1898*/ 	.word	0x00007660


	//   ....[226]....
        /*189c*/ 	.word	0x00007680


	//   ....[227]....
        /*18a0*/ 	.word	0x000076a0


	//   ....[228]....
        /*18a4*/ 	.word	0x000076c0


	//   ....[229]....
        /*18a8*/ 	.word	0x000076e0


	//   ....[230]....
        /*18ac*/ 	.word	0x000077b0


	//   ....[231]....
        /*18b0*/ 	.word	0x000077d0


	//   ....[232]....
        /*18b4*/ 	.word	0x00007800


	//   ....[233]....
        /*18b8*/ 	.word	0x00007820


	//   ....[234]....
        /*18bc*/ 	.word	0x00007850


	//   ....[235]....
        /*18c0*/ 	.word	0x000078f0


	//   ....[236]....
        /*18c4*/ 	.word	0x00007910


	//   ....[237]....
        /*18c8*/ 	.word	0x00007930


	//   ....[238]....
        /*18cc*/ 	.word	0x00007950


	//   ....[239]....
        /*18d0*/ 	.word	0x00007970


	//   ....[240]....
        /*18d4*/ 	.word	0x000091d0


	//   ....[241]....
        /*18d8*/ 	.word	0x00009200


	//   ....[242]....
        /*18dc*/ 	.word	0x00009220


	//   ....[243]....
        /*18e0*/ 	.word	0x00009240


	//   ....[244]....
        /*18e4*/ 	.word	0x00009270


	//   ....[245]....
        /*18e8*/ 	.word	0x00009310


	//   ....[246]....
        /*18ec*/ 	.word	0x00009330


	//   ....[247]....
        /*18f0*/ 	.word	0x00009350


	//   ....[248]....
        /*18f4*/ 	.word	0x00009370


	//   ....[249]....
        /*18f8*/ 	.word	0x00009390


	//   ....[250]....
        /*18fc*/ 	.word	0x00009530


	//   ....[251]....
        /*1900*/ 	.word	0x00009560


	//   ....[252]....
        /*1904*/ 	.word	0x00009590


	//   ....[253]....
        /*1908*/ 	.word	0x000095b0


	//   ....[254]....
        /*190c*/ 	.word	0x00009610


	//   ....[255]....
        /*1910*/ 	.word	0x00009690


	//   ....[0]....
        /*1914*/ 	.word	0x000096b0


	//   ....[1]....
        /*1918*/ 	.word	0x000096d0


	//   ....[2]....
        /*191c*/ 	.word	0x000096f0


	//   ....[3]....
        /*1920*/ 	.word	0x00009710


	//   ....[4]....
        /*1924*/ 	.word	0x000097d0


	//   ....[5]....
        /*1928*/ 	.word	0x00009800


	//   ....[6]....
        /*192c*/ 	.word	0x00009830


	//   ....[7]....
        /*1930*/ 	.word	0x00009850


	//   ....[8]....
        /*1934*/ 	.word	0x000098a0


	//   ....[9]....
        /*1938*/ 	.word	0x00009940


	//   ....[10]....
        /*193c*/ 	.word	0x00009960


	//   ....[11]....
        /*1940*/ 	.word	0x00009980


	//   ....[12]....
        /*1944*/ 	.word	0x000099a0


	//   ....[13]....
        /*1948*/ 	.word	0x000099c0


	//   ....[14]....
        /*194c*/ 	.word	0x00009a90


	//   ....[15]....
        /*1950*/ 	.word	0x00009ac0


	//   ....[16]....
        /*1954*/ 	.word	0x00009af0


	//   ....[17]....
        /*1958*/ 	.word	0x00009b40


	//   ....[18]....
        /*195c*/ 	.word	0x00009b60


	//   ....[19]....
        /*1960*/ 	.word	0x00009be0


	//   ....[20]....
        /*1964*/ 	.word	0x00009c00


	//   ....[21]....
        /*1968*/ 	.word	0x00009c20


	//   ....[22]....
        /*196c*/ 	.word	0x00009c40


	//   ....[23]....
        /*1970*/ 	.word	0x00009c60


	//   ....[24]....
        /*1974*/ 	.word	0x00009d10


	//   ....[25]....
        /*1978*/ 	.word	0x00009d40


	//   ....[26]....
        /*197c*/ 	.word	0x00009d60


	//   ....[27]....
        /*1980*/ 	.word	0x00009d90


	//   ....[28]....
        /*1984*/ 	.word	0x00009db0


	//   ....[29]....
        /*1988*/ 	.word	0x00009e90


	//   ....[30]....
        /*198c*/ 	.word	0x00009eb0


	//   ....[31]....
        /*1990*/ 	.word	0x00009ed0


	//   ....[32]....
        /*1994*/ 	.word	0x00009ef0


	//   ....[33]....
        /*1998*/ 	.word	0x00009f10


	//   ....[34]....
        /*199c*/ 	.word	0x0000a0e0


	//   ....[35]....
        /*19a0*/ 	.word	0x0000a100


	//   ....[36]....
        /*19a4*/ 	.word	0x0000a120


	//   ....[37]....
        /*19a8*/ 	.word	0x0000a140


	//   ....[38]....
        /*19ac*/ 	.word	0x0000a160


	//   ....[39]....
        /*19b0*/ 	.word	0x0000a210


	//   ....[40]....
        /*19b4*/ 	.word	0x0000a230


	//   ....[41]....
        /*19b8*/ 	.word	0x0000a250


	//   ....[42]....
        /*19bc*/ 	.word	0x0000a270


	//   ....[43]....
        /*19c0*/ 	.word	0x0000a290


	//   ....[44]....
        /*19c4*/ 	.word	0x0000a370


	//   ....[45]....
        /*19c8*/ 	.word	0x0000a390


	//   ....[46]....
        /*19cc*/ 	.word	0x0000a3b0


	//   ....[47]....
        /*19d0*/ 	.word	0x0000a3d0


	//   ....[48]....
        /*19d4*/ 	.word	0x0000a3f0


	//   ....[49]....
        /*19d8*/ 	.word	0x0000a4c0


	//   ....[50]....
        /*19dc*/ 	.word	0x0000a4e0


	//   ....[51]....
        /*19e0*/ 	.word	0x0000a500


	//   ....[52]....
        /*19e4*/ 	.word	0x0000a520


	//   ....[53]....
        /*19e8*/ 	.word	0x0000a540


	//   ....[54]....
        /*19ec*/ 	.word	0x0000a610


	//   ....[55]....
        /*19f0*/ 	.word	0x0000a630


	//   ....[56]....
        /*19f4*/ 	.word	0x0000a650


	//   ....[57]....
        /*19f8*/ 	.word	0x0000a670


	//   ....[58]....
        /*19fc*/ 	.word	0x0000a690


	//   ....[59]....
        /*1a00*/ 	.word	0x0000a750


	//   ....[60]....
        /*1a04*/ 	.word	0x0000a770


	//   ....[61]....
        /*1a08*/ 	.word	0x0000a790


	//   ....[62]....
        /*1a0c*/ 	.word	0x0000a7b0


	//   ....[63]....
        /*1a10*/ 	.word	0x0000a7d0


	//   ....[64]....
        /*1a14*/ 	.word	0x0000a8a0


	//   ....[65]....
        /*1a18*/ 	.word	0x0000a8c0


	//   ....[66]....
        /*1a1c*/ 	.word	0x0000a8e0


	//   ....[67]....
        /*1a20*/ 	.word	0x0000a900


	//   ....[68]....
        /*1a24*/ 	.word	0x0000a920


	//   ....[69]....
        /*1a28*/ 	.word	0x0000a9f0


	//   ....[70]....
        /*1a2c*/ 	.word	0x0000aa10


	//   ....[71]....
        /*1a30*/ 	.word	0x0000aa30


	//   ....[72]....
        /*1a34*/ 	.word	0x0000aa50


	//   ....[73]....
        /*1a38*/ 	.word	0x0000aa70


	//   ....[74]....
        /*1a3c*/ 	.word	0x0000ac40


	//   ....[75]....
        /*1a40*/ 	.word	0x0000ac60


	//   ....[76]....
        /*1a44*/ 	.word	0x0000ac80


	//   ....[77]....
        /*1a48*/ 	.word	0x0000aca0


	//   ....[78]....
        /*1a4c*/ 	.word	0x0000acc0


	//   ....[79]....
        /*1a50*/ 	.word	0x0000ad60


	//   ....[80]....
        /*1a54*/ 	.word	0x0000ad80


	//   ....[81]....
        /*1a58*/ 	.word	0x0000ada0


	//   ....[82]....
        /*1a5c*/ 	.word	0x0000adc0


	//   ....[83]....
        /*1a60*/ 	.word	0x0000ade0


	//   ....[84]....
        /*1a64*/ 	.word	0x0000aeb0


	//   ....[85]....
        /*1a68*/ 	.word	0x0000aed0


	//   ....[86]....
        /*1a6c*/ 	.word	0x0000aef0


	//   ....[87]....
        /*1a70*/ 	.word	0x0000af10


	//   ....[88]....
        /*1a74*/ 	.word	0x0000af30


	//   ....[89]....
        /*1a78*/ 	.word	0x0000b000


	//   ....[90]....
        /*1a7c*/ 	.word	0x0000b020


	//   ....[91]....
        /*1a80*/ 	.word	0x0000b040


	//   ....[92]....
        /*1a84*/ 	.word	0x0000b060


	//   ....[93]....
        /*1a88*/ 	.word	0x0000b080


	//   ....[94]....
        /*1a8c*/ 	.word	0x0000b170


	//   ....[95]....
        /*1a90*/ 	.word	0x0000b190


	//   ....[96]....
        /*1a94*/ 	.word	0x0000b1b0


	//   ....[97]....
        /*1a98*/ 	.word	0x0000b1d0


	//   ....[98]....
        /*1a9c*/ 	.word	0x0000b1f0


	//   ....[99]....
        /*1aa0*/ 	.word	0x0000b290


	//   ....[100]....
        /*1aa4*/ 	.word	0x0000b2b0


	//   ....[101]....
        /*1aa8*/ 	.word	0x0000b2d0


	//   ....[102]....
        /*1aac*/ 	.word	0x0000b2f0


	//   ....[103]....
        /*1ab0*/ 	.word	0x0000b310


	//   ....[104]....
        /*1ab4*/ 	.word	0x0000b3f0


	//   ....[105]....
        /*1ab8*/ 	.word	0x0000b410


	//   ....[106]....
        /*1abc*/ 	.word	0x0000b430


	//   ....[107]....
        /*1ac0*/ 	.word	0x0000b450


	//   ....[108]....
        /*1ac4*/ 	.word	0x0000b470


	//   ....[109]....
        /*1ac8*/ 	.word	0x0000b530


	//   ....[110]....
        /*1acc*/ 	.word	0x0000b550


	//   ....[111]....
        /*1ad0*/ 	.word	0x0000b570


	//   ....[112]....
        /*1ad4*/ 	.word	0x0000b590


	//   ....[113]....
        /*1ad8*/ 	.word	0x0000b5b0


	//   ....[114]....
        /*1adc*/ 	.word	0x0000b780


	//   ....[115]....
        /*1ae0*/ 	.word	0x0000b7a0


	//   ....[116]....
        /*1ae4*/ 	.word	0x0000b7c0


	//   ....[117]....
        /*1ae8*/ 	.word	0x0000b7e0


	//   ....[118]....
        /*1aec*/ 	.word	0x0000b800


	//   ....[119]....
        /*1af0*/ 	.word	0x0000b8a0


	//   ....[120]....
        /*1af4*/ 	.word	0x0000b8c0


	//   ....[121]....
        /*1af8*/ 	.word	0x0000b8e0


	//   ....[122]....
        /*1afc*/ 	.word	0x0000b900


	//   ....[123]....
        /*1b00*/ 	.word	0x0000b920


	//   ....[124]....
        /*1b04*/ 	.word	0x0000b9f0


	//   ....[125]....
        /*1b08*/ 	.word	0x0000ba10


	//   ....[126]....
        /*1b0c*/ 	.word	0x0000ba30


	//   ....[127]....
        /*1b10*/ 	.word	0x0000ba50


	//   ....[128]....
        /*1b14*/ 	.word	0x0000ba70


	//   ....[129]....
        /*1b18*/ 	.word	0x0000bb40


	//   ....[130]....
        /*1b1c*/ 	.word	0x0000bb60


	//   ....[131]....
        /*1b20*/ 	.word	0x0000bb80


	//   ....[132]....
        /*1b24*/ 	.word	0x0000bba0


	//   ....[133]....
        /*1b28*/ 	.word	0x0000bbc0


	//   ....[134]....
        /*1b2c*/ 	.word	0x0000bca0


	//   ....[135]....
        /*1b30*/ 	.word	0x0000bcc0


	//   ....[136]....
        /*1b34*/ 	.word	0x0000bce0


	//   ....[137]....
        /*1b38*/ 	.word	0x0000bd00


	//   ....[138]....
        /*1b3c*/ 	.word	0x0000bd20


	//   ....[139]....
        /*1b40*/ 	.word	0x0000bdd0


	//   ....[140]....
        /*1b44*/ 	.word	0x0000bdf0


	//   ....[141]....
        /*1b48*/ 	.word	0x0000be10


	//   ....[142]....
        /*1b4c*/ 	.word	0x0000be30


	//   ....[143]....
        /*1b50*/ 	.word	0x0000be50


	//   ....[144]....
        /*1b54*/ 	.word	0x0000d780


	//   ....[145]....
        /*1b58*/ 	.word	0x0000d7b0


	//   ....[146]....
        /*1b5c*/ 	.word	0x0000d7f0


	//   ....[147]....
        /*1b60*/ 	.word	0x0000d820


	//   ....[148]....
        /*1b64*/ 	.word	0x0000d860


	//   ....[149]....
        /*1b68*/ 	.word	0x0000d900


	//   ....[150]....
        /*1b6c*/ 	.word	0x0000d920


	//   ....[151]....
        /*1b70*/ 	.word	0x0000d940


	//   ....[152]....
        /*1b74*/ 	.word	0x0000d960


	//   ....[153]....
        /*1b78*/ 	.word	0x0000d980


	//   ....[154]....
        /*1b7c*/ 	.word	0x0000db90


	//   ....[155]....
        /*1b80*/ 	.word	0x0000dbe0


	//   ....[156]....
        /*1b84*/ 	.word	0x0000dc30


	//   ....[157]....
        /*1b88*/ 	.word	0x0000dd10


	//   ....[158]....
        /*1b8c*/ 	.word	0x0000dda0


	//   ....[159]....
        /*1b90*/ 	.word	0x0000def0


	//   ....[160]....
        /*1b94*/ 	.word	0x0000df10


	//   ....[161]....
        /*1b98*/ 	.word	0x0000df30


	//   ....[162]....
        /*1b9c*/ 	.word	0x0000df50


	//   ....[163]....
        /*1ba0*/ 	.word	0x0000df70


	//   ....[164]....
        /*1ba4*/ 	.word	0x0000e440


	//   ....[165]....
        /*1ba8*/ 	.word	0x0000e460


	//   ....[166]....
        /*1bac*/ 	.word	0x0000e480


	//   ....[167]....
        /*1bb0*/ 	.word	0x0000e4a0


	//   ....[168]....
        /*1bb4*/ 	.word	0x0000e4c0


	//   ....[169]....
        /*1bb8*/ 	.word	0x0000e580


	//   ....[170]....
        /*1bbc*/ 	.word	0x0000e5a0


	//   ....[171]....
        /*1bc0*/ 	.word	0x0000e5c0


	//   ....[172]....
        /*1bc4*/ 	.word	0x0000e5e0


	//   ....[173]....
        /*1bc8*/ 	.word	0x0000e600


	//   ....[174]....
        /*1bcc*/ 	.word	0x0000e6c0


	//   ....[175]....
        /*1bd0*/ 	.word	0x0000e6f0


	//   ....[176]....
        /*1bd4*/ 	.word	0x0000e710


	//   ....[177]....
        /*1bd8*/ 	.word	0x0000e730


	//   ....[178]....
        /*1bdc*/ 	.word	0x0000e750


	//   ....[179]....
        /*1be0*/ 	.word	0x0000e810


	//   ....[180]....
        /*1be4*/ 	.word	0x0000e830


	//   ....[181]....
        /*1be8*/ 	.word	0x0000e850


	//   ....[182]....
        /*1bec*/ 	.word	0x0000e870


	//   ....[183]....
        /*1bf0*/ 	.word	0x0000e890


	//   ....[184]....
        /*1bf4*/ 	.word	0x0000ea30


	//   ....[185]....
        /*1bf8*/ 	.word	0x0000ea60


	//   ....[186]....
        /*1bfc*/ 	.word	0x0000ea80


	//   ....[187]....
        /*1c00*/ 	.word	0x0000eaa0


	//   ....[188]....
        /*1c04*/ 	.word	0x0000eac0


	//   ....[189]....
        /*1c08*/ 	.word	0x0000eb80


	//   ....[190]....
        /*1c0c*/ 	.word	0x0000eba0


	//   ....[191]....
        /*1c10*/ 	.word	0x0000ebc0


	//   ....[192]....
        /*1c14*/ 	.word	0x0000ebe0


	//   ....[193]....
        /*1c18*/ 	.word	0x0000ec00


	//   ....[194]....
        /*1c1c*/ 	.word	0x0000ecc0


	//   ....[195]....
        /*1c20*/ 	.word	0x0000ecf0


	//   ....[196]....
        /*1c24*/ 	.word	0x0000ed10


	//   ....[197]....
        /*1c28*/ 	.word	0x0000ed30


	//   ....[198]....
        /*1c2c*/ 	.word	0x0000ed50


	//   ....[199]....
        /*1c30*/ 	.word	0x0000ee10


	//   ....[200]....
        /*1c34*/ 	.word	0x0000ee30


	//   ....[201]....
        /*1c38*/ 	.word	0x0000ee50


	//   ....[202]....
        /*1c3c*/ 	.word	0x0000ee70


	//   ....[203]....
        /*1c40*/ 	.word	0x0000ee90


	//   ....[204]....
        /*1c44*/ 	.word	0x0000f030


	//   ....[205]....
        /*1c48*/ 	.word	0x0000f060


	//   ....[206]....
        /*1c4c*/ 	.word	0x0000f080


	//   ....[207]....
        /*1c50*/ 	.word	0x0000f0a0


	//   ....[208]....
        /*1c54*/ 	.word	0x0000f0c0


	//   ....[209]....
        /*1c58*/ 	.word	0x0000f180


	//   ....[210]....
        /*1c5c*/ 	.word	0x0000f1a0


	//   ....[211]....
        /*1c60*/ 	.word	0x0000f1c0


	//   ....[212]....
        /*1c64*/ 	.word	0x0000f1e0


	//   ....[213]....
        /*1c68*/ 	.word	0x0000f200


	//   ....[214]....
        /*1c6c*/ 	.word	0x0000f2c0


	//   ....[215]....
        /*1c70*/ 	.word	0x0000f2f0


	//   ....[216]....
        /*1c74*/ 	.word	0x0000f310


	//   ....[217]....
        /*1c78*/ 	.word	0x0000f330


	//   ....[218]....
        /*1c7c*/ 	.word	0x0000f350


	//   ....[219]....
        /*1c80*/ 	.word	0x0000f410


	//   ....[220]....
        /*1c84*/ 	.word	0x0000f430


	//   ....[221]....
        /*1c88*/ 	.word	0x0000f450


	//   ....[222]....
        /*1c8c*/ 	.word	0x0000f470


	//   ....[223]....
        /*1c90*/ 	.word	0x0000f490


	//   ....[224]....
        /*1c94*/ 	.word	0x0000f630


	//   ....[225]....
        /*1c98*/ 	.word	0x0000f660


	//   ....[226]....
        /*1c9c*/ 	.word	0x0000f680


	//   ....[227]....
        /*1ca0*/ 	.word	0x0000f6a0


	//   ....[228]....
        /*1ca4*/ 	.word	0x0000f6c0


	//   ....[229]....
        /*1ca8*/ 	.word	0x0000f780


	//   ....[230]....
        /*1cac*/ 	.word	0x0000f7a0


	//   ....[231]....
        /*1cb0*/ 	.word	0x0000f7c0


	//   ....[232]....
        /*1cb4*/ 	.word	0x0000f7e0


	//   ....[233]....
        /*1cb8*/ 	.word	0x0000f800


	//   ....[234]....
        /*1cbc*/ 	.word	0x0000f8d0


	//   ....[235]....
        /*1cc0*/ 	.word	0x0000f900


	//   ....[236]....
        /*1cc4*/ 	.word	0x0000f920


	//   ....[237]....
        /*1cc8*/ 	.word	0x0000f940


	//   ....[238]....
        /*1ccc*/ 	.word	0x0000f960


	//   ....[239]....
        /*1cd0*/ 	.word	0x0000fa20


	//   ....[240]....
        /*1cd4*/ 	.word	0x0000fa40


	//   ....[241]....
        /*1cd8*/ 	.word	0x0000fa60


	//   ....[242]....
        /*1cdc*/ 	.word	0x0000fa80


	//   ....[243]....
        /*1ce0*/ 	.word	0x0000faa0


	//   ....[244]....
        /*1ce4*/ 	.word	0x00012060


	//   ....[245]....
        /*1ce8*/ 	.word	0x00012080


	//   ....[246]....
        /*1cec*/ 	.word	0x000120a0


	//   ....[247]....
        /*1cf0*/ 	.word	0x000120c0


	//   ....[248]....
        /*1cf4*/ 	.word	0x000120e0


	//   ....[249]....
        /*1cf8*/ 	.word	0x000121a0


	//   ....[250]....
        /*1cfc*/ 	.word	0x000121c0


	//   ....[251]....
        /*1d00*/ 	.word	0x000121e0


	//   ....[252]....
        /*1d04*/ 	.word	0x00012200


	//   ....[253]....
        /*1d08*/ 	.word	0x00012220


	//   ....[254]....
        /*1d0c*/ 	.word	0x00012330


	//   ....[255]....
        /*1d10*/ 	.word	0x00012360


	//   ....[0]....
        /*1d14*/ 	.word	0x00012380


	//   ....[1]....
        /*1d18*/ 	.word	0x000123a0


	//   ....[2]....
        /*1d1c*/ 	.word	0x000123c0


	//   ....[3]....
        /*1d20*/ 	.word	0x00012490


	//   ....[4]....
        /*1d24*/ 	.word	0x000124b0


	//   ....[5]....
        /*1d28*/ 	.word	0x000124d0


	//   ....[6]....
        /*1d2c*/ 	.word	0x000124f0


	//   ....[7]....
        /*1d30*/ 	.word	0x00012510


	//   ....[8]....
        /*1d34*/ 	.word	0x000129b0


	//   ....[9]....
        /*1d38*/ 	.word	0x000129e0


	//   ....[10]....
        /*1d3c*/ 	.word	0x00012a00


	//   ....[11]....
        /*1d40*/ 	.word	0x00012a20


	//   ....[12]....
        /*1d44*/ 	.word	0x00012a40


	//   ....[13]....
        /*1d48*/ 	.word	0x00012b00


	//   ....[14]....
        /*1d4c*/ 	.word	0x00012b20


	//   ....[15]....
        /*1d50*/ 	.word	0x00012b40


	//   ....[16]....
        /*1d54*/ 	.word	0x00012b60


	//   ....[17]....
        /*1d58*/ 	.word	0x00012b80


	//   ....[18]....
        /*1d5c*/ 	.word	0x00012c90


	//   ....[19]....
        /*1d60*/ 	.word	0x00012cc0


	//   ....[20]....
        /*1d64*/ 	.word	0x00012ce0


	//   ....[21]....
        /*1d68*/ 	.word	0x00012d00


	//   ....[22]....
        /*1d6c*/ 	.word	0x00012d20


	//   ....[23]....
        /*1d70*/ 	.word	0x00012df0


	//   ....[24]....
        /*1d74*/ 	.word	0x00012e10


	//   ....[25]....
        /*1d78*/ 	.word	0x00012e30


	//   ....[26]....
        /*1d7c*/ 	.word	0x00012e50


	//   ....[27]....
        /*1d80*/ 	.word	0x00012e70


	//   ....[28]....
        /*1d84*/ 	.word	0x00013310


	//   ....[29]....
        /*1d88*/ 	.word	0x00013340


	//   ....[30]....
        /*1d8c*/ 	.word	0x00013360


	//   ....[31]....
        /*1d90*/ 	.word	0x00013380


	//   ....[32]....
        /*1d94*/ 	.word	0x000133a0


	//   ....[33]....
        /*1d98*/ 	.word	0x00013460


	//   ....[34]....
        /*1d9c*/ 	.word	0x00013480


	//   ....[35]....
        /*1da0*/ 	.word	0x000134a0


	//   ....[36]....
        /*1da4*/ 	.word	0x000134c0


	//   ....[37]....
        /*1da8*/ 	.word	0x000134e0


	//   ....[38]....
        /*1dac*/ 	.word	0x000135f0


	//   ....[39]....
        /*1db0*/ 	.word	0x00013620


	//   ....[40]....
        /*1db4*/ 	.word	0x00013640


	//   ....[41]....
        /*1db8*/ 	.word	0x00013660


	//   ....[42]....
        /*1dbc*/ 	.word	0x00013680


	//   ....[43]....
        /*1dc0*/ 	.word	0x00013750


	//   ....[44]....
        /*1dc4*/ 	.word	0x00013770


	//   ....[45]....
        /*1dc8*/ 	.word	0x00013790


	//   ....[46]....
        /*1dcc*/ 	.word	0x000137b0


	//   ....[47]....
        /*1dd0*/ 	.word	0x000137d0


	//   ....[48]....
        /*1dd4*/ 	.word	0x00013c70


	//   ....[49]....
        /*1dd8*/ 	.word	0x00013ca0


	//   ....[50]....
        /*1ddc*/ 	.word	0x00013cc0


	//   ....[51]....
        /*1de0*/ 	.word	0x00013ce0


	//   ....[52]....
        /*1de4*/ 	.word	0x00013d00


	//   ....[53]....
        /*1de8*/ 	.word	0x00013dc0


	//   ....[54]....
        /*1dec*/ 	.word	0x00013de0


	//   ....[55]....
        /*1df0*/ 	.word	0x00013e00


	//   ....[56]....
        /*1df4*/ 	.word	0x00013e20


	//   ....[57]....
        /*1df8*/ 	.word	0x00013e40


	//   ....[58]....
        /*1dfc*/ 	.word	0x00013f50


	//   ....[59]....
        /*1e00*/ 	.word	0x00013f80


	//   ....[60]....
        /*1e04*/ 	.word	0x00013fa0


	//   ....[61]....
        /*1e08*/ 	.word	0x00013fc0


	//   ....[62]....
        /*1e0c*/ 	.word	0x00013fe0


	//   ....[63]....
        /*1e10*/ 	.word	0x000140b0


	//   ....[64]....
        /*1e14*/ 	.word	0x000140d0


	//   ....[65]....
        /*1e18*/ 	.word	0x000140f0


	//   ....[66]....
        /*1e1c*/ 	.word	0x00014110


	//   ....[67]....
        /*1e20*/ 	.word	0x00014130


	//   ....[68]....
        /*1e24*/ 	.word	0x000150d0


	//   ....[69]....
        /*1e28*/ 	.word	0x000150f0


	//   ....[70]....
        /*1e2c*/ 	.word	0x00015110


	//   ....[71]....
        /*1e30*/ 	.word	0x00015140


	//   ....[72]....
        /*1e34*/ 	.word	0x00015180


	//   ....[73]....
        /*1e38*/ 	.word	0x00015220


	//   ....[74]....
        /*1e3c*/ 	.word	0x00015240


	//   ....[75]....
        /*1e40*/ 	.word	0x00015260


	//   ....[76]....
        /*1e44*/ 	.word	0x00015280


	//   ....[77]....
        /*1e48*/ 	.word	0x000152a0


	//   ....[78]....
        /*1e4c*/ 	.word	0x00015490


	//   ....[79]....
        /*1e50*/ 	.word	0x000154f0


	//   ....[80]....
        /*1e54*/ 	.word	0x00015540


	//   ....[81]....
        /*1e58*/ 	.word	0x00015620


	//   ....[82]....
        /*1e5c*/ 	.word	0x000156b0


	//   ....[83]....
        /*1e60*/ 	.word	0x00015800


	//   ....[84]....
        /*1e64*/ 	.word	0x00015820


	//   ....[85]....
        /*1e68*/ 	.word	0x00015840


	//   ....[86]....
        /*1e6c*/ 	.word	0x00015860


	//   ....[87]....
        /*1e70*/ 	.word	0x00015880


	//   ....[88]....
        /*1e74*/ 	.word	0x00015bd0


	//   ....[89]....
        /*1e78*/ 	.word	0x00015bf0


	//   ....[90]....
        /*1e7c*/ 	.word	0x00015c10


	//   ....[91]....
        /*1e80*/ 	.word	0x00015c30


	//   ....[92]....
        /*1e84*/ 	.word	0x00015c50


	//   ....[93]....
        /*1e88*/ 	.word	0x00015d10


	//   ....[94]....
        /*1e8c*/ 	.word	0x00015d30


	//   ....[95]....
        /*1e90*/ 	.word	0x00015d50


	//   ....[96]....
        /*1e94*/ 	.word	0x00015d70


	//   ....[97]....
        /*1e98*/ 	.word	0x00015d90


	//   ....[98]....
        /*1e9c*/ 	.word	0x00015f60


	//   ....[99]....
        /*1ea0*/ 	.word	0x00015f80


	//   ....[100]....
        /*1ea4*/ 	.word	0x00015fa0


	//   ....[101]....
        /*1ea8*/ 	.word	0x00015fc0


	//   ....[102]....
        /*1eac*/ 	.word	0x00015fe0


	//   ....[103]....
        /*1eb0*/ 	.word	0x000160a0


	//   ....[104]....
        /*1eb4*/ 	.word	0x000160c0


	//   ....[105]....
        /*1eb8*/ 	.word	0x000160e0


	//   ....[106]....
        /*1ebc*/ 	.word	0x00016100


	//   ....[107]....
        /*1ec0*/ 	.word	0x00016120


	//   ....[108]....
        /*1ec4*/ 	.word	0x000162c0


	//   ....[109]....
        /*1ec8*/ 	.word	0x000162f0


	//   ....[110]....
        /*1ecc*/ 	.word	0x00016310


	//   ....[111]....
        /*1ed0*/ 	.word	0x00016330


	//   ....[112]....
        /*1ed4*/ 	.word	0x00016350


	//   ....[113]....
        /*1ed8*/ 	.word	0x00016410


	//   ....[114]....
        /*1edc*/ 	.word	0x00016430


	//   ....[115]....
        /*1ee0*/ 	.word	0x00016450


	//   ....[116]....
        /*1ee4*/ 	.word	0x00016470


	//   ....[117]....
        /*1ee8*/ 	.word	0x00016490


	//   ....[118]....
        /*1eec*/ 	.word	0x00016520


	//   ....[119]....
        /*1ef0*/ 	.word	0x00016540


	//   ....[120]....
        /*1ef4*/ 	.word	0x00016560


	//   ....[121]....
        /*1ef8*/ 	.word	0x00016580


	//   ....[122]....
        /*1efc*/ 	.word	0x000165a0


	//   ....[123]....
        /*1f00*/ 	.word	0x00016670


	//   ....[124]....
        /*1f04*/ 	.word	0x00016690


	//   ....[125]....
        /*1f08*/ 	.word	0x000166b0


	//   ....[126]....
        /*1f0c*/ 	.word	0x000166d0


	//   ....[127]....
        /*1f10*/ 	.word	0x000166f0


	//   ....[128]....
        /*1f14*/ 	.word	0x00016890


	//   ....[129]....
        /*1f18*/ 	.word	0x000168c0


	//   ....[130]....
        /*1f1c*/ 	.word	0x000168e0


	//   ....[131]....
        /*1f20*/ 	.word	0x00016900


	//   ....[132]....
        /*1f24*/ 	.word	0x00016920


	//   ....[133]....
        /*1f28*/ 	.word	0x000169e0


	//   ....[134]....
        /*1f2c*/ 	.word	0x00016a00


	//   ....[135]....
        /*1f30*/ 	.word	0x00016a20


	//   ....[136]....
        /*1f34*/ 	.word	0x00016a40


	//   ....[137]....
        /*1f38*/ 	.word	0x00016a60


	//   ....[138]....
        /*1f3c*/ 	.word	0x00016b20


	//   ....[139]....
        /*1f40*/ 	.word	0x00016b50


	//   ....[140]....
        /*1f44*/ 	.word	0x00016b70


	//   ....[141]....
        /*1f48*/ 	.word	0x00016b90


	//   ....[142]....
        /*1f4c*/ 	.word	0x00016bb0


	//   ....[143]....
        /*1f50*/ 	.word	0x00016c70


	//   ....[144]....
        /*1f54*/ 	.word	0x00016c90


	//   ....[145]....
        /*1f58*/ 	.word	0x00016cb0


	//   ....[146]....
        /*1f5c*/ 	.word	0x00016cd0


	//   ....[147]....
        /*1f60*/ 	.word	0x00016cf0


	//   ....[148]....
        /*1f64*/ 	.word	0x00016e90


	//   ....[149]....
        /*1f68*/ 	.word	0x00016ec0


	//   ....[150]....
        /*1f6c*/ 	.word	0x00016ee0


	//   ....[151]....
        /*1f70*/ 	.word	0x00016f00


	//   ....[152]....
        /*1f74*/ 	.word	0x00016f20


	//   ....[153]....
        /*1f78*/ 	.word	0x00016fe0


	//   ....[154]....
        /*1f7c*/ 	.word	0x00017000


	//   ....[155]....
        /*1f80*/ 	.word	0x00017020


	//   ....[156]....
        /*1f84*/ 	.word	0x00017040


	//   ....[157]....
        /*1f88*/ 	.word	0x00017060


	//   ....[158]....
        /*1f8c*/ 	.word	0x00017100


	//   ....[159]....
        /*1f90*/ 	.word	0x00017130


	//   ....[160]....
        /*1f94*/ 	.word	0x00017150


	//   ....[161]....
        /*1f98*/ 	.word	0x00017170


	//   ....[162]....
        /*1f9c*/ 	.word	0x00017190


	//   ....[163]....
        /*1fa0*/ 	.word	0x00017270


	//   ....[164]....
        /*1fa4*/ 	.word	0x00017290


	//   ....[165]....
        /*1fa8*/ 	.word	0x000172b0


	//   ....[166]....
        /*1fac*/ 	.word	0x000172d0


	//   ....[167]....
        /*1fb0*/ 	.word	0x000172f0


	//   ....[168]....
        /*1fb4*/ 	.word	0x000182c0


	//   ....[169]....
        /*1fb8*/ 	.word	0x000182f0


	//   ....[170]....
        /*1fbc*/ 	.word	0x00018340


	//   ....[171]....
        /*1fc0*/ 	.word	0x00018360


	//   ....[172]....
        /*1fc4*/ 	.word	0x00018380


	//   ....[173]....
        /*1fc8*/ 	.word	0x00018400


	//   ....[174]....
        /*1fcc*/ 	.word	0x00018420


	//   ....[175]....
        /*1fd0*/ 	.word	0x00018440


	//   ....[176]....
        /*1fd4*/ 	.word	0x00018460


	//   ....[177]....
        /*1fd8*/ 	.word	0x00018480


	//   ....[178]....
        /*1fdc*/ 	.word	0x00018850


	//   ....[179]....
        /*1fe0*/ 	.word	0x00018880


	//   ....[180]....
        /*1fe4*/ 	.word	0x000188c0


	//   ....[181]....
        /*1fe8*/ 	.word	0x000188e0


	//   ....[182]....
        /*1fec*/ 	.word	0x00018900


	//   ....[183]....
        /*1ff0*/ 	.word	0x00018980


	//   ....[184]....
        /*1ff4*/ 	.word	0x000189a0


	//   ....[185]....
        /*1ff8*/ 	.word	0x000189c0


	//   ....[186]....
        /*1ffc*/ 	.word	0x000189e0


	//   ....[187]....
        /*2000*/ 	.word	0x00018a00


	//   ....[188]....
        /*2004*/ 	.word	0x00018db0


	//   ....[189]....
        /*2008*/ 	.word	0x00018de0


	//   ....[190]....
        /*200c*/ 	.word	0x00018e20


	//   ....[191]....
        /*2010*/ 	.word	0x00018e40


	//   ....[192]....
        /*2014*/ 	.word	0x00018e60


	//   ....[193]....
        /*2018*/ 	.word	0x00018ef0


	//   ....[194]....
        /*201c*/ 	.word	0x00018f10


	//   ....[195]....
        /*2020*/ 	.word	0x00018f30


	//   ....[196]....
        /*2024*/ 	.word	0x00018f50


	//   ....[197]....
        /*2028*/ 	.word	0x00018f70


	//   ....[198]....
        /*202c*/ 	.word	0x00019320


	//   ....[199]....
        /*2030*/ 	.word	0x00019350


	//   ....[200]....
        /*2034*/ 	.word	0x00019370


	//   ....[201]....
        /*2038*/ 	.word	0x000193b0


	//   ....[202]....
        /*203c*/ 	.word	0x000193d0


	//   ....[203]....
        /*2040*/ 	.word	0x00019460


	//   ....[204]....
        /*2044*/ 	.word	0x00019480


	//   ....[205]....
        /*2048*/ 	.word	0x000194a0


	//   ....[206]....
        /*204c*/ 	.word	0x000194c0


	//   ....[207]....
        /*2050*/ 	.word	0x000194e0


	//   ....[208]....
        /*2054*/ 	.word	0x00019890


	//   ....[209]....
        /*2058*/ 	.word	0x000198c0


	//   ....[210]....
        /*205c*/ 	.word	0x00019900


	//   ....[211]....
        /*2060*/ 	.word	0x00019920


	//   ....[212]....
        /*2064*/ 	.word	0x00019940


	//   ....[213]....
        /*2068*/ 	.word	0x000199d0


	//   ....[214]....
        /*206c*/ 	.word	0x000199f0


	//   ....[215]....
        /*2070*/ 	.word	0x00019a10


	//   ....[216]....
        /*2074*/ 	.word	0x00019a30


	//   ....[217]....
        /*2078*/ 	.word	0x00019a50


	//   ....[218]....
        /*207c*/ 	.word	0x00019e00


	//   ....[219]....
        /*2080*/ 	.word	0x00019e30


	//   ....[220]....
        /*2084*/ 	.word	0x00019e50


	//   ....[221]....
        /*2088*/ 	.word	0x00019e90


	//   ....[222]....
        /*208c*/ 	.word	0x00019eb0


	//   ....[223]....
        /*2090*/ 	.word	0x00019f40


	//   ....[224]....
        /*2094*/ 	.word	0x00019f60


	//   ....[225]....
        /*2098*/ 	.word	0x00019f80


	//   ....[226]....
        /*209c*/ 	.word	0x00019fa0


	//   ....[227]....
        /*20a0*/ 	.word	0x00019fc0


	//   ....[228]....
        /*20a4*/ 	.word	0x0001a370


	//   ....[229]....
        /*20a8*/ 	.word	0x0001a3a0


	//   ....[230]....
        /*20ac*/ 	.word	0x0001a3e0


	//   ....[231]....
        /*20b0*/ 	.word	0x0001a400


	//   ....[232]....
        /*20b4*/ 	.word	0x0001a420


	//   ....[233]....
        /*20b8*/ 	.word	0x0001a4b0


	//   ....[234]....
        /*20bc*/ 	.word	0x0001a4d0


	//   ....[235]....
        /*20c0*/ 	.word	0x0001a4f0


	//   ....[236]....
        /*20c4*/ 	.word	0x0001a510


	//   ....[237]....
        /*20c8*/ 	.word	0x0001a530


	//   ....[238]....
        /*20cc*/ 	.word	0x0001a8f0


	//   ....[239]....
        /*20d0*/ 	.word	0x0001a920


	//   ....[240]....
        /*20d4*/ 	.word	0x0001a960


	//   ....[241]....
        /*20d8*/ 	.word	0x0001a980


	//   ....[242]....
        /*20dc*/ 	.word	0x0001a9a0


	//   ....[243]....
        /*20e0*/ 	.word	0x0001aa20


	//   ....[244]....
        /*20e4*/ 	.word	0x0001aa40


	//   ....[245]....
        /*20e8*/ 	.word	0x0001aa60


	//   ....[246]....
        /*20ec*/ 	.word	0x0001aa80


	//   ....[247]....
        /*20f0*/ 	.word	0x0001aaa0


	//   ....[248]....
        /*20f4*/ 	.word	0x0001b390


	//   ....[249]....
        /*20f8*/ 	.word	0x0001b3f0


	//   ....[250]....
        /*20fc*/ 	.word	0x0001b450


	//   ....[251]....
        /*2100*/ 	.word	0x0001b4b0


	//   ....[252]....
        /*2104*/ 	.word	0x0001b510


	//   ....[253]....
        /*2108*/ 	.word	0x0001b580


	//   ....[254]....
        /*210c*/ 	.word	0x0001b5e0


	//   ....[255]....
        /*2110*/ 	.word	0x0001b640


	//   ....[0]....
        /*2114*/ 	.word	0x0001b6a0


	//   ....[1]....
        /*2118*/ 	.word	0x0001b700


	//   ....[2]....
        /*211c*/ 	.word	0x0001b770


	//   ....[3]....
        /*2120*/ 	.word	0x0001b7d0


	//   ....[4]....
        /*2124*/ 	.word	0x0001b830


	//   ....[5]....
        /*2128*/ 	.word	0x0001b890


	//   ....[6]....
        /*212c*/ 	.word	0x0001b8f0


	//   ....[7]....
        /*2130*/ 	.word	0x0001b960


	//   ....[8]....
        /*2134*/ 	.word	0x0001b9c0


	//   ....[9]....
        /*2138*/ 	.word	0x0001ba20


	//   ....[10]....
        /*213c*/ 	.word	0x0001ba80


	//   ....[11]....
        /*2140*/ 	.word	0x0001bae0


	//   ....[12]....
        /*2144*/ 	.word	0x0001bb50


	//   ....[13]....
        /*2148*/ 	.word	0x0001bbb0


	//   ....[14]....
        /*214c*/ 	.word	0x0001bc10


	//   ....[15]....
        /*2150*/ 	.word	0x0001bc70


	//   ....[16]....
        /*2154*/ 	.word	0x0001bcd0


	//   ....[17]....
        /*2158*/ 	.word	0x0001bd40


	//   ....[18]....
        /*215c*/ 	.word	0x0001bda0


	//   ....[19]....
        /*2160*/ 	.word	0x0001be00


	//   ....[20]....
        /*2164*/ 	.word	0x0001be60


	//   ....[21]....
        /*2168*/ 	.word	0x0001bec0


	//   ....[22]....
        /*216c*/ 	.word	0x0001bf30


	//   ....[23]....
        /*2170*/ 	.word	0x0001bf90


	//   ....[24]....
        /*2174*/ 	.word	0x0001bff0


	//   ....[25]....
        /*2178*/ 	.word	0x0001c050


	//   ....[26]....
        /*217c*/ 	.word	0x0001c0b0


	//   ....[27]....
        /*2180*/ 	.word	0x0001c120


	//   ....[28]....
        /*2184*/ 	.word	0x0001c180


	//   ....[29]....
        /*2188*/ 	.word	0x0001c1e0


	//   ....[30]....
        /*218c*/ 	.word	0x0001c240


	//   ....[31]....
        /*2190*/ 	.word	0x0001c2a0


	//   ....[32]....
        /*2194*/ 	.word	0x0001c310


	//   ....[33]....
        /*2198*/ 	.word	0x0001c370


	//   ....[34]....
        /*219c*/ 	.word	0x0001c3d0


	//   ....[35]....
        /*21a0*/ 	.word	0x0001c430


	//   ....[36]....
        /*21a4*/ 	.word	0x0001c490


	//   ....[37]....
        /*21a8*/ 	.word	0x0001c500


	//   ....[38]....
        /*21ac*/ 	.word	0x0001c560


	//   ....[39]....
        /*21b0*/ 	.word	0x0001c5c0


	//   ....[40]....
        /*21b4*/ 	.word	0x0001c620


	//   ....[41]....
        /*21b8*/ 	.word	0x0001c680


	//   ....[42]....
        /*21bc*/ 	.word	0x0001c6f0


	//   ....[43]....
        /*21c0*/ 	.word	0x0001c750


	//   ....[44]....
        /*21c4*/ 	.word	0x0001c7b0


	//   ....[45]....
        /*21c8*/ 	.word	0x0001c810


	//   ....[46]....
        /*21cc*/ 	.word	0x0001c870


	//   ....[47]....
        /*21d0*/ 	.word	0x0001c8e0


	//   ....[48]....
        /*21d4*/ 	.word	0x0001c940


	//   ....[49]....
        /*21d8*/ 	.word	0x0001c9a0


	//   ....[50]....
        /*21dc*/ 	.word	0x0001ca00


	//   ....[51]....
        /*21e0*/ 	.word	0x0001ca60


	//   ....[52]....
        /*21e4*/ 	.word	0x0001cad0


	//   ....[53]....
        /*21e8*/ 	.word	0x0001cb30


	//   ....[54]....
        /*21ec*/ 	.word	0x0001cb90


	//   ....[55]....
        /*21f0*/ 	.word	0x0001cbf0


	//   ....[56]....
        /*21f4*/ 	.word	0x0001cc50


	//   ....[57]....
        /*21f8*/ 	.word	0x0001ccc0


	//   ....[58]....
        /*21fc*/ 	.word	0x0001cd20


	//   ....[59]....
        /*2200*/ 	.word	0x0001cd80


	//   ....[60]....
        /*2204*/ 	.word	0x0001cde0


	//   ....[61]....
        /*2208*/ 	.word	0x0001ce40


	//   ....[62]....
        /*220c*/ 	.word	0x0001ceb0


	//   ....[63]....
        /*2210*/ 	.word	0x0001cf10


	//   ....[64]....
        /*2214*/ 	.word	0x0001cf70


	//   ....[65]....
        /*2218*/ 	.word	0x0001cfd0


	//   ....[66]....
        /*221c*/ 	.word	0x0001d030


	//   ....[67]....
        /*2220*/ 	.word	0x0001d0a0


	//   ....[68]....
        /*2224*/ 	.word	0x0001d100


	//   ....[69]....
        /*2228*/ 	.word	0x0001d160


	//   ....[70]....
        /*222c*/ 	.word	0x0001d1c0


	//   ....[71]....
        /*2230*/ 	.word	0x0001d220


	//   ....[72]....
        /*2234*/ 	.word	0x0001d290


	//   ....[73]....
        /*2238*/ 	.word	0x0001d2f0


	//   ....[74]....
        /*223c*/ 	.word	0x0001d350


	//   ....[75]....
        /*2240*/ 	.word	0x0001d3b0


	//   ....[76]....
        /*2244*/ 	.word	0x0001d410


	//   ....[77]....
        /*2248*/ 	.word	0x0001d480


	//   ....[78]....
        /*224c*/ 	.word	0x0001d4e0


	//   ....[79]....
        /*2250*/ 	.word	0x0001d540


	//   ....[80]....
        /*2254*/ 	.word	0x0001d5a0


	//   ....[81]....
        /*2258*/ 	.word	0x0001d600


	//   ....[82]....
        /*225c*/ 	.word	0x0001d670


	//   ....[83]....
        /*2260*/ 	.word	0x0001d6d0


	//   ....[84]....
        /*2264*/ 	.word	0x0001d730


	//   ....[85]....
        /*2268*/ 	.word	0x0001d790


	//   ....[86]....
        /*226c*/ 	.word	0x0001d7f0


	//   ....[87]....
        /*2270*/ 	.word	0x0001d860


	//   ....[88]....
        /*2274*/ 	.word	0x0001d8c0


	//   ....[89]....
        /*2278*/ 	.word	0x0001d920


	//   ....[90]....
        /*227c*/ 	.word	0x0001d980


	//   ....[91]....
        /*2280*/ 	.word	0x0001d9e0


	//   ....[92]....
        /*2284*/ 	.word	0x0001da50


	//   ....[93]....
        /*2288*/ 	.word	0x0001dab0


	//   ....[94]....
        /*228c*/ 	.word	0x0001db10


	//   ....[95]....
        /*2290*/ 	.word	0x0001db70


	//   ....[96]....
        /*2294*/ 	.word	0x0001dbd0


	//   ....[97]....
        /*2298*/ 	.word	0x0001dc40


	//   ....[98]....
        /*229c*/ 	.word	0x0001dca0


	//   ....[99]....
        /*22a0*/ 	.word	0x0001dd00


	//   ....[100]....
        /*22a4*/ 	.word	0x0001dd60


	//   ....[101]....
        /*22a8*/ 	.word	0x0001ddc0


	//   ....[102]....
        /*22ac*/ 	.word	0x0001de30


	//   ....[103]....
        /*22b0*/ 	.word	0x0001de90


	//   ....[104]....
        /*22b4*/ 	.word	0x0001def0


	//   ....[105]....
        /*22b8*/ 	.word	0x0001df50


	//   ....[106]....
        /*22bc*/ 	.word	0x0001dfb0


	//   ....[107]....
        /*22c0*/ 	.word	0x0001e020


	//   ....[108]....
        /*22c4*/ 	.word	0x0001e080


	//   ....[109]....
        /*22c8*/ 	.word	0x0001e0e0


	//   ....[110]....
        /*22cc*/ 	.word	0x0001e140


	//   ....[111]....
        /*22d0*/ 	.word	0x0001e1a0


	//   ....[112]....
        /*22d4*/ 	.word	0x0001e210


	//   ....[113]....
        /*22d8*/ 	.word	0x0001e270


	//   ....[114]....
        /*22dc*/ 	.word	0x0001e2d0


	//   ....[115]....
        /*22e0*/ 	.word	0x0001e330


	//   ....[116]....
        /*22e4*/ 	.word	0x0001e390


	//   ....[117]....
        /*22e8*/ 	.word	0x0001e410


	//   ....[118]....
        /*22ec*/ 	.word	0x0001e470


	//   ....[119]....
        /*22f0*/ 	.word	0x0001e4d0


	//   ....[120]....
        /*22f4*/ 	.word	0x0001e530


	//   ....[121]....
        /*22f8*/ 	.word	0x0001e590


	//   ....[122]....
        /*22fc*/ 	.word	0x0001e610


	//   ....[123]....
        /*2300*/ 	.word	0x0001e670


	//   ....[124]....
        /*2304*/ 	.word	0x0001e6d0


	//   ....[125]....
        /*2308*/ 	.word	0x0001e730


	//   ....[126]....
        /*230c*/ 	.word	0x0001e790


	//   ....[127]....
        /*2310*/ 	.word	0x0001e810


	//   ....[128]....
        /*2314*/ 	.word	0x0001e870


	//   ....[129]....
        /*2318*/ 	.word	0x0001e8d0


	//   ....[130]....
        /*231c*/ 	.word	0x0001e930


	//   ....[131]....
        /*2320*/ 	.word	0x0001e990


	//   ....[132]....
        /*2324*/ 	.word	0x0001ea10


	//   ....[133]....
        /*2328*/ 	.word	0x0001ea70


	//   ....[134]....
        /*232c*/ 	.word	0x0001ead0


	//   ....[135]....
        /*2330*/ 	.word	0x0001eb30


	//   ....[136]....
        /*2334*/ 	.word	0x0001eb90


	//   ....[137]....
        /*2338*/ 	.word	0x0001ec10


	//   ....[138]....
        /*233c*/ 	.word	0x0001ec70


	//   ....[139]....
        /*2340*/ 	.word	0x0001ecd0


	//   ....[140]....
        /*2344*/ 	.word	0x0001ed30


	//   ....[141]....
        /*2348*/ 	.word	0x0001ed90


	//   ....[142]....
        /*234c*/ 	.word	0x0001ee10


	//   ....[143]....
        /*2350*/ 	.word	0x0001ee70


	//   ....[144]....
        /*2354*/ 	.word	0x0001eed0


	//   ....[145]....
        /*2358*/ 	.word	0x0001ef30


	//   ....[146]....
        /*235c*/ 	.word	0x0001ef90


	//   ....[147]....
        /*2360*/ 	.word	0x0001f010


	//   ....[148]....
        /*2364*/ 	.word	0x0001f070


	//   ....[149]....
        /*2368*/ 	.word	0x0001f0d0


	//   ....[150]....
        /*236c*/ 	.word	0x0001f130


	//   ....[151]....
        /*2370*/ 	.word	0x0001f190


	//   ....[152]....
        /*2374*/ 	.word	0x0001f210


	//   ....[153]....
        /*2378*/ 	.word	0x0001f270


	//   ....[154]....
        /*237c*/ 	.word	0x0001f2d0


	//   ....[155]....
        /*2380*/ 	.word	0x0001f330


	//   ....[156]....
        /*2384*/ 	.word	0x0001f390


	//   ....[157]....
        /*2388*/ 	.word	0x0001f410


	//   ....[158]....
        /*238c*/ 	.word	0x0001f470


	//   ....[159]....
        /*2390*/ 	.word	0x0001f4d0


	//   ....[160]....
        /*2394*/ 	.word	0x0001f530


	//   ....[161]....
        /*2398*/ 	.word	0x0001f590


	//   ....[162]....
        /*239c*/ 	.word	0x0001f610


	//   ....[163]....
        /*23a0*/ 	.word	0x0001f670


	//   ....[164]....
        /*23a4*/ 	.word	0x0001f6d0


	//   ....[165]....
        /*23a8*/ 	.word	0x0001f730


	//   ....[166]....
        /*23ac*/ 	.word	0x0001f790


	//   ....[167]....
        /*23b0*/ 	.word	0x0001f810


	//   ....[168]....
        /*23b4*/ 	.word	0x0001f870


	//   ....[169]....
        /*23b8*/ 	.word	0x0001f8d0


	//   ....[170]....
        /*23bc*/ 	.word	0x0001f930


	//   ....[171]....
        /*23c0*/ 	.word	0x0001f990


	//   ....[172]....
        /*23c4*/ 	.word	0x0001fa10


	//   ....[173]....
        /*23c8*/ 	.word	0x0001fa70


	//   ....[174]....
        /*23cc*/ 	.word	0x0001fad0


	//   ....[175]....
        /*23d0*/ 	.word	0x0001fb30


	//   ....[176]....
        /*23d4*/ 	.word	0x0001fb90


	//   ....[177]....
        /*23d8*/ 	.word	0x0001fc10


	//   ....[178]....
        /*23dc*/ 	.word	0x0001fc70


	//   ....[179]....
        /*23e0*/ 	.word	0x0001fcd0


	//   ....[180]....
        /*23e4*/ 	.word	0x0001fd30


	//   ....[181]....
        /*23e8*/ 	.word	0x0001fd90


	//   ....[182]....
        /*23ec*/ 	.word	0x0001fe10


	//   ....[183]....
        /*23f0*/ 	.word	0x0001fe70


	//   ....[184]....
        /*23f4*/ 	.word	0x0001fed0


	//   ....[185]....
        /*23f8*/ 	.word	0x0001ff30


	//   ....[186]....
        /*23fc*/ 	.word	0x0001ff90


	//   ....[187]....
        /*2400*/ 	.word	0x00020010


	//   ....[188]....
        /*2404*/ 	.word	0x00020070


	//   ....[189]....
        /*2408*/ 	.word	0x000200d0


	//   ....[190]....
        /*240c*/ 	.word	0x00020130


	//   ....[191]....
        /*2410*/ 	.word	0x00020190


	//   ....[192]....
        /*2414*/ 	.word	0x00020200


	//   ....[193]....
        /*2418*/ 	.word	0x00020260


	//   ....[194]....
        /*241c*/ 	.word	0x000202c0


	//   ....[195]....
        /*2420*/ 	.word	0x00020320


	//   ....[196]....
        /*2424*/ 	.word	0x00020380


	//   ....[197]....
        /*2428*/ 	.word	0x000203f0


	//   ....[198]....
        /*242c*/ 	.word	0x00020450


	//   ....[199]....
        /*2430*/ 	.word	0x000204b0


	//   ....[200]....
        /*2434*/ 	.word	0x00020510


	//   ....[201]....
        /*2438*/ 	.word	0x00020570


	//   ....[202]....
        /*243c*/ 	.word	0x000205e0


	//   ....[203]....
        /*2440*/ 	.word	0x00020640


	//   ....[204]....
        /*2444*/ 	.word	0x000206a0


	//   ....[205]....
        /*2448*/ 	.word	0x00020700


	//   ....[206]....
        /*244c*/ 	.word	0x00020760


	//   ....[207]....
        /*2450*/ 	.word	0x000207d0


	//   ....[208]....
        /*2454*/ 	.word	0x00020830


	//   ....[209]....
        /*2458*/ 	.word	0x00020890


	//   ....[210]....
        /*245c*/ 	.word	0x000208f0


	//   ....[211]....
        /*2460*/ 	.word	0x00020950


	//   ....[212]....
        /*2464*/ 	.word	0x000209c0


	//   ....[213]....
        /*2468*/ 	.word	0x00020a20


	//   ....[214]....
        /*246c*/ 	.word	0x00020a80


	//   ....[215]....
        /*2470*/ 	.word	0x00020ae0


	//   ....[216]....
        /*2474*/ 	.word	0x00020b40


	//   ....[217]....
        /*2478*/ 	.word	0x00020bb0


	//   ....[218]....
        /*247c*/ 	.word	0x00020c10


	//   ....[219]....
        /*2480*/ 	.word	0x00020c70


	//   ....[220]....
        /*2484*/ 	.word	0x00020cd0


	//   ....[221]....
        /*2488*/ 	.word	0x00020d30


	//   ....[222]....
        /*248c*/ 	.word	0x00020da0


	//   ....[223]....
        /*2490*/ 	.word	0x00020e00


	//   ....[224]....
        /*2494*/ 	.word	0x00020e60


	//   ....[225]....
        /*2498*/ 	.word	0x00020ec0


	//   ....[226]....
        /*249c*/ 	.word	0x00020f20


	//   ....[227]....
        /*24a0*/ 	.word	0x00020f90


	//   ....[228]....
        /*24a4*/ 	.word	0x00020ff0


	//   ....[229]....
        /*24a8*/ 	.word	0x00021050


	//   ....[230]....
        /*24ac*/ 	.word	0x000210b0


	//   ....[231]....
        /*24b0*/ 	.word	0x00021110


	//   ....[232]....
        /*24b4*/ 	.word	0x00021180


	//   ....[233]....
        /*24b8*/ 	.word	0x000211e0


	//   ....[234]....
        /*24bc*/ 	.word	0x00021240


	//   ....[235]....
        /*24c0*/ 	.word	0x000212a0


	//   ....[236]....
        /*24c4*/ 	.word	0x00021300


	//   ....[237]....
        /*24c8*/ 	.word	0x00021370


	//   ....[238]....
        /*24cc*/ 	.word	0x000213d0


	//   ....[239]....
        /*24d0*/ 	.word	0x00021430


	//   ....[240]....
        /*24d4*/ 	.word	0x00021490


	//   ....[241]....
        /*24d8*/ 	.word	0x000214f0


	//   ....[242]....
        /*24dc*/ 	.word	0x00021560


	//   ....[243]....
        /*24e0*/ 	.word	0x000215c0


	//   ....[244]....
        /*24e4*/ 	.word	0x00021620


	//   ....[245]....
        /*24e8*/ 	.word	0x00021680


	//   ....[246]....
        /*24ec*/ 	.word	0x000216e0


	//   ....[247]....
        /*24f0*/ 	.word	0x00021750


	//   ....[248]....
        /*24f4*/ 	.word	0x000217b0


	//   ....[249]....
        /*24f8*/ 	.word	0x00021810


	//   ....[250]....
        /*24fc*/ 	.word	0x00021870


	//   ....[251]....
        /*2500*/ 	.word	0x000218d0


	//   ....[252]....
        /*2504*/ 	.word	0x00021940


	//   ....[253]....
        /*2508*/ 	.word	0x000219a0


	//   ....[254]....
        /*250c*/ 	.word	0x00021a00


	//   ....[255]....
        /*2510*/ 	.word	0x00021a60


	//   ....[0]....
        /*2514*/ 	.word	0x00021ac0


	//   ....[1]....
        /*2518*/ 	.word	0x00021b30


	//   ....[2]....
        /*251c*/ 	.word	0x00021b90


	//   ....[3]....
        /*2520*/ 	.word	0x00021bf0


	//   ....[4]....
        /*2524*/ 	.word	0x00021c50


	//   ....[5]....
        /*2528*/ 	.word	0x00021cb0


	//   ....[6]....
        /*252c*/ 	.word	0x00021d20


	//   ....[7]....
        /*2530*/ 	.word	0x00021d80


	//   ....[8]....
        /*2534*/ 	.word	0x00021de0


	//   ....[9]....
        /*2538*/ 	.word	0x00021e40


	//   ....[10]....
        /*253c*/ 	.word	0x00021ea0


	//   ....[11]....
        /*2540*/ 	.word	0x00021f10


	//   ....[12]....
        /*2544*/ 	.word	0x00021f70


	//   ....[13]....
        /*2548*/ 	.word	0x00021fd0


	//   ....[14]....
        /*254c*/ 	.word	0x00022030


	//   ....[15]....
        /*2550*/ 	.word	0x00022090


	//   ....[16]....
        /*2554*/ 	.word	0x00022100


	//   ....[17]....
        /*2558*/ 	.word	0x00022160


	//   ....[18]....
        /*255c*/ 	.word	0x000221c0


	//   ....[19]....
        /*2560*/ 	.word	0x00022220


	//   ....[20]....
        /*2564*/ 	.word	0x00022280


	//   ....[21]....
        /*2568*/ 	.word	0x000222f0


	//   ....[22]....
        /*256c*/ 	.word	0x00022350


	//   ....[23]....
        /*2570*/ 	.word	0x000223b0


	//   ....[24]....
        /*2574*/ 	.word	0x00022410


	//   ....[25]....
        /*2578*/ 	.word	0x00022470


	//   ....[26]....
        /*257c*/ 	.word	0x000224e0


	//   ....[27]....
        /*2580*/ 	.word	0x00022540


	//   ....[28]....
        /*2584*/ 	.word	0x000225a0


	//   ....[29]....
        /*2588*/ 	.word	0x00022600


	//   ....[30]....
        /*258c*/ 	.word	0x00022660


	//   ....[31]....
        /*2590*/ 	.word	0x000226d0


	//   ....[32]....
        /*2594*/ 	.word	0x00022730


	//   ....[33]....
        /*2598*/ 	.word	0x00022790


	//   ....[34]....
        /*259c*/ 	.word	0x000227f0


	//   ....[35]....
        /*25a0*/ 	.word	0x00022850


	//   ....[36]....
        /*25a4*/ 	.word	0x000228c0


	//   ....[37]....
        /*25a8*/ 	.word	0x00022920


	//   ....[38]....
        /*25ac*/ 	.word	0x00022980


	//   ....[39]....
        /*25b0*/ 	.word	0x000229e0


	//   ....[40]....
        /*25b4*/ 	.word	0x00022a40


	//   ....[41]....
        /*25b8*/ 	.word	0x00022ab0


	//   ....[42]....
        /*25bc*/ 	.word	0x00022b10


	//   ....[43]....
        /*25c0*/ 	.word	0x00022b70


	//   ....[44]....
        /*25c4*/ 	.word	0x00022bd0


	//   ....[45]....
        /*25c8*/ 	.word	0x00022c30


	//   ....[46]....
        /*25cc*/ 	.word	0x00022ca0


	//   ....[47]....
        /*25d0*/ 	.word	0x00022d00


	//   ....[48]....
        /*25d4*/ 	.word	0x00022d60


	//   ....[49]....
        /*25d8*/ 	.word	0x00022dc0


	//   ....[50]....
        /*25dc*/ 	.word	0x00022e20


	//   ....[51]....
        /*25e0*/ 	.word	0x00022e90


	//   ....[52]....
        /*25e4*/ 	.word	0x00022ef0


	//   ....[53]....
        /*25e8*/ 	.word	0x00022f50


	//   ....[54]....
        /*25ec*/ 	.word	0x00022fb0


	//   ....[55]....
        /*25f0*/ 	.word	0x00023010


	//   ....[56]....
        /*25f4*/ 	.word	0x00023080


	//   ....[57]....
        /*25f8*/ 	.word	0x000230e0


	//   ....[58]....
        /*25fc*/ 	.word	0x00023140


	//   ....[59]....
        /*2600*/ 	.word	0x000231a0


	//   ....[60]....
        /*2604*/ 	.word	0x00023200


	//   ....[61]....
        /*2608*/ 	.word	0x00023270


	//   ....[62]....
        /*260c*/ 	.word	0x000232d0


	//   ....[63]....
        /*2610*/ 	.word	0x00023330


	//   ....[64]....
        /*2614*/ 	.word	0x00023390


	//   ....[65]....
        /*2618*/ 	.word	0x000233f0


	//   ....[66]....
        /*261c*/ 	.word	0x00023460


	//   ....[67]....
        /*2620*/ 	.word	0x000234c0


	//   ....[68]....
        /*2624*/ 	.word	0x00023520


	//   ....[69]....
        /*2628*/ 	.word	0x00023580


	//   ....[70]....
        /*262c*/ 	.word	0x000235e0


	//   ....[71]....
        /*2630*/ 	.word	0x00023650


	//   ....[72]....
        /*2634*/ 	.word	0x000236b0


	//   ....[73]....
        /*2638*/ 	.word	0x00023710


	//   ....[74]....
        /*263c*/ 	.word	0x00023770


	//   ....[75]....
        /*2640*/ 	.word	0x000237d0


	//   ....[76]....
        /*2644*/ 	.word	0x00023840


	//   ....[77]....
        /*2648*/ 	.word	0x000238a0


	//   ....[78]....
        /*264c*/ 	.word	0x00023900


	//   ....[79]....
        /*2650*/ 	.word	0x00023960


	//   ....[80]....
        /*2654*/ 	.word	0x000239c0


	//   ....[81]....
        /*2658*/ 	.word	0x00023a30


	//   ....[82]....
        /*265c*/ 	.word	0x00023a90


	//   ....[83]....
        /*2660*/ 	.word	0x00023af0


	//   ....[84]....
        /*2664*/ 	.word	0x00023b50


	//   ....[85]....
        /*2668*/ 	.word	0x00023bb0


	//   ....[86]....
        /*266c*/ 	.word	0x00023c20


	//   ....[87]....
        /*2670*/ 	.word	0x00023c80


	//   ....[88]....
        /*2674*/ 	.word	0x00023ce0


	//   ....[89]....
        /*2678*/ 	.word	0x00023d40


	//   ....[90]....
        /*267c*/ 	.word	0x00023da0


	//   ....[91]....
        /*2680*/ 	.word	0x00023e10


	//   ....[92]....
        /*2684*/ 	.word	0x00023e70


	//   ....[93]....
        /*2688*/ 	.word	0x00023ed0


	//   ....[94]....
        /*268c*/ 	.word	0x00023f30


	//   ....[95]....
        /*2690*/ 	.word	0x00023f90


	//   ....[96]....
        /*2694*/ 	.word	0x00024000


	//   ....[97]....
        /*2698*/ 	.word	0x00024060


	//   ....[98]....
        /*269c*/ 	.word	0x000240c0


	//   ....[99]....
        /*26a0*/ 	.word	0x00024120


	//   ....[100]....
        /*26a4*/ 	.word	0x00024180


	//   ....[101]....
        /*26a8*/ 	.word	0x000241f0


	//   ....[102]....
        /*26ac*/ 	.word	0x00024250


	//   ....[103]....
        /*26b0*/ 	.word	0x000242b0


	//   ....[104]....
        /*26b4*/ 	.word	0x00024310


	//   ....[105]....
        /*26b8*/ 	.word	0x00024370


	//   ....[106]....
        /*26bc*/ 	.word	0x000243e0


	//   ....[107]....
        /*26c0*/ 	.word	0x00024440


	//   ....[108]....
        /*26c4*/ 	.word	0x000244a0


	//   ....[109]....
        /*26c8*/ 	.word	0x00024500


	//   ....[110]....
        /*26cc*/ 	.word	0x00024560


	//   ....[111]....
        /*26d0*/ 	.word	0x000245d0


	//   ....[112]....
        /*26d4*/ 	.word	0x00024630


	//   ....[113]....
        /*26d8*/ 	.word	0x00024690


	//   ....[114]....
        /*26dc*/ 	.word	0x000246f0


	//   ....[115]....
        /*26e0*/ 	.word	0x00024750


	//----- nvinfo : EIATTR_VRC_CTA_INIT_COUNT
	.align		4
.L_73:
        /*26e4*/ 	.byte	0x02, 0x4a
	.zero		1
	.zero		1


	//----- nvinfo : EIATTR_EXIT_INSTR_OFFSETS
	.align		4
        /*26e8*/ 	.byte	0x04, 0x1c
        /*26ea*/ 	.short	(.L_75 - .L_74)


	//   ....[0]....
.L_74:
        /*26ec*/ 	.word	0x0001aed0


	//   ....[1]....
        /*26f0*/ 	.word	0x0001b340


	//----- nvinfo : EIATTR_MAX_THREADS
	.align		4
.L_75:
        /*26f4*/ 	.byte	0x04, 0x05
        /*26f6*/ 	.short	(.L_77 - .L_76)
.L_76:
        /*26f8*/ 	.word	0x00000400
        /*26fc*/ 	.word	0x00000001
        /*2700*/ 	.word	0x00000001


	//----- nvinfo : EIATTR_CRS_STACK_SIZE
	.align		4
.L_77:
        /*2704*/ 	.byte	0x04, 0x1e
        /*2706*/ 	.short	(.L_79 - .L_78)
.L_78:
        /*2708*/ 	.word	0x00000000


	//----- nvinfo : EIATTR_CBANK_PARAM_SIZE
	.align		4
.L_79:
        /*270c*/ 	.byte	0x03, 0x19
        /*270e*/ 	.short	0x0034


	//----- nvinfo : EIATTR_PARAM_CBANK
	.align		4
        /*2710*/ 	.byte	0x04, 0x0a
        /*2712*/ 	.short	(.L_81 - .L_80)
	.align		4
.L_80:
        /*2714*/ 	.word	index@(.nv.constant0._Z21train_sequence_kernelPKhliPK8EggModelPaPij)
        /*2718*/ 	.short	0x0380
        /*271a*/ 	.short	0x0034


	//----- nvinfo : EIATTR_SW_WAR
	.align		4
.L_81:
        /*271c*/ 	.byte	0x04, 0x36
        /*271e*/ 	.short	(.L_83 - .L_82)
.L_82:
        /*2720*/ 	.word	0x00000008
.L_83:


//--------------------- .nv.info._Z24generate_sequence_kernelPK8EggModeljPKhiiPh --------------------------
	.section	.nv.info._Z24generate_sequence_kernelPK8EggModeljPKhiiPh,"",@"SHT_CUDA_INFO"
	.sectionflags	@""
	.align	4


	//----- nvinfo : EIATTR_CUDA_API_VERSION
	.align		4
        /*0000*/ 	.byte	0x04, 0x37
        /*0002*/ 	.short	(.L_85 - .L_84)
.L_84:
        /*0004*/ 	.word	0x00000082


	//----- nvinfo : EIATTR_KPARAM_INFO
	.align		4
.L_85:
        /*0008*/ 	.byte	0x04, 0x17
        /*000a*/ 	.short	(.L_87 - .L_86)
.L_86:
        /*000c*/ 	.word	0x00000000
        /*0010*/ 	.short	0x0005
        /*0012*/ 	.short	0x0020
        /*0014*/ 	.byte	0x00, 0xf5, 0x21, 0x00


	//----- nvinfo : EIATTR_KPARAM_INFO
	.align		4
.L_87:
        /*0018*/ 	.byte	0x04, 0x17
        /*001a*/ 	.short	(.L_89 - .L_88)
.L_88:
        /*001c*/ 	.word	0x00000000
        /*0020*/ 	.short	0x0004
        /*0022*/ 	.short	0x001c
        /*0024*/ 	.byte	0x00, 0xf0, 0x11, 0x00


	//----- nvinfo : EIATTR_KPARAM_INFO
	.align		4
.L_89:
        /*0028*/ 	.byte	0x04, 0x17
        /*002a*/ 	.short	(.L_91 - .L_90)
.L_90:
        /*002c*/ 	.word	0x00000000
        /*0030*/ 	.short	0x0003
        /*0032*/ 	.short	0x0018
        /*0034*/ 	.byte	0x00, 0xf0, 0x11, 0x00


	//----- nvinfo : EIATTR_KPARAM_INFO
	.align		4
.L_91:
        /*0038*/ 	.byte	0x04, 0x17
        /*003a*/ 	.short	(.L_93 - .L_92)
.L_92:
        /*003c*/ 	.word	0x00000000
        /*0040*/ 	.short	0x0002
        /*0042*/ 	.short	0x0010
        /*0044*/ 	.byte	0x00, 0xf5, 0x21, 0x00


	//----- nvinfo : EIATTR_KPARAM_INFO
	.align		4
.L_93:
        /*0048*/ 	.byte	0x04, 0x17
        /*004a*/ 	.short	(.L_95 - .L_94)
.L_94:
        /*004c*/ 	.word	0x00000000
        /*0050*/ 	.short	0x0001
        /*0052*/ 	.short	0x0008
        /*0054*/ 	.byte	0x00, 0xf0, 0x11, 0x00


	//----- nvinfo : EIATTR_KPARAM_INFO
	.align		4
.L_95:
        /*0058*/ 	.byte	0x04, 0x17
        /*005a*/ 	.short	(.L_97 - .L_96)
.L_96:
        /*005c*/ 	.word	0x00000000
        /*0060*/ 	.short	0x0000
        /*0062*/ 	.short	0x0000
        /*0064*/ 	.byte	0x00, 0xf5, 0x21, 0x00


	//----- nvinfo : EIATTR_SPARSE_MMA_MASK
	.align		4
.L_97:
        /*0068*/ 	.byte	0x03, 0x50
        /*006a*/ 	.short	0x0000


	//----- nvinfo : EIATTR_MAXREG_COUNT
	.align		4
        /*006c*/ 	.byte	0x03, 0x1b
        /*006e*/ 	.short	0x00ff


	//----- nvinfo : EIATTR_NUM_BARRIERS
	.align		4
        /*0070*/ 	.byte	0x02, 0x4c
        /*0072*/ 	.byte	0x01
	.zero		1


	//----- nvinfo : EIATTR_MERCURY_ISA_VERSION
	.align		4
        /*0074*/ 	.byte	0x03, 0x5f
        /*0076*/ 	.short	0x0101


	//----- nvinfo : EIATTR_COOP_GROUP_MASK_REGIDS
	.align		4
        /*0078*/ 	.byte	0x04, 0x29
        /*007a*/ 	.short	(.L_99 - .L_98)


	//   ....[0]....
.L_98:
        /*007c*/ 	.word	0xffffffff


	//   ....[1]....
        /*0080*/ 	.word	0xffffffff


	//   ....[2]....
        /*0084*/ 	.word	0xffffffff


	//   ....[3]....
        /*0088*/ 	.word	0xffffffff


	//   ....[4]....
        /*008c*/ 	.word	0xffffffff


	//   ....[5]....
        /*0090*/ 	.word	0xffffffff


	//   ....[6]....
        /*0094*/ 	.word	0xffffffff


	//   ....[7]....
        /*0098*/ 	.word	0xffffffff


	//   ....[8]....
        /*009c*/ 	.word	0xffffffff


	//   ....[9]....
        /*00a0*/ 	.word	0xffffffff


	//   ....[10]....
        /*00a4*/ 	.word	0xffffffff


	//   ....[11]....
        /*00a8*/ 	.word	0xffffffff


	//   ....[12]....
        /*00ac*/ 	.word	0xffffffff


	//   ....[13]....
        /*00b0*/ 	.word	0xffffffff


	//   ....[14]....
        /*00b4*/ 	.word	0xffffffff


	//   ....[15]....
        /*00b8*/ 	.word	0xffffffff


	//   ....[16]....
        /*00bc*/ 	.word	0xffffffff


	//   ....[17]....
        /*00c0*/ 	.word	0xffffffff


	//   ....[18]....
        /*00c4*/ 	.word	0xffffffff


	//   ....[19]....
        /*00c8*/ 	.word	0xffffffff


	//   ....[20]....
        /*00cc*/ 	.word	0xffffffff


	//   ....[21]....
        /*00d0*/ 	.word	0xffffffff


	//   ....[22]....
        /*00d4*/ 	.word	0xffffffff


	//   ....[23]....
        /*00d8*/ 	.word	0xffffffff


	//   ....[24]....
        /*00dc*/ 	.word	0xffffffff


	//   ....[25]....
        /*00e0*/ 	.word	0xffffffff


	//   ....[26]....
        /*00e4*/ 	.word	0xffffffff


	//   ....[27]....
        /*00e8*/ 	.word	0xffffffff


	//   ....[28]....
        /*00ec*/ 	.word	0xffffffff


	//   ....[29]....
        /*00f0*/ 	.word	0xffffffff


	//   ....[30]....
        /*00f4*/ 	.word	0xffffffff


	//   ....[31]....
        /*00f8*/ 	.word	0xffffffff


	//   ....[32]....
        /*00fc*/ 	.word	0xffffffff


	//   ....[33]....
        /*0100*/ 	.word	0xffffffff


	//   ....[34]....
        /*0104*/ 	.word	0xffffffff


	//   ....[35]....
        /*0108*/ 	.word	0xffffffff


	//   ....[36]....
        /*010c*/ 	.word	0xffffffff


	//   ....[37]....
        /*0110*/ 	.word	0xffffffff


	//   ....[38]....
        /*0114*/ 	.word	0xffffffff


	//   ....[39]....
        /*0118*/ 	.word	0xffffffff


	//   ....[40]....
        /*011c*/ 	.word	0x05000008


	//   ....[41]....
        /*0120*/ 	.word	0x05000008


	//   ....[42]....
        /*0124*/ 	.word	0x05000008


	//   ....[43]....
        /*0128*/ 	.word	0x05000008


	//   ....[44]....
        /*012c*/ 	.word	0x05000008


	//   ....[45]....
        /*0130*/ 	.word	0x05000008


	//   ....[46]....
        /*0134*/ 	.word	0x05000008


	//   ....[47]....
        /*0138*/ 	.word	0x05000008


	//   ....[48]....
        /*013c*/ 	.word	0x05000008


	//   ....[49]....
        /*0140*/ 	.word	0x05000008


	//   ....[50]....
        /*0144*/ 	.word	0x05000008


	//   ....[51]....
        /*0148*/ 	.word	0x05000008


	//   ....[52]....
        /*014c*/ 	.word	0x05000008


	//   ....[53]....
        /*0150*/ 	.word	0x05000008


	//   ....[54]....
        /*0154*/ 	.word	0x05000008


	//   ....[55]....
        /*0158*/ 	.word	0x05000008


	//   ....[56]....
        /*015c*/ 	.word	0x05000008


	//   ....[57]....
        /*0160*/ 	.word	0x05000008


	//   ....[58]....
        /*0164*/ 	.word	0x05000008


	//   ....[59]....
        /*0168*/ 	.word	0x05000008


	//----- nvinfo : EIATTR_COOP_GROUP_INSTR_OFFSETS
	.align		4
.L_99:
        /*016c*/ 	.byte	0x04, 0x28
        /*016e*/ 	.short	(.L_101 - .L_100)


	//   ....[0]....
.L_100:
        /*0170*/ 	.word	0x00000350


	//   ....[1]....
        /*0174*/ 	.word	0x00000380


	//   ....[2]....
        /*0178*/ 	.word	0x000003a0


	//   ....[3]....
        /*017c*/ 	.word	0x000003c0


	//   ....[4]....
        /*0180*/ 	.word	0x000003e0


	//   ....[5]....
        /*0184*/ 	.word	0x00000480


	//   ....[6]....
        /*0188*/ 	.word	0x000004a0


	//   ....[7]....
        /*018c*/ 	.word	0x000004c0


	//   ....[8]....
        /*0190*/ 	.word	0x000004e0


	//   ....[9]....
        /*0194*/ 	.word	0x00000500


	//   ....[10]....
        /*0198*/ 	.word	0x00001250


	//   ....[11]....
        /*019c*/ 	.word	0x00001290


	//   ....[12]....
        /*01a0*/ 	.word	0x000012b0


	//   ....[13]....
        /*01a4*/ 	.word	0x000012e0


	//   ....[14]....
        /*01a8*/ 	.word	0x00001300


	//   ....[15]....
        /*01ac*/ 	.word	0x00001380


	//   ....[16]....
        /*01b0*/ 	.word	0x000013a0


	//   ....[17]....
        /*01b4*/ 	.word	0x000013c0


	//   ....[18]....
        /*01b8*/ 	.word	0x000013e0


	//   ....[19]....
        /*01bc*/ 	.word	0x00001400


	//   ....[20]....
        /*01c0*/ 	.word	0x00002660


	//   ....[21]....
        /*01c4*/ 	.word	0x00002680


	//   ....[22]....
        /*01c8*/ 	.word	0x000026a0


	//   ....[23]....
        /*01cc*/ 	.word	0x000026c0


	//   ....[24]....
        /*01d0*/ 	.word	0x000026e0


	//   ....[25]....
        /*01d4*/ 	.word	0x00002770


	//   ....[26]....
        /*01d8*/ 	.word	0x00002790


	//   ....[27]....
        /*01dc*/ 	.word	0x000027b0


	//   ....[28]....
        /*01e0*/ 	.word	0x000027d0


	//   ....[29]....
        /*01e4*/ 	.word	0x000027f0


	//   ....[30]....
        /*01e8*/ 	.word	0x00002ea0


	//   ....[31]....
        /*01ec*/ 	.word	0x00002ef0


	//   ....[32]....
        /*01f0*/ 	.word	0x00002f10


	//   ....[33]....
        /*01f4*/ 	.word	0x00002f30


	//   ....[34]....
        /*01f8*/ 	.word	0x00002f50


	//   ....[35]....
        /*01fc*/ 	.word	0x00002fd0


	//   ....[36]....
        /*0200*/ 	.word	0x00002ff0


	//   ....[37]....
        /*0204*/ 	.word	0x00003010


	//   ....[38]....
        /*0208*/ 	.word	0x00003030


	//   ....[39]....
        /*020c*/ 	.word	0x00003050


	//   ....[40]....
        /*0210*/ 	.word	0x00003d60


	//   ....[41]....
        /*0214*/ 	.word	0x00003dc0


	//   ....[42]....
        /*0218*/ 	.word	0x00003e20


	//   ....[43]....
        /*021c*/ 	.word	0x00003e80


	//   ....[44]....
        /*0220*/ 	.word	0x00003ee0


	//   ....[45]....
        /*0224*/ 	.word	0x00003f60


	//   ....[46]....
        /*0228*/ 	.word	0x00003fc0


	//   ....[47]....
        /*022c*/ 	.word	0x00004020


	//   ....[48]....
        /*0230*/ 	.word	0x00004080


	//   ....[49]....
        /*0234*/ 	.word	0x000040e0


	//   ....[50]....
        /*0238*/ 	.word	0x00004160


	//   ....[51]....
        /*023c*/ 	.word	0x000041c0


	//   ....[52]....
        /*0240*/ 	.word	0x00004220


	//   ....[53]....
        /*0244*/ 	.word	0x00004280


	//   ....[54]....
        /*0248*/ 	.word	0x000042e0


	//   ....[55]....
        /*024c*/ 	.word	0x00004360


	//   ....[56]....
        /*0250*/ 	.word	0x000043c0


	//   ....[57]....
        /*0254*/ 	.word	0x00004420


	//   ....[58]....
        /*0258*/ 	.word	0x00004480


	//   ....[59]....
        /*025c*/ 	.word	0x000044e0


	//----- nvinfo : EIATTR_VRC_CTA_INIT_COUNT
	.align		4
.L_101:
        /*0260*/ 	.byte	0x02, 0x4a
	.zero		1
	.zero		1


	//----- nvinfo : EIATTR_EXIT_INSTR_OFFSETS
	.align		4
        /*0264*/ 	.byte	0x04, 0x1c
        /*0266*/ 	.short	(.L_103 - .L_102)


	//   ....[0]....
.L_102:
        /*0268*/ 	.word	0x00000070


	//   ....[1]....
        /*026c*/ 	.word	0x00003d00


	//----- nvinfo : EIATTR_CRS_STACK_SIZE
	.align		4
.L_103:
        /*0270*/ 	.byte	0x04, 0x1e
        /*0272*/ 	.short	(.L_105 - .L_104)
.L_104:
        /*0274*/ 	.word	0x00000000


	//----- nvinfo : EIATTR_CBANK_PARAM_SIZE
	.align		4
.L_105:
        /*0278*/ 	.byte	0x03, 0x19
        /*027a*/ 	.short	0x0028


	//----- nvinfo : EIATTR_PARAM_CBANK
	.align		4
        /*027c*/ 	.byte	0x04, 0x0a
        /*027e*/ 	.short	(.L_107 - .L_106)
	.align		4
.L_106:
        /*0280*/ 	.word	index@(.nv.constant0._Z24generate_sequence_kernelPK8EggModeljPKhiiPh)
        /*0284*/ 	.short	0x0380
        /*0286*/ 	.short	0x0028


	//----- nvinfo : EIATTR_SW_WAR
	.align		4
.L_107:
        /*0288*/ 	.byte	0x04, 0x36
        /*028a*/ 	.short	(.L_109 - .L_108)
.L_108:
        /*028c*/ 	.word	0x00000008
.L_109:


//--------------------- .nv.callgraph             --------------------------
	.section	.nv.callgraph,"",@"SHT_CUDA_CALLGRAPH"
	.align	4
	.sectionentsize	8
	.align		4
        /*0000*/ 	.word	0x00000000
	.align		4
        /*0004*/ 	.word	0xffffffff
	.align		4
        /*0008*/ 	.word	0x00000000
	.align		4
        /*000c*/ 	.word	0xfffffffe
	.align		4
        /*0010*/ 	.word	0x00000000
	.align		4
        /*0014*/ 	.word	0xfffffffd
	.align		4
        /*0018*/ 	.word	0x00000000
	.align		4
        /*001c*/ 	.word	0xfffffffc


//--------------------- .nv.constant4             --------------------------
	.section	.nv.constant4,"a",@progbits
	.align	8
	.align		8
.nv.constant4:
        /*0000*/ 	.dword	d_EXP2_TABLE
	.align		8
        /*0008*/ 	.dword	d_debug_updates


//--------------------- .text._Z20update_matrix_kernelPaiiiiiPKij --------------------------
	.section	.text._Z20update_matrix_kernelPaiiiiiPKij,"ax",@progbits
	.align	128
        .global         _Z20update_matrix_kernelPaiiiiiPKij
        .type           _Z20update_matrix_kernelPaiiiiiPKij,@function
        .size           _Z20update_matrix_kernelPaiiiiiPKij,(.L_x_771 - _Z20update_matrix_kernelPaiiiiiPKij)
        .other          _Z20update_matrix_kernelPaiiiiiPKij,@"STO_CUDA_ENTRY STV_DEFAULT"
_Z20update_matrix_kernelPaiiiiiPKij:
.text._Z20update_matrix_kernelPaiiiiiPKij:
[----:B------:R-:W-:Y:S01]  /*0000*/  LDC R1, c[0x0][0x37c] ;  /* 0x0000df00ff017b82 */ /* 0x000fe20000000800 */
[----:B------:R-:W0:Y:S07]  /*0010*/  S2R R0, SR_TID.X ;  /* 0x0000000000007919 */ /* 0x000e2e0000002100 */
[----:B------:R-:W0:Y:S08]  /*0020*/  S2UR UR4, SR_CTAID.X ;  /* 0x00000000000479c3 */ /* 0x000e300000002500 */
[----:B------:R-:W0:Y:S08]  /*0030*/  LDC R7, c[0x0][0x360] ;  /* 0x0000d800ff077b82 */ /* 0x000e300000000800 */
[----:B------:R-:W1:Y:S01]  /*0040*/  LDC.64 R2, c[0x0][0x388] ;  /* 0x0000e200ff027b82 */ /* 0x000e620000000a00 */
[----:B0-----:R-:W-:-:S02]  /*0050*/  IMAD R7, R7, UR4, R0 ;  /* 0x0000000407077c24 */ /* 0x001fc4000f8e0200 */
[----:B-1----:R-:W-:-:S05]  /*0060*/  IMAD R0, R3, R2, RZ ;  /* 0x0000000203007224 */ /* 0x002fca00078e02ff */
[----:B------:R-:W-:-:S13]  /*0070*/  ISETP.GE.AND P0, PT, R7, R0, PT ;  /* 0x000000000700720c */ /* 0x000fda0003f06270 */
[----:B------:R-:W-:Y:S05]  /*0080*/  @P0 EXIT ;  /* 0x000000000000094d */ /* 0x000fea0003800000 */
[----:B------:R-:W-:Y:S01]  /*0090*/  IABS R9, R2 ;  /* 0x0000000200097213 */ /* 0x000fe20000000000 */
[----:B------:R-:W0:Y:S01]  /*00a0*/  LDCU UR4, c[0x0][0x3a8] ;  /* 0x00007500ff0477ac */ /* 0x000e220008000800 */
[----:B------:R-:W-:Y:S02]  /*00b0*/  IMAD.MOV.U32 R11, RZ, RZ, RZ ;  /* 0x000000ffff0b7224 */ /* 0x000fe400078e00ff */
[----:B------:R-:W1:Y:S01]  /*00c0*/  I2F.RP R0, R9 ;  /* 0x0000000900007306 */ /* 0x000e620000209400 */
[----:B------:R-:W0:Y:S01]  /*00d0*/  LDCU UR5, c[0x0][0x398] ;  /* 0x00007300ff0577ac */ /* 0x000e220008000800 */
[----:B------:R-:W2:Y:S01]  /*00e0*/  LDCU.64 UR6, c[0x0][0x3a0] ;  /* 0x00007400ff0677ac */ /* 0x000ea20008000a00 */
[----:B------:R-:W3:Y:S05]  /*00f0*/  LDCU.64 UR8, c[0x0][0x358] ;  /* 0x00006b00ff0877ac */ /* 0x000eea0008000a00 */
[----:B-1----:R-:W1:Y:S01]  /*0100*/  MUFU.RCP R0, R0 ;  /* 0x0000000000007308 */ /* 0x002e620000001000 */
[----:B0-----:R-:W-:-:S02]  /*0110*/  UIADD3 UR4, UPT, UPT, UR4, UR5, URZ ;  /* 0x0000000504047290 */ /* 0x001fc4000fffe0ff */
[----:B--2---:R-:W-:-:S06]  /*0120*/  UIADD3 UR5, UP0, UPT, UR6, 0x8, URZ ;  /* 0x0000000806057890 */ /* 0x004fcc000ff1e0ff */
[----:B------:R-:W-:Y:S02]  /*0130*/  IMAD.U32 R12, RZ, RZ, UR5 ;  /* 0x00000005ff0c7e24 */ /* 0x000fe4000f8e00ff */
[----:B-1----:R-:W-:-:S04]  /*0140*/  VIADD R4, R0, 0xffffffe ;  /* 0x0ffffffe00047836 */ /* 0x002fc80000000000 */
[----:B------:R0:W1:Y:S02]  /*0150*/  F2I.FTZ.U32.TRUNC.NTZ R5, R4 ;  /* 0x0000000400057305 */ /* 0x000064000021f000 */
[----:B0-----:R-:W-:Y:S02]  /*0160*/  IMAD.MOV.U32 R4, RZ, RZ, RZ ;  /* 0x000000ffff047224 */ /* 0x001fe400078e00ff */
[----:B-1----:R-:W-:-:S04]  /*0170*/  IMAD.MOV R6, RZ, RZ, -R5 ;  /* 0x000000ffff067224 */ /* 0x002fc800078e0a05 */
[----:B------:R-:W-:Y:S01]  /*0180*/  IMAD R3, R6, R9, RZ ;  /* 0x0000000906037224 */ /* 0x000fe200078e02ff */
[----:B------:R-:W-:-:S03]  /*0190*/  IABS R6, R7 ;  /* 0x0000000700067213 */ /* 0x000fc60000000000 */
[----:B------:R-:W-:-:S06]  /*01a0*/  IMAD.HI.U32 R5, R5, R3, R4 ;  /* 0x0000000305057227 */ /* 0x000fcc00078e0004 */
[----:B------:R-:W-:-:S04]  /*01b0*/  IMAD.HI.U32 R3, R5, R6, RZ ;  /* 0x0000000605037227 */ /* 0x000fc800078e00ff */
[----:B------:R-:W-:-:S04]  /*01c0*/  IMAD.MOV R0, RZ, RZ, -R3 ;  /* 0x000000ffff007224 */ /* 0x000fc800078e0a03 */
[----:B------:R-:W-:-:S05]  /*01d0*/  IMAD R0, R9, R0, R6 ;  /* 0x0000000009007224 */ /* 0x000fca00078e0206 */
[----:B------:R-:W-:-:S13]  /*01e0*/  ISETP.GT.U32.AND P1, PT, R9, R0, PT ;  /* 0x000000000900720c */ /* 0x000fda0003f24070 */
[----:B------:R-:W-:Y:S02]  /*01f0*/  @!P1 IMAD.IADD R0, R0, 0x1, -R9 ;  /* 0x0000000100009824 */ /* 0x000fe400078e0a09 */
[----:B------:R-:W-:Y:S01]  /*0200*/  @!P1 VIADD R3, R3, 0x1 ;  /* 0x0000000103039836 */ /* 0x000fe20000000000 */
[----:B------:R-:W-:Y:S02]  /*0210*/  ISETP.NE.AND P1, PT, R2, RZ, PT ;  /* 0x000000ff0200720c */ /* 0x000fe40003f25270 */
[----:B------:R-:W-:Y:S02]  /*0220*/  ISETP.GE.U32.AND P0, PT, R0, R9, PT ;  /* 0x000000090000720c */ /* 0x000fe40003f06070 */
[----:B------:R-:W-:Y:S01]  /*0230*/  LOP3.LUT R0, R7, R2, RZ, 0x3c, !PT ;  /* 0x0000000207007212 */ /* 0x000fe200078e3cff */
[----:B------:R-:W0:Y:S03]  /*0240*/  LDC.64 R8, c[0x0][0x390] ;  /* 0x0000e400ff087b82 */ /* 0x000e260000000a00 */
[----:B------:R-:W-:-:S07]  /*0250*/  ISETP.GE.AND P2, PT, R0, RZ, PT ;  /* 0x000000ff0000720c */ /* 0x000fce0003f46270 */
[----:B------:R-:W-:-:S06]  /*0260*/  @P0 VIADD R3, R3, 0x1 ;  /* 0x0000000103030836 */ /* 0x000fcc0000000000 */
[----:B------:R-:W-:Y:S01]  /*0270*/  @!P2 IMAD.MOV R3, RZ, RZ, -R3 ;  /* 0x000000ffff03a224 */ /* 0x000fe200078e0a03 */
[----:B------:R-:W-:-:S05]  /*0280*/  @!P1 LOP3.LUT R3, RZ, R2, RZ, 0x33, !PT ;  /* 0x00000002ff039212 */ /* 0x000fca00078e33ff */
[----:B------:R-:W-:Y:S02]  /*0290*/  IMAD.MOV R0, RZ, RZ, -R3 ;  /* 0x000000ffff007224 */ /* 0x000fe400078e0a03 */
[----:B0-----:R-:W-:Y:S02]  /*02a0*/  VIADD R4, R9, UR4 ;  /* 0x0000000409047c36 */ /* 0x001fe40008000000 */
[----:B------:R-:W-:Y:S01]  /*02b0*/  VIADD R5, R8, UR4 ;  /* 0x0000000408057c36 */ /* 0x000fe20008000000 */
[----:B------:R-:W-:Y:S01]  /*02c0*/  UIADD3.X UR4, UPT, UPT, URZ, UR7, URZ, UP0, !UPT ;  /* 0x00000007ff047290 */ /* 0x000fe200087fe4ff */
[----:B------:R-:W-:Y:S02]  /*02d0*/  IMAD R0, R2, R0, R7 ;  /* 0x0000000002007224 */ /* 0x000fe400078e0207 */
[----:B------:R-:W-:Y:S02]  /*02e0*/  IMAD R4, R3, -0x61c88647, R4 ;  /* 0x9e3779b903047824 */ /* 0x000fe400078e0204 */
[----:B------:R-:W-:-:S02]  /*02f0*/  IMAD R5, R0, -0x61c88647, R5 ;  /* 0x9e3779b900057824 */ /* 0x000fc400078e0205 */
[----:B------:R-:W-:Y:S02]  /*0300*/  VIADD R6, R4, 0x3 ;  /* 0x0000000304067836 */ /* 0x000fe40000000000 */
[----:B------:R-:W-:Y:S02]  /*0310*/  VIADD R7, R5, 0x3 ;  /* 0x0000000305077836 */ /* 0x000fe40000000000 */
[----:B------:R-:W-:Y:S01]  /*0320*/  IMAD.U32 R13, RZ, RZ, UR4 ;  /* 0x00000004ff0d7e24 */ /* 0x000fe2000f8e00ff */
[----:B---3--:R-:W-:-:S06]  /*0330*/  UMOV UR4, URZ ;  /* 0x000000ff00047c82 */ /* 0x008fcc0008000000 */
.L_x_0:
[----:B------:R-:W-:Y:S02]  /*0340*/  IMAD.MOV.U32 R4, RZ, RZ, R12 ;  /* 0x000000ffff047224 */ /* 0x000fe400078e000c */
[----:B------:R-:W-:-:S05]  /*0350*/  IMAD.MOV.U32 R5, RZ, RZ, R13 ;  /* 0x000000ffff057224 */ /* 0x000fca00078e000d */
[----:B------:R-:W2:Y:S04]  /*0360*/  LDG.E.CONSTANT R12, desc[UR8][R4.64+-0x8] ;  /* 0xfffff808040c7981 */ /* 0x000ea8000c1e9900 */
[----:B------:R-:W3:Y:S04]  /*0370*/  LDG.E.CONSTANT R10, desc[UR8][R4.64+-0x4] ;  /* 0xfffffc08040a7981 */ /* 0x000ee8000c1e9900 */
[----:B------:R-:W4:Y:S04]  /*0380*/  LDG.E.CONSTANT R9, desc[UR8][R4.64] ;  /* 0x0000000804097981 */ /* 0x000f28000c1e9900 */
[----:B------:R-:W5:Y:S01]  /*0390*/  LDG.E.CONSTANT R8, desc[UR8][R4.64+0x4] ;  /* 0x0000040804087981 */ /* 0x000f62000c1e9900 */
[C---:B------:R-:W-:Y:S01]  /*03a0*/  VIADD R18, R7.reuse, 0xfffffffe ;  /* 0xfffffffe07127836 */ /* 0x040fe20000000000 */
[----:B------:R-:W-:Y:S01]  /*03b0*/  SHF.R.U32.HI R20, RZ, 0x10, R7 ;  /* 0x00000010ff147819 */ /* 0x000fe20000011607 */
[C---:B------:R-:W-:Y:S01]  /*03c0*/  VIADD R17, R6.reuse, 0xfffffffd ;  /* 0xfffffffd06117836 */ /* 0x040fe20000000000 */
[----:B------:R-:W-:Y:S01]  /*03d0*/  SHF.R.U32.HI R23, RZ, 0x10, R6 ;  /* 0x00000010ff177819 */ /* 0x000fe20000011606 */
[----:B------:R-:W-:Y:S01]  /*03e0*/  VIADD R16, R7, 0xfffffffd ;  /* 0xfffffffd07107836 */ /* 0x000fe20000000000 */
[----:B------:R-:W-:Y:S01]  /*03f0*/  SHF.R.U32.HI R15, RZ, 0x10, R18 ;  /* 0x00000010ff0f7819 */ /* 0x000fe20000011612 */
[----:B------:R-:W-:Y:S01]  /*0400*/  VIADD R21, R6, 0xffffffff ;  /* 0xffffffff06157836 */ /* 0x000fe20000000000 */
[----:B------:R-:W-:Y:S01]  /*0410*/  SHF.R.U32.HI R14, RZ, 0x10, R17 ;  /* 0x00000010ff0e7819 */ /* 0x000fe20000011611 */
[----:B------:R-:W-:Y:S01]  /*0420*/  UIADD3 UR4, UPT, UPT, UR4, 0x4, URZ ;  /* 0x0000000404047890 */ /* 0x000fe2000fffe0ff */
[----:B------:R-:W-:Y:S01]  /*0430*/  LOP3.LUT R18, R15, R18, RZ, 0x3c, !PT ;  /* 0x000000120f127212 */ /* 0x000fe200078e3cff */
[----:B------:R-:W-:Y:S01]  /*0440*/  VIADD R15, R7, 0xffffffff ;  /* 0xffffffff070f7836 */ /* 0x000fe20000000000 */
[----:B------:R-:W-:Y:S01]  /*0450*/  LOP3.LUT R17, R14, R17, RZ, 0x3c, !PT ;  /* 0x000000110e117212 */ /* 0x000fe200078e3cff */
[----:B------:R-:W-:Y:S01]  /*0460*/  VIADD R14, R6, 0xfffffffe ;  /* 0xfffffffe060e7836 */ /* 0x000fe20000000000 */
[----:B------:R-:W-:Y:S01]  /*0470*/  LOP3.LUT R19, R20, R7, RZ, 0x3c, !PT ;  /* 0x0000000714137212 */ /* 0x000fe200078e3cff */
[----:B------:R-:W-:Y:S01]  /*0480*/  IMAD R18, R18, -0x7a143595, RZ ;  /* 0x85ebca6b12127824 */ /* 0x000fe200078e02ff */
[----:B------:R-:W-:Y:S01]  /*0490*/  SHF.R.U32.HI R13, RZ, 0x10, R16 ;  /* 0x00000010ff0d7819 */ /* 0x000fe20000011610 */
[----:B------:R-:W-:Y:S01]  /*04a0*/  UISETP.NE.AND UP0, UPT, UR4, 0xb8, UPT ;  /* 0x000000b80400788c */ /* 0x000fe2000bf05270 */
[----:B------:R-:W-:Y:S01]  /*04b0*/  LOP3.LUT R23, R23, R6, RZ, 0x3c, !PT ;  /* 0x0000000617177212 */ /* 0x000fe200078e3cff */
[----:B------:R-:W-:Y:S01]  /*04c0*/  IMAD R19, R19, -0x7a143595, RZ ;  /* 0x85ebca6b13137824 */ /* 0x000fe200078e02ff */
[----:B------:R-:W-:Y:S01]  /*04d0*/  SHF.R.U32.HI R20, RZ, 0x10, R15 ;  /* 0x00000010ff147819 */ /* 0x000fe2000001160f */
[----:B------:R-:W-:Y:S01]  /*04e0*/  VIADD R6, R6, 0x4 ;  /* 0x0000000406067836 */ /* 0x000fe20000000000 */
[----:B------:R-:W-:Y:S01]  /*04f0*/  LOP3.LUT R16, R13, R16, RZ, 0x3c, !PT ;  /* 0x000000100d107212 */ /* 0x000fe200078e3cff */
[----:B------:R-:W-:Y:S01]  /*0500*/  VIADD R7, R7, 0x4 ;  /* 0x0000000407077836 */ /* 0x000fe20000000000 */
[----:B------:R-:W-:Y:S01]  /*0510*/  LOP3.LUT R15, R20, R15, RZ, 0x3c, !PT ;  /* 0x0000000f140f7212 */ /* 0x000fe200078e3cff */
[----:B------:R-:W-:Y:S01]  /*0520*/  IMAD R20, R23, -0x7a143595, RZ ;  /* 0x85ebca6b17147824 */ /* 0x000fe200078e02ff */
[----:B------:R-:W-:Y:S01]  /*0530*/  SHF.R.U32.HI R13, RZ, 0x10, R14 ;  /* 0x00000010ff0d7819 */ /* 0x000fe2000001160e */
[----:B------:R-:W-:Y:S01]  /*0540*/  IMAD R23, R17, -0x7a143595, RZ ;  /* 0x85ebca6b11177824 */ /* 0x000fe200078e02ff */
[----:B------:R-:W-:Y:S01]  /*0550*/  SHF.R.U32.HI R22, RZ, 0x10, R21 ;  /* 0x00000010ff167819 */ /* 0x000fe20000011615 */
[----:B------:R-:W-:Y:S01]  /*0560*/  IMAD R15, R15, -0x7a143595, RZ ;  /* 0x85ebca6b0f0f7824 */ /* 0x000fe200078e02ff */
[----:B------:R-:W-:-:S02]  /*0570*/  LOP3.LUT R14, R13, R14, RZ, 0x3c, !PT ;  /* 0x0000000e0d0e7212 */ /* 0x000fc400078e3cff */
[----:B------:R-:W-:Y:S02]  /*0580*/  SHF.R.U32.HI R24, RZ, 0xd, R19 ;  /* 0x0000000dff187819 */ /* 0x000fe40000011613 */
[----:B------:R-:W-:Y:S01]  /*0590*/  LOP3.LUT R13, R22, R21, RZ, 0x3c, !PT ;  /* 0x00000015160d7212 */ /* 0x000fe200078e3cff */
[----:B------:R-:W-:Y:S01]  /*05a0*/  IMAD R21, R16, -0x7a143595, RZ ;  /* 0x85ebca6b10157824 */ /* 0x000fe200078e02ff */
[----:B------:R-:W-:Y:S02]  /*05b0*/  SHF.R.U32.HI R17, RZ, 0xd, R20 ;  /* 0x0000000dff117819 */ /* 0x000fe40000011614 */
[----:B------:R-:W-:Y:S01]  /*05c0*/  LOP3.LUT R16, R24, R19, RZ, 0x3c, !PT ;  /* 0x0000001318107212 */ /* 0x000fe200078e3cff */
[----:B------:R-:W-:Y:S01]  /*05d0*/  IMAD R13, R13, -0x7a143595, RZ ;  /* 0x85ebca6b0d0d7824 */ /* 0x000fe200078e02ff */
[----:B------:R-:W-:Y:S01]  /*05e0*/  LOP3.LUT R17, R17, R20, RZ, 0x3c, !PT ;  /* 0x0000001411117212 */ /* 0x000fe200078e3cff */
[----:B------:R-:W-:Y:S01]  /*05f0*/  IMAD R20, R14, -0x7a143595, RZ ;  /* 0x85ebca6b0e147824 */ /* 0x000fe200078e02ff */
[----:B------:R-:W-:Y:S01]  /*0600*/  SHF.R.U32.HI R24, RZ, 0xd, R23 ;  /* 0x0000000dff187819 */ /* 0x000fe20000011617 */
[----:B------:R-:W-:Y:S01]  /*0610*/  IMAD R25, R16, -0x3d4d51cb, RZ ;  /* 0xc2b2ae3510197824 */ /* 0x000fe200078e02ff */
[----:B------:R-:W-:-:S02]  /*0620*/  SHF.R.U32.HI R22, RZ, 0xd, R21 ;  /* 0x0000000dff167819 */ /* 0x000fc40000011615 */
[----:B------:R-:W-:Y:S02]  /*0630*/  LOP3.LUT R14, R24, R23, RZ, 0x3c, !PT ;  /* 0x00000017180e7212 */ /* 0x000fe400078e3cff */
[----:B------:R-:W-:Y:S02]  /*0640*/  LOP3.LUT R19, R22, R21, RZ, 0x3c, !PT ;  /* 0x0000001516137212 */ /* 0x000fe400078e3cff */
[----:B------:R-:W-:Y:S02]  /*0650*/  SHF.R.U32.HI R23, RZ, 0xd, R20 ;  /* 0x0000000dff177819 */ /* 0x000fe40000011614 */
[----:B------:R-:W-:Y:S02]  /*0660*/  SHF.R.U32.HI R21, RZ, 0xd, R18 ;  /* 0x0000000dff157819 */ /* 0x000fe40000011612 */
[----:B------:R-:W-:Y:S01]  /*0670*/  LOP3.LUT R16, R23, R20, RZ, 0x3c, !PT ;  /* 0x0000001417107212 */ /* 0x000fe200078e3cff */
[----:B------:R-:W-:Y:S01]  /*0680*/  IMAD R20, R17, -0x3d4d51cb, RZ ;  /* 0xc2b2ae3511147824 */ /* 0x000fe200078e02ff */
[----:B------:R-:W-:Y:S01]  /*0690*/  LOP3.LUT R18, R21, R18, RZ, 0x3c, !PT ;  /* 0x0000001215127212 */ /* 0x000fe200078e3cff */
[----:B------:R-:W-:Y:S01]  /*06a0*/  IMAD R21, R19, -0x3d4d51cb, RZ ;  /* 0xc2b2ae3513157824 */ /* 0x000fe200078e02ff */
[----:B------:R-:W-:-:S02]  /*06b0*/  SHF.R.U32.HI R22, RZ, 0xd, R15 ;  /* 0x0000000dff167819 */ /* 0x000fc4000001160f */
[----:B------:R-:W-:Y:S01]  /*06c0*/  SHF.R.U32.HI R24, RZ, 0xd, R13 ;  /* 0x0000000dff187819 */ /* 0x000fe2000001160d */
[----:B------:R-:W-:Y:S01]  /*06d0*/  IMAD R23, R18, -0x3d4d51cb, RZ ;  /* 0xc2b2ae3512177824 */ /* 0x000fe200078e02ff */
[----:B------:R-:W-:Y:S01]  /*06e0*/  LOP3.LUT R17, R22, R15, RZ, 0x3c, !PT ;  /* 0x0000000f16117212 */ /* 0x000fe200078e3cff */
[----:B------:R-:W-:Y:S01]  /*06f0*/  IMAD R22, R14, -0x3d4d51cb, RZ ;  /* 0xc2b2ae350e167824 */ /* 0x000fe200078e02ff */
[----:B------:R-:W-:Y:S02]  /*0700*/  LOP3.LUT R19, R24, R13, RZ, 0x3c, !PT ;  /* 0x0000000d18137212 */ /* 0x000fe400078e3cff */
[----:B------:R-:W-:Y:S02]  /*0710*/  SHF.R.U32.HI R15, RZ, 0x10, R20 ;  /* 0x00000010ff0f7819 */ /* 0x000fe40000011614 */
        /* <DEDUP_REMOVED lines=9> */
[----:B------:R-:W-:Y:S02]  /*07b0*/  SHF.R.U32.HI R19, RZ, 0x10, R20 ;  /* 0x00000010ff137819 */ /* 0x000fe40000011614 */
[----:B------:R-:W-:Y:S02]  /*07c0*/  SHF.R.U32.HI R21, RZ, 0x10, R16 ;  /* 0x00000010ff157819 */ /* 0x000fe40000011610 */
[----:B------:R-:W-:Y:S02]  /*07d0*/  SHF.R.U32.HI R24, RZ, 0x10, R23 ;  /* 0x00000010ff187819 */ /* 0x000fe40000011617 */
[----:B------:R-:W-:Y:S02]  /*07e0*/  LOP3.LUT R13, R26, R25, RZ, 0x3c, !PT ;  /* 0x000000191a0d7212 */ /* 0x000fe400078e3cff */
[----:B------:R-:W-:-:S02]  /*07f0*/  SHF.R.U32.HI R22, RZ, 0x10, R17 ;  /* 0x00000010ff167819 */ /* 0x000fc40000011611 */
[----:B------:R-:W-:Y:S02]  /*0800*/  LOP3.LUT R19, R19, R20, RZ, 0x3c, !PT ;  /* 0x0000001413137212 */ /* 0x000fe400078e3cff */
[----:B------:R-:W-:Y:S02]  /*0810*/  LOP3.LUT R16, R21, R16, RZ, 0x3c, !PT ;  /* 0x0000001015107212 */ /* 0x000fe400078e3cff */
[----:B------:R-:W-:Y:S02]  /*0820*/  LOP3.LUT R23, R24, R23, RZ, 0x3c, !PT ;  /* 0x0000001718177212 */ /* 0x000fe400078e3cff */
[----:B------:R-:W-:Y:S02]  /*0830*/  LOP3.LUT R20, R15, 0x1, RZ, 0xc0, !PT ;  /* 0x000000010f147812 */ /* 0x000fe400078ec0ff */
[----:B------:R-:W-:Y:S02]  /*0840*/  LOP3.LUT R21, R18, 0x1, RZ, 0xc0, !PT ;  /* 0x0000000112157812 */ /* 0x000fe400078ec0ff */
[----:B------:R-:W-:-:S02]  /*0850*/  LOP3.LUT R24, R13, 0x1, RZ, 0xc0, !PT ;  /* 0x000000010d187812 */ /* 0x000fc400078ec0ff */
[----:B------:R-:W-:Y:S02]  /*0860*/  LOP3.LUT R17, R22, R17, RZ, 0x3c, !PT ;  /* 0x0000001116117212 */ /* 0x000fe400078e3cff */
[----:B------:R-:W-:Y:S02]  /*0870*/  LOP3.LUT R22, R23, 0x1, RZ, 0xc0, !PT ;  /* 0x0000000117167812 */ /* 0x000fe400078ec0ff */
[----:B------:R-:W-:Y:S02]  /*0880*/  ISETP.NE.U32.AND P1, PT, R20, 0x1, PT ;  /* 0x000000011400780c */ /* 0x000fe40003f25070 */
[----:B------:R-:W-:Y:S02]  /*0890*/  ISETP.NE.U32.AND P2, PT, R21, 0x1, PT ;  /* 0x000000011500780c */ /* 0x000fe40003f45070 */
[----:B------:R-:W-:Y:S02]  /*08a0*/  ISETP.NE.U32.AND P0, PT, R24, 0x1, PT ;  /* 0x000000011800780c */ /* 0x000fe40003f05070 */
[----:B------:R-:W-:-:S02]  /*08b0*/  LOP3.LUT R24, R19, 0x1, RZ, 0xc0, !PT ;  /* 0x0000000113187812 */ /* 0x000fc400078ec0ff */
[----:B------:R-:W-:Y:S02]  /*08c0*/  ISETP.NE.U32.AND P3, PT, R22, 0x1, PT ;  /* 0x000000011600780c */ /* 0x000fe40003f65070 */
[----:B------:R-:W-:Y:S02]  /*08d0*/  SHF.R.U32.HI R15, RZ, 0x1, R15 ;  /* 0x00000001ff0f7819 */ /* 0x000fe4000001160f */
[----:B------:R-:W-:Y:S02]  /*08e0*/  SHF.R.U32.HI R18, RZ, 0x1, R18 ;  /* 0x00000001ff127819 */ /* 0x000fe40000011612 */
[----:B------:R-:W-:Y:S02]  /*08f0*/  SHF.R.U32.HI R19, RZ, 0x1, R19 ;  /* 0x00000001ff137819 */ /* 0x000fe40000011613 */
[----:B------:R-:W-:Y:S02]  /*0900*/  SHF.R.U32.HI R23, RZ, 0x1, R23 ;  /* 0x00000001ff177819 */ /* 0x000fe40000011617 */
[----:B------:R-:W-:-:S02]  /*0910*/  LOP3.LUT R15, R15, 0x1f, RZ, 0xc0, !PT ;  /* 0x0000001f0f0f7812 */ /* 0x000fc400078ec0ff */
[----:B------:R-:W-:Y:S02]  /*0920*/  LOP3.LUT R18, R18, 0x1f, RZ, 0xc0, !PT ;  /* 0x0000001f12127812 */ /* 0x000fe400078ec0ff */
[----:B------:R-:W-:Y:S01]  /*0930*/  LOP3.LUT R22, R19, 0x1f, RZ, 0xc0, !PT ;  /* 0x0000001f13167812 */ /* 0x000fe200078ec0ff */
[----:B------:R-:W-:Y:S01]  /*0940*/  @P1 IMAD.MOV R15, RZ, RZ, -R15 ;  /* 0x000000ffff0f1224 */ /* 0x000fe200078e0a0f */
[----:B------:R-:W-:Y:S01]  /*0950*/  ISETP.NE.U32.AND P4, PT, R24, 0x1, PT ;  /* 0x000000011800780c */ /* 0x000fe20003f85070 */
[----:B------:R-:W-:Y:S01]  /*0960*/  @P2 IMAD.MOV R18, RZ, RZ, -R18 ;  /* 0x000000ffff122224 */ /* 0x000fe200078e0a12 */
[----:B------:R-:W-:Y:S02]  /*0970*/  LOP3.LUT R21, R16, 0x1, RZ, 0xc0, !PT ;  /* 0x0000000110157812 */ /* 0x000fe400078ec0ff */
[----:B------:R-:W-:Y:S01]  /*0980*/  LOP3.LUT R19, R17, 0x1, RZ, 0xc0, !PT ;  /* 0x0000000111137812 */ /* 0x000fe200078ec0ff */
[----:B------:R-:W-:Y:S01]  /*0990*/  IMAD R15, R15, R18, RZ ;  /* 0x000000120f0f7224 */ /* 0x000fe200078e02ff */
[----:B------:R-:W-:-:S02]  /*09a0*/  LOP3.LUT R23, R23, 0x1f, RZ, 0xc0, !PT ;  /* 0x0000001f17177812 */ /* 0x000fc400078ec0ff */
[----:B------:R-:W-:Y:S02]  /*09b0*/  LOP3.LUT R20, R14, 0x1, RZ, 0xc0, !PT ;  /* 0x000000010e147812 */ /* 0x000fe400078ec0ff */
[----:B------:R-:W-:Y:S01]  /*09c0*/  ISETP.NE.U32.AND P1, PT, R21, 0x1, PT ;  /* 0x000000011500780c */ /* 0x000fe20003f25070 */
[----:B------:R-:W-:Y:S01]  /*09d0*/  @P3 IMAD.MOV R23, RZ, RZ, -R23 ;  /* 0x000000ffff173224 */ /* 0x000fe200078e0a17 */
[----:B------:R-:W-:Y:S01]  /*09e0*/  ISETP.NE.U32.AND P2, PT, R19, 0x1, PT ;  /* 0x000000011300780c */ /* 0x000fe20003f45070 */
[----:B------:R-:W-:Y:S01]  /*09f0*/  @P4 IMAD.MOV R22, RZ, RZ, -R22 ;  /* 0x000000ffff164224 */ /* 0x000fe200078e0a16 */
[----:B------:R-:W-:Y:S02]  /*0a00*/  ISETP.NE.U32.AND P3, PT, R20, 0x1, PT ;  /* 0x000000011400780c */ /* 0x000fe40003f65070 */
[----:B------:R-:W-:Y:S01]  /*0a10*/  SHF.R.U32.HI R16, RZ, 0x1, R16 ;  /* 0x00000001ff107819 */ /* 0x000fe20000011610 */
[----:B------:R-:W-:Y:S01]  /*0a20*/  IMAD R22, R23, R22, RZ ;  /* 0x0000001617167224 */ /* 0x000fe200078e02ff */
[----:B------:R-:W-:-:S02]  /*0a30*/  SHF.R.U32.HI R17, RZ, 0x1, R17 ;  /* 0x00000001ff117819 */ /* 0x000fc40000011611 */
[----:B------:R-:W-:Y:S02]  /*0a40*/  SHF.R.U32.HI R13, RZ, 0x1, R13 ;  /* 0x00000001ff0d7819 */ /* 0x000fe4000001160d */
[----:B------:R-:W-:Y:S02]  /*0a50*/  SHF.R.U32.HI R14, RZ, 0x1, R14 ;  /* 0x00000001ff0e7819 */ /* 0x000fe4000001160e */
[----:B------:R-:W-:Y:S02]  /*0a60*/  LOP3.LUT R16, R16, 0x1f, RZ, 0xc0, !PT ;  /* 0x0000001f10107812 */ /* 0x000fe400078ec0ff */
[----:B------:R-:W-:Y:S02]  /*0a70*/  LOP3.LUT R17, R17, 0x1f, RZ, 0xc0, !PT ;  /* 0x0000001f11117812 */ /* 0x000fe400078ec0ff */
[----:B------:R-:W-:Y:S01]  /*0a80*/  LOP3.LUT R13, R13, 0x1f, RZ, 0xc0, !PT ;  /* 0x0000001f0d0d7812 */ /* 0x000fe200078ec0ff */
[----:B------:R-:W-:Y:S01]  /*0a90*/  @P1 IMAD.MOV R16, RZ, RZ, -R16 ;  /* 0x000000ffff101224 */ /* 0x000fe200078e0a10 */
[----:B------:R-:W-:Y:S01]  /*0aa0*/  LOP3.LUT R14, R14, 0x1f, RZ, 0xc0, !PT ;  /* 0x0000001f0e0e7812 */ /* 0x000fe200078ec0ff */
[----:B------:R-:W-:-:S02]  /*0ab0*/  @P2 IMAD.MOV R17, RZ, RZ, -R17 ;  /* 0x000000ffff112224 */ /* 0x000fc400078e0a11 */
[----:B------:R-:W-:Y:S02]  /*0ac0*/  @P0 IMAD.MOV R13, RZ, RZ, -R13 ;  /* 0x000000ffff0d0224 */ /* 0x000fe400078e0a0d */
[----:B------:R-:W-:Y:S02]  /*0ad0*/  @P3 IMAD.MOV R14, RZ, RZ, -R14 ;  /* 0x000000ffff0e3224 */ /* 0x000fe400078e0a0e */
[----:B------:R-:W-:Y:S02]  /*0ae0*/  IMAD R16, R16, R17, RZ ;  /* 0x0000001110107224 */ /* 0x000fe400078e02ff */
[----:B--2---:R-:W-:Y:S01]  /*0af0*/  IMAD R15, R12, R15, R11 ;  /* 0x0000000f0c0f7224 */ /* 0x004fe200078e020b */
[----:B------:R-:W-:Y:S01]  /*0b00*/  IADD3 R12, P0, PT, R4, 0x10, RZ ;  /* 0x00000010040c7810 */ /* 0x000fe20007f1e0ff */
[----:B------:R-:W-:Y:S02]  /*0b10*/  IMAD R11, R13, R14, RZ ;  /* 0x0000000e0d0b7224 */ /* 0x000fe400078e02ff */
[----:B---3--:R-:W-:-:S02]  /*0b20*/  IMAD R10, R10, R22, R15 ;  /* 0x000000160a0a7224 */ /* 0x008fc400078e020f */
[----:B------:R-:W-:Y:S02]  /*0b30*/  IMAD.X R13, RZ, RZ, R5, P0 ;  /* 0x000000ffff0d7224 */ /* 0x000fe400000e0605 */
[----:B----4-:R-:W-:-:S04]  /*0b40*/  IMAD R9, R9, R16, R10 ;  /* 0x0000001009097224 */ /* 0x010fc800078e020a */
[----:B-----5:R-:W-:Y:S01]  /*0b50*/  IMAD R11, R8, R11, R9 ;  /* 0x0000000b080b7224 */ /* 0x020fe200078e0209 */
[----:B------:R-:W-:Y:S06]  /*0b60*/  BRA.U UP0, `(.L_x_0) ;  /* 0xfffffff500f47547 */ /* 0x000fec000b83ffff */
[----:B------:R-:W0:Y:S01]  /*0b70*/  LDCU.64 UR4, c[0x0][0x380] ;  /* 0x00007000ff0477ac */ /* 0x000e220008000a00 */
[----:B------:R-:W-:-:S05]  /*0b80*/  IMAD R0, R3, R2, R0 ;  /* 0x0000000203007224 */ /* 0x000fca00078e0200 */
[----:B0-----:R-:W-:-:S04]  /*0b90*/  IADD3 R2, P0, PT, R0, UR4, RZ ;  /* 0x0000000400027c10 */ /* 0x001fc8000ff1e0ff */
[----:B------:R-:W-:-:S05]  /*0ba0*/  LEA.HI.X.SX32 R3, R0, UR5, 0x1, P0 ;  /* 0x0000000500037c11 */ /* 0x000fca00080f0eff */
[----:B------:R-:W2:Y:S01]  /*0bb0*/  LDG.E.U8 R0, desc[UR8][R2.64] ;  /* 0x0000000802007981 */ /* 0x000ea2000c1e1100 */
[----:B------:R-:W-:Y:S01]  /*0bc0*/  BSSY.RECONVERGENT B0, `(.L_x_1) ;  /* 0x0000020000007945 */ /* 0x000fe20003800200 */
[C---:B--2---:R-:W-:Y:S02]  /*0bd0*/  ISETP.NE.AND P0, PT, R0.reuse, 0x7f, PT ;  /* 0x0000007f0000780c */ /* 0x044fe40003f05270 */
[----:B------:R-:W-:Y:S02]  /*0be0*/  PRMT R0, R0, 0x8880, RZ ;  /* 0x0000888000007816 */ /* 0x000fe400000000ff */
[----:B------:R-:W-:Y:S02]  /*0bf0*/  ISETP.LT.OR P0, PT, R11, 0x10f, !P0 ;  /* 0x0000010f0b00780c */ /* 0x000fe40004701670 */
[----:B------:R-:W-:-:S04]  /*0c00*/  PRMT R0, R0, 0x7710, RZ ;  /* 0x0000771000007816 */ /* 0x000fc800000000ff */
[----:B------:R-:W-:-:S07]  /*0c10*/  PRMT R7, R0, 0x7610, R7 ;  /* 0x0000761000077816 */ /* 0x000fce0000000007 */
[----:B------:R-:W-:Y:S05]  /*0c20*/  @P0 BRA `(.L_x_2) ;  /* 0x0000000000240947 */ /* 0x000fea0003800000 */
[----:B------:R-:W0:Y:S01]  /*0c30*/  S2R R0, SR_LANEID ;  /* 0x0000000000007919 */ /* 0x000e220000000000 */
[----:B------:R-:W1:Y:S01]  /*0c40*/  LDC.64 R4, c[0x4][0x8] ;  /* 0x01000200ff047b82 */ /* 0x000e620000000a00 */
[----:B------:R-:W-:Y:S02]  /*0c50*/  VOTEU.ANY UR4, UPT, PT ;  /* 0x0000000000047886 */ /* 0x000fe400038e0100 */
[----:B------:R-:W-:Y:S02]  /*0c60*/  UFLO.U32 UR5, UR4 ;  /* 0x00000004000572bd */ /* 0x000fe400080e0000 */
[----:B------:R-:W1:Y:S04]  /*0c70*/  POPC R9, UR4 ;  /* 0x0000000400097d09 */ /* 0x000e680008000000 */
[----:B0-----:R-:W-:-:S13]  /*0c80*/  ISETP.EQ.U32.AND P0, PT, R0, UR5, PT ;  /* 0x0000000500007c0c */ /* 0x001fda000bf02070 */
[----:B-1----:R0:W-:Y:S01]  /*0c90*/  @P0 REDG.E.ADD.STRONG.GPU desc[UR8][R4.64], R9 ;  /* 0x000000090400098e */ /* 0x0021e2000c12e108 */
[----:B------:R-:W-:Y:S01]  /*0ca0*/  VIADD R7, R7, 0x1 ;  /* 0x0000000107077836 */ /* 0x000fe20000000000 */
[----:B------:R-:W-:Y:S06]  /*0cb0*/  BRA `(.L_x_3) ;  /* 0x0000000000407947 */ /* 0x000fec0003800000 */
.L_x_2:
[----:B------:R-:W-:-:S04]  /*0cc0*/  PRMT R0, R7, 0x8880, RZ ;  /* 0x0000888007007816 */ /* 0x000fc800000000ff */
[----:B------:R-:W-:-:S04]  /*0cd0*/  ISETP.GE.AND P0, PT, R0, -0x7e, PT ;  /* 0xffffff820000780c */ /* 0x000fc80003f06270 */
[----:B------:R-:W-:-:S13]  /*0ce0*/  ISETP.GT.OR P0, PT, R11, -0x10f, !P0 ;  /* 0xfffffef10b00780c */ /* 0x000fda0004704670 */
[----:B------:R-:W-:Y:S05]  /*0cf0*/  @P0 BRA `(.L_x_3) ;  /* 0x0000000000300947 */ /* 0x000fea0003800000 */
[----:B------:R-:W0:Y:S01]  /*0d00*/  S2R R0, SR_LANEID ;  /* 0x0000000000007919 */ /* 0x000e220000000000 */
[----:B------:R-:W1:Y:S01]  /*0d10*/  LDCU.64 UR4, c[0x4][0x8] ;  /* 0x01000100ff0477ac */ /* 0x000e620008000a00 */
[----:B------:R-:W-:Y:S02]  /*0d20*/  VOTEU.ANY UR6, UPT, PT ;  /* 0x0000000000067886 */ /* 0x000fe400038e0100 */
[----:B------:R-:W-:Y:S02]  /*0d30*/  UFLO.U32 UR7, UR6 ;  /* 0x00000006000772bd */ /* 0x000fe400080e0000 */
[----:B------:R-:W2:Y:S01]  /*0d40*/  POPC R9, UR6 ;  /* 0x0000000600097d09 */ /* 0x000ea20008000000 */
[----:B-1----:R-:W-:-:S04]  /*0d50*/  UIADD3 UR4, UP0, UPT, UR4, 0x4, URZ ;  /* 0x0000000404047890 */ /* 0x002fc8000ff1e0ff */
[----:B------:R-:W-:Y:S02]  /*0d60*/  UIADD3.X UR5, UPT, UPT, URZ, UR5, URZ, UP0, !UPT ;  /* 0x00000005ff057290 */ /* 0x000fe400087fe4ff */
[----:B------:R-:W-:-:S04]  /*0d70*/  IMAD.U32 R4, RZ, RZ, UR4 ;  /* 0x00000004ff047e24 */ /* 0x000fc8000f8e00ff */
[----:B------:R-:W-:Y:S01]  /*0d80*/  IMAD.U32 R5, RZ, RZ, UR5 ;  /* 0x00000005ff057e24 */ /* 0x000fe2000f8e00ff */
[----:B0-----:R-:W-:-:S13]  /*0d90*/  ISETP.EQ.U32.AND P0, PT, R0, UR7, PT ;  /* 0x0000000700007c0c */ /* 0x001fda000bf02070 */
[----:B--2---:R1:W-:Y:S01]  /*0da0*/  @P0 REDG.E.ADD.STRONG.GPU desc[UR8][R4.64], R9 ;  /* 0x000000090400098e */ /* 0x0043e2000c12e108 */
[----:B------:R-:W-:-:S07]  /*0db0*/  VIADD R7, R7, 0xffffffff ;  /* 0xffffffff07077836 */ /* 0x000fce0000000000 */
.L_x_3:
[----:B------:R-:W-:Y:S05]  /*0dc0*/  BSYNC.RECONVERGENT B0 ;  /* 0x0000000000007941 */ /* 0x000fea0003800200 */
.L_x_1:
[----:B------:R-:W-:Y:S01]  /*0dd0*/  STG.E.U8 desc[UR8][R2.64], R7 ;  /* 0x0000000702007986 */ /* 0x000fe2000c101108 */
[----:B------:R-:W-:Y:S05]  /*0de0*/  EXIT ;  /* 0x000000000000794d */ /* 0x000fea0003800000 */
.L_x_4:
[----:B------:R-:W-:-:S00]  /*0df0*/  BRA `(.L_x_4) ;  /* 0xfffffffc00fc7947 */ /* 0x000fc0000383ffff */
[----:B------:R-:W-:-:S00]  /*0e00*/  NOP ;  /* 0x0000000000007918 */ /* 0x000fc00000000000 */
[----:B------:R-:W-:-:S00]  /*0e10*/  NOP ;  /* 0x0000000000007918 */ /* 0x000fc00000000000 */
[----:B------:R-:W-:-:S00]  /*0e20*/  NOP ;  /* 0x0000000000007918 */ /* 0x000fc00000000000 */
[----:B------:R-:W-:-:S00]  /*0e30*/  NOP ;  /* 0x0000000000007918 */ /* 0x000fc00000000000 */
[----:B------:R-:W-:-:S00]  /*0e40*/  NOP ;  /* 0x0000000000007918 */ /* 0x000fc00000000000 */
[----:B------:R-:W-:-:S00]  /*0e50*/  NOP ;  /* 0x0000000000007918 */ /* 0x000fc00000000000 */
[----:B------:R-:W-:-:S00]  /*0e60*/  NOP ;  /* 0x0000000000007918 */ /* 0x000fc00000000000 */
[----:B------:R-:W-:-:S00]  /*0e70*/  NOP ;  /* 0x0000000000007918 */ /* 0x000fc00000000000 */
.L_x_771:


//--------------------- .text._Z21train_sequence_kernelPKhliPK8EggModelPaPij --------------------------
	.section	.text._Z21train_sequence_kernelPKhliPK8EggModelPaPij,"ax",@progbits
	.align	128
        .global         _Z21train_sequence_kernelPKhliPK8EggModelPaPij
        .type           _Z21train_sequence_kernelPKhliPK8EggModelPaPij,@function
        .size           _Z21train_sequence_kernelPKhliPK8EggModelPaPij,(.L_x_770 - _Z21train_sequence_kernelPKhliPK8EggModelPaPij)
        .other          _Z21train_sequence_kernelPKhliPK8EggModelPaPij,@"STO_CUDA_ENTRY STV_DEFAULT"
_Z21train_sequence_kernelPKhliPK8EggModelPaPij:
.text._Z21train_sequence_kernelPKhliPK8EggModelPaPij:
[----:B------:R-:W0:Y:S01]  /*0000*/  LDC R1, c[0x0][0x37c] ;  /* 0x0000df00ff017b82 */ /* 0x000e220000000800 */
[----:B------:R-:W1:Y:S07]  /*0010*/  S2R R5, SR_TID.X ;  /* 0x0000000000057919 */ /* 0x000e6e0000002100 */
[----:B------:R-:W2:Y:S01]  /*0020*/  S2UR UR4, SR_CTAID.X ;  /* 0x00000000000479c3 */ /* 0x000ea20000002500 */
[----:B------:R-:W3:Y:S01]  /*0030*/  LDCU.64 UR36, c[0x0][0x358] ;  /* 0x00006b00ff2477ac */ /* 0x000ee20008000a00 */
[----:B0-----:R-:W-:-:S06]  /*0040*/  VIADD R1, R1, 0xffffff60 ;  /* 0xffffff6001017836 */ /* 0x001fcc0000000000 */
[----:B------:R-:W0:Y:S01]  /*0050*/  LDC.64 R10, c[0x0][0x3a0] ;  /* 0x0000e800ff0a7b82 */ /* 0x000e220000000a00 */
[----:B--2---:R-:W-:Y:S01]  /*0060*/  UIMAD UR5, UR4, 0x2e00, URZ ;  /* 0x00002e00040578a4 */ /* 0x004fe2000f8e02ff */
[----:B-1----:R-:W-:-:S05]  /*0070*/  ISETP.GT.U32.AND P0, PT, R5, 0x16f, PT ;  /* 0x0000016f0500780c */ /* 0x002fca0003f04070 */
[----:B------:R-:W-:-:S08]  /*0080*/  VIADD R7, R5, UR5 ;  /* 0x0000000505077c36 */ /* 0x000fd00008000000 */
[----:B0-----:R-:W-:-:S05]  /*0090*/  @!P0 IADD3 R6, P1, PT, R7, R10, RZ ;  /* 0x0000000a07068210 */ /* 0x001fca0007f3e0ff */
[----:B------:R-:W-:-:S05]  /*00a0*/  @!P0 IMAD.X R7, RZ, RZ, R11, P1 ;  /* 0x000000ffff078224 */ /* 0x000fca00008e060b */
[----:B---3--:R-:W2:Y:S04]  /*00b0*/  @!P0 LDG.E.U8 R0, desc[UR36][R6.64+0x450] ;  /* 0x0004502406008981 */ /* 0x008ea8000c1e1100 */
[----:B------:R-:W2:Y:S04]  /*00c0*/  @!P0 LDG.E.U8 R3, desc[UR36][R6.64+0x2e0] ;  /* 0x0002e02406038981 */ /* 0x000ea8000c1e1100 */
[----:B------:R-:W3:Y:S04]  /*00d0*/  @!P0 LDG.E.U8 R2, desc[UR36][R6.64+0x170] ;  /* 0x0001702406028981 */ /* 0x000ee8000c1e1100 */
[----:B------:R-:W3:Y:S01]  /*00e0*/  @!P0 LDG.E.U8 R9, desc[UR36][R6.64] ;  /* 0x0000002406098981 */ /* 0x000ee2000c1e1100 */
[----:B------:R-:W-:Y:S01]  /*00f0*/  BSSY.RECONVERGENT B0, `(.L_x_5) ;  /* 0x0000018000007945 */ /* 0x000fe20003800200 */
[----:B--2---:R-:W-:-:S02]  /*0100*/  @!P0 PRMT R0, R3, 0x3340, R0 ;  /* 0x0000334003008816 */ /* 0x004fc40000000000 */
[----:B---3--:R-:W-:Y:S02]  /*0110*/  @!P0 PRMT R9, R9, 0x3340, R2 ;  /* 0x0000334009098816 */ /* 0x008fe40000000002 */
[----:B------:R-:W-:Y:S02]  /*0120*/  IADD3 R2, P1, P2, R10, UR5, R5 ;  /* 0x000000050a027c10 */ /* 0x000fe4000fa3e005 */
[----:B------:R-:W-:Y:S02]  /*0130*/  @!P0 PRMT R0, R9, 0x5410, R0 ;  /* 0x0000541009008816 */ /* 0x000fe40000000000 */
[----:B------:R-:W-:-:S03]  /*0140*/  IADD3.X R3, PT, PT, RZ, R11, RZ, P1, P2 ;  /* 0x0000000bff037210 */ /* 0x000fc60000fe44ff */
[----:B------:R0:W-:Y:S01]  /*0150*/  @!P0 STL [R1], R0 ;  /* 0x0000000001008387 */ /* 0x0001e20000100800 */
[----:B------:R-:W-:Y:S05]  /*0160*/  @P0 BRA `(.L_x_6) ;  /* 0x0000000000400947 */ /* 0x000fea0003800000 */
[----:B------:R-:W2:Y:S04]  /*0170*/  LDG.E.U8 R4, desc[UR36][R2.64+0x730] ;  /* 0x0007302402047981 */ /* 0x000ea8000c1e1100 */
[----:B------:R-:W2:Y:S04]  /*0180*/  LDG.E.U8 R9, desc[UR36][R2.64+0x5c0] ;  /* 0x0005c02402097981 */ /* 0x000ea8000c1e1100 */
[----:B0-----:R-:W3:Y:S04]  /*0190*/  LDG.E.U8 R0, desc[UR36][R2.64+0xa10] ;  /* 0x000a102402007981 */ /* 0x001ee8000c1e1100 */
[----:B------:R-:W3:Y:S04]  /*01a0*/  LDG.E.U8 R7, desc[UR36][R2.64+0x8a0] ;  /* 0x0008a02402077981 */ /* 0x000ee8000c1e1100 */
[----:B------:R-:W4:Y:S04]  /*01b0*/  LDG.E.U8 R6, desc[UR36][R2.64+0xfd0] ;  /* 0x000fd02402067981 */ /* 0x000f28000c1e1100 */
[----:B------:R-:W4:Y:S04]  /*01c0*/  LDG.E.U8 R11, desc[UR36][R2.64+0xe60] ;  /* 0x000e6024020b7981 */ /* 0x000f28000c1e1100 */
[----:B------:R-:W5:Y:S04]  /*01d0*/  LDG.E.U8 R8, desc[UR36][R2.64+0xcf0] ;  /* 0x000cf02402087981 */ /* 0x000f68000c1e1100 */
[----:B------:R-:W5:Y:S01]  /*01e0*/  LDG.E.U8 R13, desc[UR36][R2.64+0xb80] ;  /* 0x000b8024020d7981 */ /* 0x000f62000c1e1100 */
[----:B--2---:R-:W-:-:S02]  /*01f0*/  PRMT R9, R9, 0x3340, R4 ;  /* 0x0000334009097816 */ /* 0x004fc40000000004 */
[----:B---3--:R-:W-:-:S04]  /*0200*/  PRMT R0, R7, 0x3340, R0 ;  /* 0x0000334007007816 */ /* 0x008fc80000000000 */
[----:B------:R-:W-:Y:S02]  /*0210*/  PRMT R0, R9, 0x5410, R0 ;  /* 0x0000541009007816 */ /* 0x000fe40000000000 */
[----:B----4-:R-:W-:Y:S02]  /*0220*/  PRMT R4, R11, 0x3340, R6 ;  /* 0x000033400b047816 */ /* 0x010fe40000000006 */
[----:B-----5:R-:W-:-:S04]  /*0230*/  PRMT R13, R13, 0x3340, R8 ;  /* 0x000033400d0d7816 */ /* 0x020fc80000000008 */
[----:B------:R-:W-:Y:S01]  /*0240*/  PRMT R4, R13, 0x5410, R4 ;  /* 0x000054100d047816 */ /* 0x000fe20000000004 */
[----:B------:R1:W-:Y:S04]  /*0250*/  STL [R1+0x4], R0 ;  /* 0x0000040001007387 */ /* 0x0003e80000100800 */
[----:B------:R1:W-:Y:S02]  /*0260*/  STL [R1+0x8], R4 ;  /* 0x0000080401007387 */ /* 0x0003e40000100800 */
.L_x_6:
[----:B------:R-:W-:Y:S05]  /*0270*/  BSYNC.RECONVERGENT B0 ;  /* 0x0000000000007941 */ /* 0x000fea0003800200 */
.L_x_5:
[----:B------:R-:W-:Y:S04]  /*0280*/  BSSY.RECONVERGENT B1, `(.L_x_7) ;  /* 0x0000032000017945 */ /* 0x000fe80003800200 */
[----:B------:R-:W-:Y:S04]  /*0290*/  BSSY.RELIABLE B0, `(.L_x_8) ;  /* 0x0000028000007945 */ /* 0x000fe80003800100 */
[----:B------:R-:W-:Y:S05]  /*02a0*/  @P0 BRA `(.L_x_9) ;  /* 0x0000000000440947 */ /* 0x000fea0003800000 */
[----:B01----:R-:W2:Y:S04]  /*02b0*/  LDG.E.U8 R0, desc[UR36][R2.64+0x1590] ;  /* 0x0015902402007981 */ /* 0x003ea8000c1e1100 */
[----:B------:R-:W2:Y:S04]  /*02c0*/  LDG.E.U8 R7, desc[UR36][R2.64+0x1420] ;  /* 0x0014202402077981 */ /* 0x000ea8000c1e1100 */
[----:B------:R-:W3:Y:S04]  /*02d0*/  LDG.E.U8 R4, desc[UR36][R2.64+0x12b0] ;  /* 0x0012b02402047981 */ /* 0x000ee8000c1e1100 */
[----:B------:R-:W3:Y:S01]  /*02e0*/  LDG.E.U8 R9, desc[UR36][R2.64+0x1140] ;  /* 0x0011402402097981 */ /* 0x000ee2000c1e1100 */
[----:B--2---:R-:W-:-:S02]  /*02f0*/  PRMT R0, R7, 0x3340, R0 ;  /* 0x0000334007007816 */ /* 0x004fc40000000000 */
[----:B---3--:R-:W-:-:S04]  /*0300*/  PRMT R9, R9, 0x3340, R4 ;  /* 0x0000334009097816 */ /* 0x008fc80000000004 */
[----:B------:R-:W-:-:S05]  /*0310*/  PRMT R0, R9, 0x5410, R0 ;  /* 0x0000541009007816 */ /* 0x000fca0000000000 */
[----:B------:R0:W-:Y:S01]  /*0320*/  STL [R1+0xc], R0 ;  /* 0x00000c0001007387 */ /* 0x0001e20000100800 */
[----:B------:R-:W-:Y:S05]  /*0330*/  @P0 BRA `(.L_x_10) ;  /* 0x0000000000440947 */ /* 0x000fea0003800000 */
[----:B0-----:R-:W2:Y:S04]  /*0340*/  LDG.E.U8 R0, desc[UR36][R2.64+0x1b50] ;  /* 0x001b502402007981 */ /* 0x001ea8000c1e1100 */
[----:B------:R-:W2:Y:S04]  /*0350*/  LDG.E.U8 R7, desc[UR36][R2.64+0x19e0] ;  /* 0x0019e02402077981 */ /* 0x000ea8000c1e1100 */
[----:B------:R-:W3:Y:S04]  /*0360*/  LDG.E.U8 R4, desc[UR36][R2.64+0x1870] ;  /* 0x0018702402047981 */ /* 0x000ee8000c1e1100 */
[----:B------:R-:W3:Y:S01]  /*0370*/  LDG.E.U8 R9, desc[UR36][R2.64+0x1700] ;  /* 0x0017002402097981 */ /* 0x000ee2000c1e1100 */
[----:B--2---:R-:W-:-:S02]  /*0380*/  PRMT R0, R7, 0x3340, R0 ;  /* 0x0000334007007816 */ /* 0x004fc40000000000 */
[----:B---3--:R-:W-:-:S04]  /*0390*/  PRMT R9, R9, 0x3340, R4 ;  /* 0x0000334009097816 */ /* 0x008fc80000000004 */
[----:B------:R-:W-:-:S05]  /*03a0*/  PRMT R0, R9, 0x5410, R0 ;  /* 0x0000541009007816 */ /* 0x000fca0000000000 */
[----:B------:R2:W-:Y:S02]  /*03b0*/  STL [R1+0x10], R0 ;  /* 0x0000100001007387 */ /* 0x0005e40000100800 */
.L_x_9:
[----:B------:R-:W-:Y:S05]  /*03c0*/  @P0 BRA `(.L_x_11) ;  /* 0x0000000000480947 */ /* 0x000fea0003800000 */
[----:B012---:R-:W2:Y:S04]  /*03d0*/  LDG.E.U8 R0, desc[UR36][R2.64+0x2110] ;  /* 0x0021102402007981 */ /* 0x007ea8000c1e1100 */
[----:B------:R-:W2:Y:S04]  /*03e0*/  LDG.E.U8 R7, desc[UR36][R2.64+0x1fa0] ;  /* 0x001fa02402077981 */ /* 0x000ea8000c1e1100 */
[----:B------:R-:W3:Y:S04]  /*03f0*/  LDG.E.U8 R4, desc[UR36][R2.64+0x1e30] ;  /* 0x001e302402047981 */ /* 0x000ee8000c1e1100 */
[----:B------:R-:W3:Y:S01]  /*0400*/  LDG.E.U8 R9, desc[UR36][R2.64+0x1cc0] ;  /* 0x001cc02402097981 */ /* 0x000ee2000c1e1100 */
[----:B--2---:R-:W-:-:S02]  /*0410*/  PRMT R0, R7, 0x3340, R0 ;  /* 0x0000334007007816 */ /* 0x004fc40000000000 */
[----:B---3--:R-:W-:-:S04]  /*0420*/  PRMT R9, R9, 0x3340, R4 ;  /* 0x0000334009097816 */ /* 0x008fc80000000004 */
[----:B------:R-:W-:-:S05]  /*0430*/  PRMT R0, R9, 0x5410, R0 ;  /* 0x0000541009007816 */ /* 0x000fca0000000000 */
[----:B------:R1:W-:Y:S02]  /*0440*/  STL [R1+0x14], R0 ;  /* 0x0000140001007387 */ /* 0x0003e40000100800 */
.L_x_10:
[----:B------:R-:W-:Y:S05]  /*0450*/  @P0 BREAK.RELIABLE B0 ;  /* 0x0000000000000942 */ /* 0x000fea0003800100 */
        /* <DEDUP_REMOVED lines=8> */
[----:B------:R3:W-:Y:S02]  /*04e0*/  STL [R1+0x18], R0 ;  /* 0x0000180001007387 */ /* 0x0007e40000100800 */
.L_x_11:
[----:B------:R-:W-:Y:S05]  /*04f0*/  @P0 BREAK.RELIABLE B0 ;  /* 0x0000000000000942 */ /* 0x000fea0003800100 */
[----:B------:R-:W-:Y:S05]  /*0500*/  @P0 BRA `(.L_x_12) ;  /* 0x0000000000240947 */ /* 0x000fea0003800000 */
[----:B------:R-:W-:Y:S05]  /*0510*/  BSYNC.RELIABLE B0 ;  /* 0x0000000000007941 */ /* 0x000fea0003800100 */
.L_x_8:
[----:B0123--:R-:W2:Y:S04]  /*0520*/  LDG.E.U8 R0, desc[UR36][R2.64+0x2c90] ;  /* 0x002c902402007981 */ /* 0x00fea8000c1e1100 */
[----:B------:R-:W2:Y:S04]  /*0530*/  LDG.E.U8 R7, desc[UR36][R2.64+0x2b20] ;  /* 0x002b202402077981 */ /* 0x000ea8000c1e1100 */
[----:B------:R-:W3:Y:S04]  /*0540*/  LDG.E.U8 R4, desc[UR36][R2.64+0x29b0] ;  /* 0x0029b02402047981 */ /* 0x000ee8000c1e1100 */
[----:B------:R-:W3:Y:S01]  /*0550*/  LDG.E.U8 R9, desc[UR36][R2.64+0x2840] ;  /* 0x0028402402097981 */ /* 0x000ee2000c1e1100 */
[----:B--2---:R-:W-:-:S02]  /*0560*/  PRMT R0, R7, 0x3340, R0 ;  /* 0x0000334007007816 */ /* 0x004fc40000000000 */
[----:B---3--:R-:W-:-:S04]  /*0570*/  PRMT R9, R9, 0x3340, R4 ;  /* 0x0000334009097816 */ /* 0x008fc80000000004 */
[----:B------:R-:W-:-:S05]  /*0580*/  PRMT R0, R9, 0x5410, R0 ;  /* 0x0000541009007816 */ /* 0x000fca0000000000 */
[----:B------:R4:W-:Y:S02]  /*0590*/  STL [R1+0x1c], R0 ;  /* 0x00001c0001007387 */ /* 0x0009e40000100800 */
.L_x_12:
[----:B------:R-:W-:Y:S05]  /*05a0*/  BSYNC.RECONVERGENT B1 ;  /* 0x0000000000017941 */ /* 0x000fea0003800200 */
.L_x_7:
[----:B------:R-:W-:Y:S05]  /*05b0*/  WARPSYNC.ALL ;  /* 0x0000000000007948 */ /* 0x000fea0003800000 */
[----:B01234-:R-:W0:Y:S01]  /*05c0*/  LDC R0, c[0x0][0x3b0] ;  /* 0x0000ec00ff007b82 */ /* 0x01fe220000000800 */
[----:B------:R-:W-:Y:S01]  /*05d0*/  USHF.L.U32 UR4, UR4, 0x2, URZ ;  /* 0x0000000204047899 */ /* 0x000fe200080006ff */
[----:B------:R1:W-:Y:S01]  /*05e0*/  STL [R1+0x74], RZ ;  /* 0x000074ff01007387 */ /* 0x0003e20000100800 */
[----:B------:R-:W2:Y:S03]  /*05f0*/  LDCU.64 UR10, c[0x0][0x388] ;  /* 0x00007100ff0a77ac */ /* 0x000ea60008000a00 */
[----:B------:R1:W-:Y:S01]  /*0600*/  STL [R1+0x70], RZ ;  /* 0x000070ff01007387 */ /* 0x0003e20000100800 */
[----:B------:R-:W-:Y:S01]  /*0610*/  ULOP3.LUT UR16, UR4, 0x7ffffffc, URZ, 0xc0, !UPT ;  /* 0x7ffffffc04107892 */ /* 0x000fe2000f8ec0ff */
[----:B------:R-:W3:Y:S02]  /*0620*/  LDCU UR8, c[0x0][0x390] ;  /* 0x00007200ff0877ac */ /* 0x000ee40008000800 */
[----:B------:R1:W-:Y:S01]  /*0630*/  STL [R1+0x6c], RZ ;  /* 0x00006cff01007387 */ /* 0x0003e20000100800 */
[----:B------:R-:W-:-:S03]  /*0640*/  UPRMT UR22, UR22, 0x3340, UR22 ;  /* 0x0000334016167896 */ /* 0x000fc60008000016 */
[----:B------:R1:W-:Y:S01]  /*0650*/  STL [R1+0x68], RZ ;  /* 0x000068ff01007387 */ /* 0x0003e20000100800 */
[----:B------:R-:W-:-:S03]  /*0660*/  UPRMT UR23, UR23, 0x3340, UR23 ;  /* 0x0000334017177896 */ /* 0x000fc60008000017 */
[----:B------:R1:W-:Y:S01]  /*0670*/  STL [R1+0x64], RZ ;  /* 0x000064ff01007387 */ /* 0x0003e20000100800 */
[----:B--2---:R-:W-:-:S03]  /*0680*/  UIMAD.WIDE.U32 UR4, UR11, 0x590b2165, URZ ;  /* 0x590b21650b0478a5 */ /* 0x004fc6000f8e00ff */
[----:B------:R1:W-:Y:S01]  /*0690*/  STL [R1+0x60], RZ ;  /* 0x000060ff01007387 */ /* 0x0003e20000100800 */
[----:B------:R-:W-:Y:S01]  /*06a0*/  UIMAD.WIDE.U32 UR6, UR10, 0x590b2165, URZ ;  /* 0x590b21650a0678a5 */ /* 0x000fe2000f8e00ff */
[----:B0-----:R-:W-:Y:S01]  /*06b0*/  IMAD R5, R5, -0x61c88647, R0 ;  /* 0x9e3779b905057824 */ /* 0x001fe200078e0200 */
[----:B------:R-:W-:Y:S01]  /*06c0*/  UIMAD.WIDE.U32 UR4, UP0, UR10, -0x4de9bd38, UR4 ;  /* 0xb21642c80a0478a5 */ /* 0x000fe2000f800004 */
[----:B------:R1:W-:Y:S01]  /*06d0*/  STL [R1+0x5c], RZ ;  /* 0x00005cff01007387 */ /* 0x0003e20000100800 */
[----:B---3--:R-:W-:Y:S01]  /*06e0*/  USHF.R.S32.HI UR9, URZ, 0x1f, UR8 ;  /* 0x0000001fff097899 */ /* 0x008fe20008011408 */
[----:B------:R-:W-:Y:S01]  /*06f0*/  VIADD R5, R5, UR16 ;  /* 0x0000001005057c36 */ /* 0x000fe20008000000 */
[----:B------:R-:W-:Y:S01]  /*0700*/  UIADD3 UR6, UP2, UPT, UR5, UR10, URZ ;  /* 0x0000000a05067290 */ /* 0x000fe2000ff5e0ff */
[----:B------:R1:W-:Y:S01]  /*0710*/  STL [R1+0x58], RZ ;  /* 0x000058ff01007387 */ /* 0x0003e20000100800 */
[----:B------:R-:W-:Y:S01]  /*0720*/  UIADD3 URZ, UP1, UPT, UR7, UR4, URZ ;  /* 0x0000000407ff7290 */ /* 0x000fe2000ff3e0ff */
[C---:B------:R-:W-:Y:S01]  /*0730*/  VIADD R0, R5.reuse, 0x4e7 ;  /* 0x000004e705007836 */ /* 0x040fe20000000000 */
[----:B------:R-:W-:Y:S01]  /*0740*/  IADD3 R5, PT, PT, R5, 0x3e7, RZ ;  /* 0x000003e705057810 */ /* 0x000fe20007ffe0ff */
[----:B------:R-:W-:-:S03]  /*0750*/  UIADD3.X UR7, UPT, UPT, URZ, UR11, URZ, UP0, UP2 ;  /* 0x0000000bff077290 */ /* 0x000fc600087e44ff */
[----:B------:R-:W-:Y:S01]  /*0760*/  SHF.R.U32.HI R3, RZ, 0x10, R0 ;  /* 0x00000010ff037819 */ /* 0x000fe20000011600 */
[----:B------:R-:W-:Y:S02]  /*0770*/  UIMAD.WIDE.U32.X UR4, UR11, -0x4de9bd38, UR6, UP1 ;  /* 0xb21642c80b0478a5 */ /* 0x000fe400088e0406 */
[----:B------:R-:W-:Y:S01]  /*0780*/  UISETP.LT.AND UP1, UPT, UR11, URZ, UPT ;  /* 0x000000ff0b00728c */ /* 0x000fe2000bf21270 */
[----:B------:R-:W-:Y:S01]  /*0790*/  LOP3.LUT R3, R3, R0, RZ, 0x3c, !PT ;  /* 0x0000000003037212 */ /* 0x000fe200078e3cff */
[----:B------:R-:W-:Y:S01]  /*07a0*/  UIADD3 UR7, UP0, UPT, UR4, -UR10, URZ ;  /* 0x8000000a04077290 */ /* 0x000fe2000ff1e0ff */
[----:B------:R-:W-:Y:S01]  /*07b0*/  SHF.R.U32.HI R0, RZ, 0x10, R5 ;  /* 0x00000010ff007819 */ /* 0x000fe20000011605 */
[----:B------:R-:W-:Y:S02]  /*07c0*/  ULOP3.LUT UR6, UR16, 0x3, URZ, 0xfc, !UPT ;  /* 0x0000000310067892 */ /* 0x000fe4000f8efcff */
[----:B------:R-:W-:Y:S01]  /*07d0*/  IMAD R3, R3, -0x7a143595, RZ ;  /* 0x85ebca6b03037824 */ /* 0x000fe200078e02ff */
[----:B------:R-:W-:Y:S01]  /*07e0*/  LOP3.LUT R0, R0, R5, RZ, 0x3c, !PT ;  /* 0x0000000500007212 */ /* 0x000fe200078e3cff */
[----:B------:R-:W-:-:S02]  /*07f0*/  UIADD3.X UR4, UPT, UPT, UR5, ~UR11, URZ, UP0, !UPT ;  /* 0x8000000b05047290 */ /* 0x000fc400087fe4ff */
[----:B------:R-:W-:Y:S02]  /*0800*/  UIADD3 UR5, UP0, UPT, UR7, -0x590b2165, URZ ;  /* 0xa6f4de9b07057890 */ /* 0x000fe4000ff1e0ff */
[----:B------:R-:W-:Y:S01]  /*0810*/  IMAD R2, R0, -0x7a143595, RZ ;  /* 0x85ebca6b00027824 */ /* 0x000fe200078e02ff */
[----:B------:R-:W-:Y:S01]  /*0820*/  SHF.R.U32.HI R0, RZ, 0xd, R3 ;  /* 0x0000000dff007819 */ /* 0x000fe20000011603 */
[----:B------:R-:W-:Y:S02]  /*0830*/  UIADD3.X UR17, UPT, UPT, UR4, 0x4de9bd37, URZ, UP0, !UPT ;  /* 0x4de9bd3704117890 */ /* 0x000fe400087fe4ff */
[----:B------:R-:W-:Y:S01]  /*0840*/  USEL UR7, UR5, UR7, UP1 ;  /* 0x0000000705077287 */ /* 0x000fe20008800000 */
[----:B------:R-:W-:Y:S01]  /*0850*/  SHF.R.U32.HI R5, RZ, 0xd, R2 ;  /* 0x0000000dff057819 */ /* 0x000fe20000011602 */
[----:B------:R-:W-:Y:S01]  /*0860*/  USEL UR17, UR17, UR4, UP1 ;  /* 0x0000000411117287 */ /* 0x000fe20008800000 */
[----:B------:R-:W-:Y:S01]  /*0870*/  LOP3.LUT R0, R0, R3, RZ, 0x3c, !PT ;  /* 0x0000000300007212 */ /* 0x000fe200078e3cff */
[----:B------:R-:W-:Y:S01]  /*0880*/  ULOP3.LUT UR4, UR16, 0x1, URZ, 0xfc, !UPT ;  /* 0x0000000110047892 */ /* 0x000fe2000f8efcff */
[----:B------:R-:W-:Y:S01]  /*0890*/  LOP3.LUT R5, R5, R2, RZ, 0x3c, !PT ;  /* 0x0000000205057212 */ /* 0x000fe200078e3cff */
[----:B------:R-:W-:-:S02]  /*08a0*/  USHF.R.S64 UR7, UR7, 0x7, UR17 ;  /* 0x0000000707077899 */ /* 0x000fc40008001011 */
[----:B------:R-:W-:Y:S01]  /*08b0*/  IMAD R0, R0, -0x3d4d51cb, RZ ;  /* 0xc2b2ae3500007824 */ /* 0x000fe200078e02ff */
[----:B------:R-:W-:Y:S01]  /*08c0*/  ULOP3.LUT UR5, UR16, 0x2, URZ, 0xfc, !UPT ;  /* 0x0000000210057892 */ /* 0x000fe2000f8efcff */
[----:B------:R-:W-:Y:S01]  /*08d0*/  IMAD R5, R5, -0x3d4d51cb, RZ ;  /* 0xc2b2ae3505057824 */ /* 0x000fe200078e02ff */
[----:B------:R-:W-:Y:S02]  /*08e0*/  ULEA.HI UR7, UP0, UR17, UR7, URZ, 0x1 ;  /* 0x0000000711077291 */ /* 0x000fe4000f8108ff */
[----:B------:R-:W-:Y:S02]  /*08f0*/  SHF.R.U32.HI R3, RZ, 0x10, R0 ;  /* 0x00000010ff037819 */ /* 0x000fe40000011600 */
[----:B------:R-:W-:Y:S01]  /*0900*/  SHF.R.U32.HI R2, RZ, 0x10, R5 ;  /* 0x00000010ff027819 */ /* 0x000fe20000011605 */
[----:B------:R-:W-:Y:S01]  /*0910*/  ULEA.HI.X.SX32 UR17, UR17, URZ, 0x19, UP0 ;  /* 0x000000ff11117291 */ /* 0x000fe200080fceff */
[----:B------:R-:W-:Y:S01]  /*0920*/  LOP3.LUT R3, R3, R0, RZ, 0x3c, !PT ;  /* 0x0000000003037212 */ /* 0x000fe200078e3cff */
[----:B------:R-:W-:Y:S01]  /*0930*/  UIMAD.WIDE.U32 UR14, UR16, UR7, UR8 ;  /* 0x00000007100e72a5 */ /* 0x000fe2000f8e0008 */
[----:B------:R-:W-:Y:S01]  /*0940*/  LOP3.LUT R2, R2, R5, RZ, 0x3c, !PT ;  /* 0x0000000502027212 */ /* 0x000fe200078e3cff */
[----:B------:R-:W-:Y:S01]  /*0950*/  UIMAD.WIDE.U32 UR12, UR4, UR7, UR8 ;  /* 0x00000007040c72a5 */ /* 0x000fe2000f8e0008 */
[----:B------:R-:W-:Y:S01]  /*0960*/  LOP3.LUT R0, R3, 0x1, RZ, 0xc0, !PT ;  /* 0x0000000103007812 */ /* 0x000fe200078ec0ff */
[----:B------:R-:W-:Y:S01]  /*0970*/  UIMAD.WIDE.U32 UR10, UR5, UR7, UR8 ;  /* 0x00000007050a72a5 */ /* 0x000fe2000f8e0008 */
[----:B------:R-:W-:Y:S01]  /*0980*/  LOP3.LUT R4, R2, 0x1, RZ, 0xc0, !PT ;  /* 0x0000000102047812 */ /* 0x000fe200078ec0ff */
[----:B------:R-:W-:Y:S01]  /*0990*/  UIMAD.WIDE.U32 UR8, UR6, UR7, UR8 ;  /* 0x00000007060872a5 */ /* 0x000fe2000f8e0008 */
[----:B------:R-:W-:Y:S01]  /*09a0*/  ISETP.NE.U32.AND P0, PT, R0, 0x1, PT ;  /* 0x000000010000780c */ /* 0x000fe20003f05070 */
[----:B------:R-:W-:Y:S01]  /*09b0*/  UIMAD UR24, UR17, UR16, URZ ;  /* 0x00000010111872a4 */ /* 0x000fe2000f8e02ff */
[----:B------:R-:W-:Y:S01]  /*09c0*/  ISETP.NE.U32.AND P1, PT, R4, 0x1, PT ;  /* 0x000000010400780c */ /* 0x000fe20003f25070 */
[----:B------:R-:W-:Y:S01]  /*09d0*/  UIMAD UR25, UR17, UR4, URZ ;  /* 0x00000004111972a4 */ /* 0x000fe2000f8e02ff */
[----:B------:R-:W-:Y:S01]  /*09e0*/  SHF.R.U32.HI R3, RZ, 0x1, R3 ;  /* 0x00000001ff037819 */ /* 0x000fe20000011603 */
[----:B------:R-:W-:Y:S01]  /*09f0*/  UIMAD UR26, UR17, UR5, URZ ;  /* 0x00000005111a72a4 */ /* 0x000fe2000f8e02ff */
[----:B------:R-:W-:Y:S01]  /*0a00*/  SHF.R.U32.HI R2, RZ, 0x1, R2 ;  /* 0x00000001ff027819 */ /* 0x000fe20000011602 */
[----:B------:R-:W-:Y:S01]  /*0a10*/  UIMAD UR27, UR17, UR6, URZ ;  /* 0x00000006111b72a4 */ /* 0x000fe2000f8e02ff */
[----:B------:R-:W-:Y:S01]  /*0a20*/  LOP3.LUT R4, R3, 0x1f, RZ, 0xc0, !PT ;  /* 0x0000001f03047812 */ /* 0x000fe200078ec0ff */
[----:B------:R-:W-:Y:S01]  /*0a30*/  UIADD3 UR24, UPT, UPT, UR15, UR24, URZ ;  /* 0x000000180f187290 */ /* 0x000fe2000fffe0ff */
[----:B------:R-:W-:Y:S01]  /*0a40*/  LOP3.LUT R0, R2, 0x1f, RZ, 0xc0, !PT ;  /* 0x0000001f02007812 */ /* 0x000fe200078ec0ff */
[----:B------:R-:W-:-:S02]  /*0a50*/  UIADD3 UR25, UPT, UPT, UR13, UR25, URZ ;  /* 0x000000190d197290 */ /* 0x000fc4000fffe0ff */
[----:B------:R-:W-:Y:S01]  /*0a60*/  @P0 IMAD.MOV R4, RZ, RZ, -R4 ;  /* 0x000000ffff040224 */ /* 0x000fe200078e0a04 */
[----:B------:R-:W-:Y:S01]  /*0a70*/  UIADD3 UR26, UPT, UPT, UR11, UR26, URZ ;  /* 0x0000001a0b1a7290 */ /* 0x000fe2000fffe0ff */
[----:B------:R-:W-:Y:S01]  /*0a80*/  @P1 IMAD.MOV R0, RZ, RZ, -R0 ;  /* 0x000000ffff001224 */ /* 0x000fe200078e0a00 */
[----:B------:R-:W-:Y:S02]  /*0a90*/  UIADD3 UR27, UPT, UPT, UR9, UR27, URZ ;  /* 0x0000001b091b7290 */ /* 0x000fe4000fffe0ff */
[----:B------:R1:W-:Y:S01]  /*0aa0*/  STL [R1+0x9c], R4 ;  /* 0x00009c0401007387 */ /* 0x0003e20000100800 */
[----:B------:R-:W-:-:S03]  /*0ab0*/  UMOV UR4, URZ ;  /* 0x000000ff00047c82 */ /* 0x000fc60008000000 */
[----:B------:R1:W-:Y:S06]  /*0ac0*/  STL [R1+0x98], R0 ;  /* 0x0000980001007387 */ /* 0x0003ec0000100800 */
.L_x_235:
[----:B0-----:R-:W0:Y:S02]  /*0ad0*/  LDCU.64 UR6, c[0x0][0x388] ;  /* 0x00007100ff0677ac */ /* 0x001e240008000a00 */
[----:B0-----:R-:W-:-:S04]  /*0ae0*/  UIADD3 UR40, UP0, UPT, UR6, -0x1000, URZ ;  /* 0xfffff00006287890 */ /* 0x001fc8000ff1e0ff */
[----:B------:R-:W-:-:S04]  /*0af0*/  UIADD3.X UR41, UPT, UPT, UR7, -0x1, URZ, UP0, !UPT ;  /* 0xffffffff07297890 */ /* 0x000fc800087fe4ff */
[----:B------:R-:W-:-:S04]  /*0b00*/  ULOP3.LUT UR5, UR24, UR41, URZ, 0xfc, !UPT ;  /* 0x0000002918057292 */ /* 0x000fc8000f8efcff */
[----:B------:R-:W-:Y:S01]  /*0b10*/  UISETP.NE.U32.AND UP0, UPT, UR5, URZ, UPT ;  /* 0x000000ff0500728c */ /* 0x000fe2000bf05070 */
[----:B------:R-:W-:Y:S08]  /*0b20*/  BAR.SYNC.DEFER_BLOCKING 0x0 ;  /* 0x0000000000007b1d */ /* 0x000ff00000010000 */
[----:B--2-4-:R-:W-:Y:S05]  /*0b30*/  BRA.U UP0, `(.L_x_13) ;  /* 0x0000000100547547 */ /* 0x014fea000b800000 */
[----:B------:R-:W-:-:S03]  /*0b40*/  UIADD3 UR5, UPT, UPT, UR6, -0x1000, URZ ;  /* 0xfffff00006057890 */ /* 0x000fc6000fffe0ff */
[----:B------:R-:W-:Y:S01]  /*0b50*/  UMOV UR6, URZ ;  /* 0x000000ff00067c82 */ /* 0x000fe20008000000 */
[----:B------:R-:W-:Y:S02]  /*0b60*/  UIADD3 UR16, UPT, UPT, URZ, -UR5, URZ ;  /* 0x80000005ff107290 */ /* 0x000fe4000fffe0ff */
[----:B------:R-:W-:-:S03]  /*0b70*/  UISETP.NE.U32.AND UP1, UPT, UR5, URZ, UPT ;  /* 0x000000ff0500728c */ /* 0x000fc6000bf25070 */
[----:B-1----:R-:W0:Y:S08]  /*0b80*/  I2F.U32.RP R0, UR5 ;  /* 0x0000000500007d06 */ /* 0x002e300008209000 */
[----:B0-----:R-:W0:Y:S02]  /*0b90*/  MUFU.RCP R0, R0 ;  /* 0x0000000000007308 */ /* 0x001e240000001000 */
[----:B0-----:R-:W-:-:S06]  /*0ba0*/  VIADD R2, R0, 0xffffffe ;  /* 0x0ffffffe00027836 */ /* 0x001fcc0000000000 */
[----:B------:R-:W0:Y:S02]  /*0bb0*/  F2I.FTZ.U32.TRUNC.NTZ R2, R2 ;  /* 0x0000000200027305 */ /* 0x000e24000021f000 */
[----:B0-----:R-:W-:-:S13]  /*0bc0*/  R2UR UR7, R2 ;  /* 0x00000000020772ca */ /* 0x001fda00000e0000 */
[----:B------:R-:W-:-:S04]  /*0bd0*/  UIMAD UR16, UR16, UR7, URZ ;  /* 0x00000007101072a4 */ /* 0x000fc8000f8e02ff */
[----:B------:R-:W-:-:S04]  /*0be0*/  UIMAD.WIDE.U32 UR6, UR7, UR16, UR6 ;  /* 0x00000010070672a5 */ /* 0x000fc8000f8e0006 */
[----:B------:R-:W-:-:S04]  /*0bf0*/  UIMAD.WIDE.U32 UR6, UR7, UR14, URZ ;  /* 0x0000000e070672a5 */ /* 0x000fc8000f8e00ff */
[----:B------:R-:W-:-:S04]  /*0c00*/  UIADD3 UR7, UPT, UPT, -UR7, URZ, URZ ;  /* 0x000000ff07077290 */ /* 0x000fc8000fffe1ff */
[----:B------:R-:W-:-:S03]  /*0c10*/  UIMAD UR6, UR5, UR7, UR14 ;  /* 0x00000007050672a4 */ /* 0x000fc6000f8e020e */
[----:B------:R-:W-:Y:S01]  /*0c20*/  UMOV UR7, URZ ;  /* 0x000000ff00077c82 */ /* 0x000fe20008000000 */
[----:B------:R-:W-:-:S11]  /*0c30*/  UISETP.GE.U32.AND UP0, UPT, UR6, UR5, UPT ;  /* 0x000000050600728c */ /* 0x000fd6000bf06070 */
[----:B------:R-:W-:-:S04]  /*0c40*/  @UP0 UIADD3 UR6, UPT, UPT, -UR5, UR6, URZ ;  /* 0x0000000605060290 */ /* 0x000fc8000fffe1ff */
[----:B------:R-:W-:-:S11]  /*0c50*/  UISETP.GE.U32.AND UP0, UPT, UR6, UR5, UPT ;  /* 0x000000050600728c */ /* 0x000fd6000bf06070 */
[----:B------:R-:W-:Y:S02]  /*0c60*/  @UP0 UIADD3 UR6, UPT, UPT, -UR5, UR6, URZ ;  /* 0x0000000605060290 */ /* 0x000fe4000fffe1ff */
[----:B------:R-:W-:Y:S01]  /*0c70*/  @!UP1 ULOP3.LUT UR6, URZ, UR5, URZ, 0x33, !UPT ;  /* 0x00000005ff069292 */ /* 0x000fe2000f8e33ff */
[----:B------:R-:W-:Y:S11]  /*0c80*/  BRA `(.L_x_14) ;  /* 0x0000000000107947 */ /* 0x000ff60003800000 */
.L_x_13:
[----:B------:R-:W-:Y:S01]  /*0c90*/  MOV R6, 0xcd0 ;  /* 0x00000cd000067802 */ /* 0x000fe20000000f00 */
[----:B------:R-:W-:Y:S01]  /*0ca0*/  UMOV UR5, UR14 ;  /* 0x0000000e00057c82 */ /* 0x000fe20008000000 */
[----:B------:R-:W-:-:S05]  /*0cb0*/  UMOV UR38, UR24 ;  /* 0x0000001800267c82 */ /* 0x000fca0008000000 */
[----:B-1----:R-:W-:Y:S05]  /*0cc0*/  CALL.REL.NOINC `($__internal_0_$__cuda_sm20_rem_s64) ;  /* 0x0000023800ac7944 */ /* 0x002fea0003c00000 */
.L_x_14:
[----:B------:R-:W0:Y:S01]  /*0cd0*/  S2R R7, SR_TID.X ;  /* 0x0000000000077919 */ /* 0x000e220000002100 */
[----:B------:R-:W1:Y:S01]  /*0ce0*/  LDCU.64 UR16, c[0x0][0x380] ;  /* 0x00007000ff1077ac */ /* 0x000e620008000a00 */
[----:B------:R-:W2:Y:S01]  /*0cf0*/  LDCU.64 UR18, c[0x0][0x388] ;  /* 0x00007100ff1277ac */ /* 0x000ea20008000a00 */
[----:B-1----:R-:W-:-:S04]  /*0d00*/  UIADD3 UR16, UP0, UP1, UR6, UR16, UR4 ;  /* 0x0000001006107290 */ /* 0x002fc8000f91e004 */
[----:B------:R-:W-:Y:S02]  /*0d10*/  UIADD3.X UR17, UPT, UPT, UR7, UR17, URZ, UP0, UP1 ;  /* 0x0000001107117290 */ /* 0x000fe400087e24ff */
[----:B------:R-:W-:-:S04]  /*0d20*/  IMAD.U32 R4, RZ, RZ, UR16 ;  /* 0x00000010ff047e24 */ /* 0x000fc8000f8e00ff */
[----:B------:R-:W-:Y:S01]  /*0d30*/  IMAD.U32 R5, RZ, RZ, UR17 ;  /* 0x00000011ff057e24 */ /* 0x000fe2000f8e00ff */
[----:B0-----:R-:W-:-:S13]  /*0d40*/  ISETP.GT.U32.AND P2, PT, R7, 0x16f, PT ;  /* 0x0000016f0700780c */ /* 0x001fda0003f44070 */
[----:B------:R-:W3:Y:S01]  /*0d50*/  @!P2 LDG.E.U8.CONSTANT R4, desc[UR36][R4.64] ;  /* 0x000000240404a981 */ /* 0x000ee2000c1e9100 */
[----:B------:R-:W0:Y:S08]  /*0d60*/  @!P2 LDC.64 R2, c[0x0][0x398] ;  /* 0x0000e600ff02ab82 */ /* 0x000e300000000a00 */
[----:B------:R-:W1:Y:S01]  /*0d70*/  S2UR UR6, SR_CgaCtaId ;  /* 0x00000000000679c3 */ /* 0x000e620000008800 */
[----:B---3--:R-:W-:-:S05]  /*0d80*/  @!P2 IMAD R0, R4, 0x170, RZ ;  /* 0x000001700400a824 */ /* 0x008fca00078e02ff */
[----:B0-----:R-:W-:-:S04]  /*0d90*/  @!P2 IADD3 R2, P0, P1, R0, R2, R7 ;  /* 0x000000020002a210 */ /* 0x001fc8000791e007 */
[----:B------:R-:W-:-:S06]  /*0da0*/  @!P2 IADD3.X R3, PT, PT, RZ, R3, RZ, P0, P1 ;  /* 0x00000003ff03a210 */ /* 0x000fcc00007e24ff */
[----:B------:R-:W3:Y:S01]  /*0db0*/  @!P2 LDG.E.U8.CONSTANT R3, desc[UR36][R2.64] ;  /* 0x000000240203a981 */ /* 0x000ee2000c1e9100 */
[----:B------:R-:W-:Y:S01]  /*0dc0*/  UMOV UR5, 0x400 ;  /* 0x0000040000057882 */ /* 0x000fe20000000000 */
[----:B--2---:R-:W-:Y:S02]  /*0dd0*/  UIADD3 UR40, UP0, UPT, UR18, -0x1000, URZ ;  /* 0xfffff00012287890 */ /* 0x004fe4000ff1e0ff */
[----:B------:R-:W-:Y:S02]  /*0de0*/  UIADD3 UR5, UPT, UPT, UR5, 0x80, URZ ;  /* 0x0000008005057890 */ /* 0x000fe4000fffe0ff */
[----:B------:R-:W-:Y:S02]  /*0df0*/  UIADD3.X UR41, UPT, UPT, UR19, -0x1, URZ, UP0, !UPT ;  /* 0xffffffff13297890 */ /* 0x000fe400087fe4ff */
[----:B-1----:R-:W-:-:S06]  /*0e00*/  ULEA UR5, UR6, UR5, 0x18 ;  /* 0x0000000506057291 */ /* 0x002fcc000f8ec0ff */
[----:B------:R-:W-:Y:S01]  /*0e10*/  IADD3 R0, PT, PT, R7, UR5, RZ ;  /* 0x0000000507007c10 */ /* 0x000fe2000fffe0ff */
[----:B------:R-:W-:-:S04]  /*0e20*/  ULOP3.LUT UR5, UR24, UR41, URZ, 0xfc, !UPT ;  /* 0x0000002918057292 */ /* 0x000fc8000f8efcff */
[----:B------:R-:W-:Y:S01]  /*0e30*/  UISETP.NE.U32.AND UP0, UPT, UR5, URZ, UPT ;  /* 0x000000ff0500728c */ /* 0x000fe2000bf05070 */
[----:B---3--:R0:W-:Y:S08]  /*0e40*/  @!P2 STS.U8 [R0], R3 ;  /* 0x000000030000a388 */ /* 0x0081f00000000000 */
[----:B------:R-:W-:Y:S05]  /*0e50*/  BRA.U UP0, `(.L_x_15) ;  /* 0x0000000100547547 */ /* 0x000fea000b800000 */
[----:B------:R-:W-:Y:S01]  /*0e60*/  UIADD3 UR18, UPT, UPT, UR18, -0x1000, URZ ;  /* 0xfffff00012127890 */ /* 0x000fe2000fffe0ff */
[----:B------:R-:W-:-:S03]  /*0e70*/  UMOV UR6, URZ ;  /* 0x000000ff00067c82 */ /* 0x000fc60008000000 */
[----:B------:R-:W-:Y:S02]  /*0e80*/  UIADD3 UR5, UPT, UPT, URZ, -UR18, URZ ;  /* 0x80000012ff057290 */ /* 0x000fe4000fffe0ff */
[----:B------:R-:W-:-:S03]  /*0e90*/  UISETP.NE.U32.AND UP1, UPT, UR18, URZ, UPT ;  /* 0x000000ff1200728c */ /* 0x000fc6000bf25070 */
[----:B------:R-:W1:Y:S08]  /*0ea0*/  I2F.U32.RP R2, UR18 ;  /* 0x0000001200027d06 */ /* 0x000e700008209000 */
[----:B-1----:R-:W0:Y:S02]  /*0eb0*/  MUFU.RCP R2, R2 ;  /* 0x0000000200027308 */ /* 0x002e240000001000 */
        /* <DEDUP_REMOVED lines=15> */
.L_x_15:
[----:B------:R-:W-:Y:S01]  /*0fb0*/  MOV R6, 0xff0 ;  /* 0x00000ff000067802 */ /* 0x000fe20000000f00 */
[----:B------:R-:W-:Y:S01]  /*0fc0*/  UMOV UR5, UR14 ;  /* 0x0000000e00057c82 */ /* 0x000fe20008000000 */
[----:B------:R-:W-:-:S05]  /*0fd0*/  UMOV UR38, UR24 ;  /* 0x0000001800267c82 */ /* 0x000fca0008000000 */
[----:B0-----:R-:W-:Y:S05]  /*0fe0*/  CALL.REL.NOINC `($__internal_0_$__cuda_sm20_rem_s64) ;  /* 0x0000023400e47944 */ /* 0x001fea0003c00000 */
.L_x_16:
[----:B------:R-:W0:Y:S01]  /*0ff0*/  LDCU.64 UR18, c[0x0][0x380] ;  /* 0x00007000ff1277ac */ /* 0x000e220008000a00 */
[----:B------:R-:W-:-:S13]  /*1000*/  ISETP.GT.U32.AND P2, PT, R7, 0x16f, PT ;  /* 0x0000016f0700780c */ /* 0x000fda0003f44070 */
[----:B------:R-:W1:Y:S01]  /*1010*/  @!P2 LDC.64 R2, c[0x0][0x398] ;  /* 0x0000e600ff02ab82 */ /* 0x000e620000000a00 */
[----:B0-----:R-:W-:-:S04]  /*1020*/  UIADD3 UR18, UP0, UP1, UR6, UR18, UR4 ;  /* 0x0000001206127290 */ /* 0x001fc8000f91e004 */
[----:B------:R-:W-:Y:S02]  /*1030*/  UIADD3.X UR19, UPT, UPT, UR7, UR19, URZ, UP0, UP1 ;  /* 0x0000001307137290 */ /* 0x000fe400087e24ff */
[----:B------:R-:W-:Y:S01]  /*1040*/  IMAD.U32 R4, RZ, RZ, UR18 ;  /* 0x00000012ff047e24 */ /* 0x000fe2000f8e00ff */
[----:B------:R-:W0:Y:S03]  /*1050*/  LDCU.64 UR6, c[0x0][0x388] ;  /* 0x00007100ff0677ac */ /* 0x000e260008000a00 */
[----:B------:R-:W-:-:S05]  /*1060*/  IMAD.U32 R5, RZ, RZ, UR19 ;  /* 0x00000013ff057e24 */ /* 0x000fca000f8e00ff */
[----:B------:R-:W2:Y:S02]  /*1070*/  @!P2 LDG.E.U8.CONSTANT R4, desc[UR36][R4.64] ;  /* 0x000000240404a981 */ /* 0x000ea4000c1e9100 */
[----:B--2---:R-:W-:-:S05]  /*1080*/  @!P2 IMAD R6, R4, 0x170, RZ ;  /* 0x000001700406a824 */ /* 0x004fca00078e02ff */
[----:B-1----:R-:W-:-:S04]  /*1090*/  @!P2 IADD3 R2, P0, P1, R6, R2, R7 ;  /* 0x000000020602a210 */ /* 0x002fc8000791e007 */
[----:B------:R-:W-:-:S06]  /*10a0*/  @!P2 IADD3.X R3, PT, PT, RZ, R3, RZ, P0, P1 ;  /* 0x00000003ff03a210 */ /* 0x000fcc00007e24ff */
[----:B------:R-:W2:Y:S01]  /*10b0*/  @!P2 LDG.E.U8.CONSTANT R3, desc[UR36][R2.64] ;  /* 0x000000240203a981 */ /* 0x000ea2000c1e9100 */
[----:B0-----:R-:W-:-:S04]  /*10c0*/  UIADD3 UR40, UP0, UPT, UR6, -0x1000, URZ ;  /* 0xfffff00006287890 */ /* 0x001fc8000ff1e0ff */
[----:B------:R-:W-:-:S04]  /*10d0*/  UIADD3.X UR41, UPT, UPT, UR7, -0x1, URZ, UP0, !UPT ;  /* 0xffffffff07297890 */ /* 0x000fc800087fe4ff */
[----:B------:R-:W-:-:S04]  /*10e0*/  ULOP3.LUT UR5, UR25, UR41, URZ, 0xfc, !UPT ;  /* 0x0000002919057292 */ /* 0x000fc8000f8efcff */
[----:B------:R-:W-:Y:S01]  /*10f0*/  UISETP.NE.U32.AND UP0, UPT, UR5, URZ, UPT ;  /* 0x000000ff0500728c */ /* 0x000fe2000bf05070 */
[----:B--2---:R0:W-:Y:S08]  /*1100*/  @!P2 STS.U8 [R0+0x5c0], R3 ;  /* 0x0005c0030000a388 */ /* 0x0041f00000000000 */
[----:B------:R-:W-:Y:S05]  /*1110*/  BRA.U UP0, `(.L_x_17) ;  /* 0x0000000100547547 */ /* 0x000fea000b800000 */
[----:B------:R-:W-:-:S03]  /*1120*/  UIADD3 UR5, UPT, UPT, UR6, -0x1000, URZ ;  /* 0xfffff00006057890 */ /* 0x000fc6000fffe0ff */
[----:B------:R-:W-:Y:S01]  /*1130*/  UMOV UR6, URZ ;  /* 0x000000ff00067c82 */ /* 0x000fe20008000000 */
        /* <DEDUP_REMOVED lines=19> */
.L_x_17:
[----:B------:R-:W-:Y:S01]  /*1270*/  MOV R6, 0x12b0 ;  /* 0x000012b000067802 */ /* 0x000fe20000000f00 */
[----:B------:R-:W-:Y:S01]  /*1280*/  UMOV UR5, UR12 ;  /* 0x0000000c00057c82 */ /* 0x000fe20008000000 */
[----:B------:R-:W-:-:S05]  /*1290*/  UMOV UR38, UR25 ;  /* 0x0000001900267c82 */ /* 0x000fca0008000000 */
[----:B0-----:R-:W-:Y:S05]  /*12a0*/  CALL.REL.NOINC `($__internal_0_$__cuda_sm20_rem_s64) ;  /* 0x0000023400347944 */ /* 0x001fea0003c00000 */
.L_x_18:
[----:B------:R-:W0:Y:S01]  /*12b0*/  LDCU.64 UR20, c[0x0][0x380] ;  /* 0x00007000ff1477ac */ /* 0x000e220008000a00 */
[----:B------:R-:W-:-:S13]  /*12c0*/  ISETP.GT.U32.AND P2, PT, R7, 0x16f, PT ;  /* 0x0000016f0700780c */ /* 0x000fda0003f44070 */
[----:B------:R-:W1:Y:S01]  /*12d0*/  @!P2 LDC.64 R2, c[0x0][0x398] ;  /* 0x0000e600ff02ab82 */ /* 0x000e620000000a00 */
[----:B0-----:R-:W-:-:S04]  /*12e0*/  UIADD3 UR20, UP0, UP1, UR6, UR20, UR4 ;  /* 0x0000001406147290 */ /* 0x001fc8000f91e004 */
[----:B------:R-:W-:Y:S02]  /*12f0*/  UIADD3.X UR21, UPT, UPT, UR7, UR21, URZ, UP0, UP1 ;  /* 0x0000001507157290 */ /* 0x000fe400087e24ff */
[----:B------:R-:W-:Y:S01]  /*1300*/  IMAD.U32 R4, RZ, RZ, UR20 ;  /* 0x00000014ff047e24 */ /* 0x000fe2000f8e00ff */
[----:B------:R-:W0:Y:S03]  /*1310*/  LDCU.64 UR6, c[0x0][0x388] ;  /* 0x00007100ff0677ac */ /* 0x000e260008000a00 */
[----:B------:R-:W-:-:S05]  /*1320*/  MOV R5, UR21 ;  /* 0x0000001500057c02 */ /* 0x000fca0008000f00 */
        /* <DEDUP_REMOVED lines=32> */
.L_x_19:
[----:B------:R-:W-:Y:S01]  /*1530*/  MOV R6, 0x1570 ;  /* 0x0000157000067802 */ /* 0x000fe20000000f00 */
[----:B------:R-:W-:Y:S01]  /*1540*/  UMOV UR5, UR12 ;  /* 0x0000000c00057c82 */ /* 0x000fe20008000000 */
[----:B------:R-:W-:-:S05]  /*1550*/  UMOV UR38, UR25 ;  /* 0x0000001900267c82 */ /* 0x000fca0008000000 */
[----:B0-----:R-:W-:Y:S05]  /*1560*/  CALL.REL.NOINC `($__internal_0_$__cuda_sm20_rem_s64) ;  /* 0x0000023000847944 */ /* 0x001fea0003c00000 */
.L_x_20:
        /* <DEDUP_REMOVED lines=40> */
.L_x_21:
[----:B------:R-:W-:Y:S01]  /*17f0*/  MOV R6, 0x1830 ;  /* 0x0000183000067802 */ /* 0x000fe20000000f00 */
[----:B------:R-:W-:Y:S01]  /*1800*/  UMOV UR5, UR10 ;  /* 0x0000000a00057c82 */ /* 0x000fe20008000000 */
[----:B------:R-:W-:-:S05]  /*1810*/  UMOV UR38, UR26 ;  /* 0x0000001a00267c82 */ /* 0x000fca0008000000 */
[----:B0-----:R-:W-:Y:S05]  /*1820*/  CALL.REL.NOINC `($__internal_0_$__cuda_sm20_rem_s64) ;  /* 0x0000022c00d47944 */ /* 0x001fea0003c00000 */
.L_x_22:
        /* <DEDUP_REMOVED lines=40> */
.L_x_23:
[----:B------:R-:W-:Y:S01]  /*1ab0*/  MOV R6, 0x1af0 ;  /* 0x00001af000067802 */ /* 0x000fe20000000f00 */
[----:B------:R-:W-:Y:S01]  /*1ac0*/  UMOV UR5, UR10 ;  /* 0x0000000a00057c82 */ /* 0x000fe20008000000 */
[----:B------:R-:W-:-:S05]  /*1ad0*/  UMOV UR38, UR26 ;  /* 0x0000001a00267c82 */ /* 0x000fca0008000000 */
[----:B0-----:R-:W-:Y:S05]  /*1ae0*/  CALL.REL.NOINC `($__internal_0_$__cuda_sm20_rem_s64) ;  /* 0x0000022c00247944 */ /* 0x001fea0003c00000 */
.L_x_24:
[----:B------:R-:W0:Y:S01]  /*1af0*/  LDCU.64 UR32, c[0x0][0x380] ;  /* 0x00007000ff2077ac */ /* 0x000e220008000a00 */
[----:B------:R-:W1:Y:S01]  /*1b00*/  @!P0 LDC.64 R2, c[0x0][0x398] ;  /* 0x0000e600ff028b82 */ /* 0x000e620000000a00 */
[----:B0-----:R-:W-:-:S04]  /*1b10*/  UIADD3 UR32, UP0, UP1, UR6, UR32, UR4 ;  /* 0x0000002006207290 */ /* 0x001fc8000f91e004 */
[----:B------:R-:W-:Y:S02]  /*1b20*/  UIADD3.X UR33, UPT, UPT, UR7, UR33, URZ, UP0, UP1 ;  /* 0x0000002107217290 */ /* 0x000fe400087e24ff */
[----:B------:R-:W-:Y:S01]  /*1b30*/  IMAD.U32 R4, RZ, RZ, UR32 ;  /* 0x00000020ff047e24 */ /* 0x000fe2000f8e00ff */
[----:B------:R-:W0:Y:S01]  /*1b40*/  @!P0 S2R R9, SR_CgaCtaId ;  /* 0x0000000000098919 */ /* 0x000e220000008800 */
[----:B------:R-:W2:Y:S02]  /*1b50*/  LDCU.64 UR6, c[0x0][0x388] ;  /* 0x00007100ff0677ac */ /* 0x000ea40008000a00 */
[----:B------:R-:W-:-:S05]  /*1b60*/  IMAD.U32 R5, RZ, RZ, UR33 ;  /* 0x00000021ff057e24 */ /* 0x000fca000f8e00ff */
[----:B------:R-:W3:Y:S02]  /*1b70*/  @!P0 LDG.E.U8.CONSTANT R4, desc[UR36][R4.64] ;  /* 0x0000002404048981 */ /* 0x000ee4000c1e9100 */
[----:B---3--:R-:W-:-:S05]  /*1b80*/  @!P0 IMAD R6, R4, 0x170, RZ ;  /* 0x0000017004068824 */ /* 0x008fca00078e02ff */
[----:B-1----:R-:W-:-:S04]  /*1b90*/  @!P0 IADD3 R2, P1, P2, R6, R2, R7 ;  /* 0x0000000206028210 */ /* 0x002fc80007a3e007 */
[----:B------:R-:W-:-:S06]  /*1ba0*/  @!P0 IADD3.X R3, PT, PT, RZ, R3, RZ, P1, P2 ;  /* 0x00000003ff038210 */ /* 0x000fcc0000fe44ff */
[----:B------:R-:W3:Y:S01]  /*1bb0*/  @!P0 LDG.E.U8.CONSTANT R3, desc[UR36][R2.64] ;  /* 0x0000002402038981 */ /* 0x000ee2000c1e9100 */
[----:B------:R-:W-:Y:S01]  /*1bc0*/  @!P0 MOV R6, 0x400 ;  /* 0x0000040000068802 */ /* 0x000fe20000000f00 */
[----:B--2---:R-:W-:-:S04]  /*1bd0*/  UIADD3 UR40, UP0, UPT, UR6, -0x1000, URZ ;  /* 0xfffff00006287890 */ /* 0x004fc8000ff1e0ff */
[----:B------:R-:W-:Y:S01]  /*1be0*/  @!P0 VIADD R6, R6, 0x80 ;  /* 0x0000008006068836 */ /* 0x000fe20000000000 */
[----:B------:R-:W-:-:S04]  /*1bf0*/  UIADD3.X UR41, UPT, UPT, UR7, -0x1, URZ, UP0, !UPT ;  /* 0xffffffff07297890 */ /* 0x000fc800087fe4ff */
[----:B0-----:R-:W-:Y:S01]  /*1c00*/  @!P0 LEA R6, R9, R6, 0x18 ;  /* 0x0000000609068211 */ /* 0x001fe200078ec0ff */
[----:B------:R-:W-:-:S04]  /*1c10*/  ULOP3.LUT UR5, UR27, UR41, URZ, 0xfc, !UPT ;  /* 0x000000291b057292 */ /* 0x000fc8000f8efcff */
[----:B------:R-:W-:Y:S01]  /*1c20*/  @!P0 IMAD.IADD R0, R6, 0x1, R7 ;  /* 0x0000000106008824 */ /* 0x000fe200078e0207 */
[----:B------:R-:W-:-:S04]  /*1c30*/  UISETP.NE.U32.AND UP0, UPT, UR5, URZ, UPT ;  /* 0x000000ff0500728c */ /* 0x000fc8000bf05070 */
[----:B---3--:R0:W-:Y:S05]  /*1c40*/  @!P0 STS.U8 [R0+0x1cc0], R3 ;  /* 0x001cc00300008388 */ /* 0x0081ea0000000000 */
[----:B------:R-:W-:Y:S05]  /*1c50*/  BRA.U UP0, `(.L_x_25) ;  /* 0x0000000100547547 */ /* 0x000fea000b800000 */
[----:B------:R-:W-:-:S03]  /*1c60*/  UIADD3 UR5, UPT, UPT, UR6, -0x1000, URZ ;  /* 0xfffff00006057890 */ /* 0x000fc6000fffe0ff */
[----:B------:R-:W-:Y:S01]  /*1c70*/  UMOV UR6, URZ ;  /* 0x000000ff00067c82 */ /* 0x000fe20008000000 */
[----:B------:R-:W-:Y:S02]  /*1c80*/  UIADD3 UR34, UPT, UPT, URZ, -UR5, URZ ;  /* 0x80000005ff227290 */ /* 0x000fe4000fffe0ff */
[----:B------:R-:W-:-:S03]  /*1c90*/  UISETP.NE.U32.AND UP1, UPT, UR5, URZ, UPT ;  /* 0x000000ff0500728c */ /* 0x000fc6000bf25070 */
[----:B------:R-:W1:Y:S08]  /*1ca0*/  I2F.U32.RP R2, UR5 ;  /* 0x0000000500027d06 */ /* 0x000e700008209000 */
[----:B-1----:R-:W0:Y:S02]  /*1cb0*/  MUFU.RCP R2, R2 ;  /* 0x0000000200027308 */ /* 0x002e240000001000 */
[----:B0-----:R-:W-:-:S06]  /*1cc0*/  IADD3 R3, PT, PT, R2, 0xffffffe, RZ ;  /* 0x0ffffffe02037810 */ /* 0x001fcc0007ffe0ff */
        /* <DEDUP_REMOVED lines=14> */
.L_x_25:
[----:B------:R-:W-:Y:S01]  /*1db0*/  MOV R6, 0x1df0 ;  /* 0x00001df000067802 */ /* 0x000fe20000000f00 */
[----:B------:R-:W-:Y:S01]  /*1dc0*/  UMOV UR5, UR8 ;  /* 0x0000000800057c82 */ /* 0x000fe20008000000 */
[----:B------:R-:W-:-:S05]  /*1dd0*/  UMOV UR38, UR27 ;  /* 0x0000001b00267c82 */ /* 0x000fca0008000000 */
[----:B0-----:R-:W-:Y:S05]  /*1de0*/  CALL.REL.NOINC `($__internal_0_$__cuda_sm20_rem_s64) ;  /* 0x0000022800647944 */ /* 0x001fea0003c00000 */
.L_x_26:
[----:B------:R-:W0:Y:S01]  /*1df0*/  LDCU.64 UR34, c[0x0][0x380] ;  /* 0x00007000ff2277ac */ /* 0x000e220008000a00 */
        /* <DEDUP_REMOVED lines=21> */
[----:B0-----:R-:W0:Y:S08]  /*1f50*/  I2F.U32.RP R0, UR5 ;  /* 0x0000000500007d06 */ /* 0x001e300008209000 */
        /* <DEDUP_REMOVED lines=16> */
.L_x_27:
[----:B------:R-:W-:Y:S01]  /*2060*/  MOV R6, 0x20a0 ;  /* 0x000020a000067802 */ /* 0x000fe20000000f00 */
[----:B------:R-:W-:Y:S01]  /*2070*/  UMOV UR5, UR8 ;  /* 0x0000000800057c82 */ /* 0x000fe20008000000 */
[----:B------:R-:W-:-:S05]  /*2080*/  UMOV UR38, UR27 ;  /* 0x0000001b00267c82 */ /* 0x000fca0008000000 */
[----:B0-----:R-:W-:Y:S05]  /*2090*/  CALL.REL.NOINC `($__internal_0_$__cuda_sm20_rem_s64) ;  /* 0x0000022400b87944 */ /* 0x001fea0003c00000 */
.L_x_28:
[----:B------:R-:W0:Y:S01]  /*20a0*/  LDCU.64 UR38, c[0x0][0x380] ;  /* 0x00007000ff2677ac */ /* 0x000e220008000a00 */
[----:B------:R-:W-:Y:S01]  /*20b0*/  BSSY.RECONVERGENT B1, `(.L_x_29) ;  /* 0x0000012000017945 */ /* 0x000fe20003800200 */
[----:B0-----:R-:W-:-:S04]  /*20c0*/  UIADD3 UR6, UP0, UP1, UR6, UR38, UR4 ;  /* 0x0000002606067290 */ /* 0x001fc8000f91e004 */
[----:B------:R-:W-:Y:S01]  /*20d0*/  UIADD3.X UR7, UPT, UPT, UR7, UR39, URZ, UP0, UP1 ;  /* 0x0000002707077290 */ /* 0x000fe200087e24ff */
[----:B------:R-:W-:Y:S11]  /*20e0*/  @P0 BRA `(.L_x_30) ;  /* 0x0000000000380947 */ /* 0x000ff60003800000 */
[----:B------:R-:W-:Y:S02]  /*20f0*/  IMAD.U32 R4, RZ, RZ, UR6 ;  /* 0x00000006ff047e24 */ /* 0x000fe4000f8e00ff */
[----:B------:R-:W-:Y:S01]  /*2100*/  IMAD.U32 R5, RZ, RZ, UR7 ;  /* 0x00000007ff057e24 */ /* 0x000fe2000f8e00ff */
[----:B------:R-:W0:Y:S01]  /*2110*/  S2R R7, SR_TID.X ;  /* 0x0000000000077919 */ /* 0x000e220000002100 */
[----:B------:R-:W0:Y:S03]  /*2120*/  LDCU.64 UR38, c[0x0][0x398] ;  /* 0x00007300ff2677ac */ /* 0x000e260008000a00 */
[----:B------:R-:W2:Y:S01]  /*2130*/  LDG.E.U8.CONSTANT R4, desc[UR36][R4.64] ;  /* 0x0000002404047981 */ /* 0x000ea2000c1e9100 */
[----:B------:R-:W-:Y:S01]  /*2140*/  UMOV UR5, 0x400 ;  /* 0x0000040000057882 */ /* 0x000fe20000000000 */
[----:B--2---:R-:W-:-:S05]  /*2150*/  IMAD R2, R4, 0x170, RZ ;  /* 0x0000017004027824 */ /* 0x004fca00078e02ff */
[----:B0-----:R-:W-:-:S04]  /*2160*/  IADD3 R2, P0, P1, R2, UR38, R7 ;  /* 0x0000002602027c10 */ /* 0x001fc8000f91e007 */
[----:B------:R-:W-:-:S05]  /*2170*/  IADD3.X R3, PT, PT, RZ, UR39, RZ, P0, P1 ;  /* 0x00000027ff037c10 */ /* 0x000fca00087e24ff */
[----:B------:R-:W2:Y:S01]  /*2180*/  LDG.E.U8.CONSTANT R2, desc[UR36][R2.64] ;  /* 0x0000002402027981 */ /* 0x000ea2000c1e9100 */
[----:B------:R-:W0:Y:S01]  /*2190*/  S2UR UR38, SR_CgaCtaId ;  /* 0x00000000002679c3 */ /* 0x000e220000008800 */
[----:B------:R-:W-:-:S04]  /*21a0*/  UIADD3 UR5, UPT, UPT, UR5, 0x80, URZ ;  /* 0x0000008005057890 */ /* 0x000fc8000fffe0ff */
[----:B0-----:R-:W-:-:S09]  /*21b0*/  ULEA UR5, UR38, UR5, 0x18 ;  /* 0x0000000526057291 */ /* 0x001fd2000f8ec0ff */
[----:B--2---:R0:W-:Y:S03]  /*21c0*/  STS.U8 [R7+UR5+0x2840], R2 ;  /* 0x0028400207007988 */ /* 0x0041e60008000005 */
.L_x_30:
[----:B------:R-:W-:Y:S05]  /*21d0*/  BSYNC.RECONVERGENT B1 ;  /* 0x0000000000017941 */ /* 0x000fea0003800200 */
.L_x_29:
[----:B------:R-:W-:Y:S06]  /*21e0*/  BAR.SYNC.DEFER_BLOCKING 0x0 ;  /* 0x0000000000007b1d */ /* 0x000fec0000010000 */
[----:B------:R-:W-:-:S05]  /*21f0*/  UMOV UR5, URZ ;  /* 0x000000ff00057c82 */ /* 0x000fca0008000000 */
.L_x_170:
[----:B-1----:R-:W1:Y:S01]  /*2200*/  S2R R3, SR_TID.X ;  /* 0x0000000000037919 */ /* 0x002e620000002100 */
[----:B------:R-:W2:Y:S01]  /*2210*/  S2UR UR41, SR_CgaCtaId ;  /* 0x00000000002979c3 */ /* 0x000ea20000008800 */
[----:B------:R-:W-:Y:S01]  /*2220*/  UMOV UR40, 0x400 ;  /* 0x0000040000287882 */ /* 0x000fe20000000000 */
[----:B------:R-:W3:Y:S01]  /*2230*/  LDCU UR39, c[0x0][0x360] ;  /* 0x00006c00ff2777ac */ /* 0x000ee20008000800 */
[----:B------:R-:W-:Y:S01]  /*2240*/  HFMA2 R50, -RZ, RZ, 0, 0 ;  /* 0x00000000ff327431 */ /* 0x000fe200000001ff */
[----:B------:R-:W-:Y:S02]  /*2250*/  UIADD3 UR38, UPT, UPT, UR40, 0x80, URZ ;  /* 0x0000008028267890 */ /* 0x000fe4000fffe0ff */
[----:B---3--:R-:W-:Y:S02]  /*2260*/  USHF.R.U32.HI UR39, URZ, 0x5, UR39 ;  /* 0x00000005ff277899 */ /* 0x008fe40008011627 */
[----:B--2---:R-:W-:-:S06]  /*2270*/  ULEA UR38, UR41, UR38, 0x18 ;  /* 0x0000002629267291 */ /* 0x004fcc000f8ec0ff */
[C---:B-1----:R-:W-:Y:S02]  /*2280*/  IADD3 R0, PT, PT, R3.reuse, UR38, RZ ;  /* 0x0000002603007c10 */ /* 0x042fe4000fffe0ff */
[C---:B------:R-:W-:Y:S02]  /*2290*/  LOP3.LUT P1, RZ, R3.reuse, 0x1f, RZ, 0xc0, !PT ;  /* 0x0000001f03ff7812 */ /* 0x040fe4000782c0ff */
[C---:B------:R-:W-:Y:S01]  /*22a0*/  ISETP.GE.U32.AND P0, PT, R3.reuse, UR39, PT ;  /* 0x0000002703007c0c */ /* 0x040fe2000bf06070 */
[----:B------:R-:W1:Y:S01]  /*22b0*/  LDS.S8 R4, [R0] ;  /* 0x0000000000047984 */ /* 0x000e620000000200 */
[----:B------:R-:W-:Y:S01]  /*22c0*/  BAR.SYNC.DEFER_BLOCKING 0x0 ;  /* 0x0000000000007b1d */ /* 0x000fe20000010000 */
[----:B------:R-:W-:-:S08]  /*22d0*/  ISETP.GT.U32.AND P2, PT, R3, 0x1f, PT ;  /* 0x0000001f0300780c */ /* 0x000fd00003f44070 */
[----:B------:R-:W-:Y:S02]  /*22e0*/  VOTEU.ALL UP0, P1 ;  /* 0x0000000000ff7886 */ /* 0x000fe40000800000 */
[----:B------:R-:W-:-:S03]  /*22f0*/  VOTEU.ALL UP1, P0 ;  /* 0x0000000000ff7886 */ /* 0x000fc60000020000 */
[----:B------:R-:W-:Y:S02]  /*2300*/  @!UP0 ULEA UR39, UR41, UR40, 0x18 ;  /* 0x0000002829278291 */ /* 0x000fe4000f8ec0ff */
[----:B------:R-:W-:Y:S01]  /*2310*/  @!UP1 ULEA UR42, UR41, UR40, 0x18 ;  /* 0x00000028292a9291 */ /* 0x000fe2000f8ec0ff */
[----:B-1----:R-:W-:-:S05]  /*2320*/  IABS R9, R4 ;  /* 0x0000000400097213 */ /* 0x002fca0000000000 */
[----:B0-----:R-:W0:Y:S02]  /*2330*/  SHFL.DOWN PT, R2, R9, 0x10, 0x1f ;  /* 0x0a001f0009027f89 */ /* 0x001e2400000e0000 */
[----:B0-----:R-:W-:-:S05]  /*2340*/  IMAD.IADD R2, R2, 0x1, R9 ;  /* 0x0000000102027824 */ /* 0x001fca00078e0209 */
[----:B------:R-:W0:Y:S02]  /*2350*/  SHFL.DOWN PT, R5, R2, 0x8, 0x1f ;  /* 0x09001f0002057f89 */ /* 0x000e2400000e0000 */
[----:B0-----:R-:W-:Y:S01]  /*2360*/  IMAD.IADD R5, R2, 0x1, R5 ;  /* 0x0000000102057824 */ /* 0x001fe200078e0205 */
[----:B------:R-:W-:-:S04]  /*2370*/  @!P0 LEA R2, R3, UR42, 0x2 ;  /* 0x0000002a03028c11 */ /* 0x000fc8000f8e10ff */
[----:B------:R-:W0:Y:S02]  /*2380*/  SHFL.DOWN PT, R6, R5, 0x4, 0x1f ;  /* 0x08801f0005067f89 */ /* 0x000e2400000e0000 */
[----:B0-----:R-:W-:Y:S01]  /*2390*/  IMAD.IADD R6, R5, 0x1, R6 ;  /* 0x0000000105067824 */ /* 0x001fe200078e0206 */
[----:B------:R-:W-:-:S04]  /*23a0*/  @!P1 LEA.HI R5, R3, UR39, RZ, 0x1d ;  /* 0x0000002703059c11 */ /* 0x000fc8000f8fe8ff */
[----:B------:R-:W0:Y:S02]  /*23b0*/  SHFL.DOWN PT, R7, R6, 0x2, 0x1f ;  /* 0x08401f0006077f89 */ /* 0x000e2400000e0000 */
[----:B0-----:R-:W-:-:S05]  /*23c0*/  IMAD.IADD R7, R6, 0x1, R7 ;  /* 0x0000000106077824 */ /* 0x001fca00078e0207 */
[----:B------:R-:W0:Y:S02]  /*23d0*/  SHFL.DOWN PT, R8, R7, 0x1, 0x1f ;  /* 0x08201f0007087f89 */ /* 0x000e2400000e0000 */
[----:B0-----:R-:W-:-:S05]  /*23e0*/  IMAD.IADD R8, R7, 0x1, R8 ;  /* 0x0000000107087824 */ /* 0x001fca00078e0208 */
[----:B------:R0:W-:Y:S01]  /*23f0*/  @!P1 STS [R5], R8 ;  /* 0x0000000805009388 */ /* 0x0001e20000000800 */
[----:B------:R-:W-:Y:S06]  /*2400*/  BAR.SYNC.DEFER_BLOCKING 0x0 ;  /* 0x0000000000007b1d */ /* 0x000fec0000010000 */
[----:B------:R0:W1:Y:S01]  /*2410*/  @!P0 LDS R50, [R2] ;  /* 0x0000000002328984 */ /* 0x0000620000000800 */
[----:B------:R-:W-:Y:S05]  /*2420*/  @P2 BRA `(.L_x_31) ;  /* 0x0000000000402947 */ /* 0x000fea0003800000 */
[----:B------:R-:W-:Y:S01]  /*2430*/  UMOV UR39, 0xffffffff ;  /* 0xffffffff00277882 */ /* 0x000fe20000000000 */
[----:B------:R-:W-:Y:S02]  /*2440*/  ISETP.NE.AND P0, PT, R3, RZ, PT ;  /* 0x000000ff0300720c */ /* 0x000fe40003f05270 */
[----:B------:R-:W-:Y:S11]  /*2450*/  BRA.DIV UR39, `(.L_x_32) ;  /* 0x0000018e27bc7947 */ /* 0x000ff6000b800000 */
[----:B-1----:R-:W0:Y:S02]  /*2460*/  SHFL.DOWN PT, R49, R50, 0x10, 0x1f ;  /* 0x0a001f0032317f89 */ /* 0x002e2400000e0000 */
[----:B0-----:R-:W-:-:S05]  /*2470*/  IMAD.IADD R2, R49, 0x1, R50 ;  /* 0x0000000131027824 */ /* 0x001fca00078e0232 */
[----:B------:R-:W0:Y:S02]  /*2480*/  SHFL.DOWN PT, R49, R2, 0x8, 0x1f ;  /* 0x09001f0002317f89 */ /* 0x000e2400000e0000 */
[----:B0-----:R-:W-:-:S05]  /*2490*/  IMAD.IADD R5, R2, 0x1, R49 ;  /* 0x0000000102057824 */ /* 0x001fca00078e0231 */
[----:B------:R-:W0:Y:S02]  /*24a0*/  SHFL.DOWN PT, R49, R5, 0x4, 0x1f ;  /* 0x08801f0005317f89 */ /* 0x000e2400000e0000 */
[----:B0-----:R-:W-:-:S05]  /*24b0*/  IMAD.IADD R6, R5, 0x1, R49 ;  /* 0x0000000105067824 */ /* 0x001fca00078e0231 */
[----:B------:R-:W0:Y:S02]  /*24c0*/  SHFL.DOWN PT, R49, R6, 0x2, 0x1f ;  /* 0x08401f0006317f89 */ /* 0x000e2400000e0000 */
[----:B0-----:R-:W-:-:S05]  /*24d0*/  IMAD.IADD R7, R6, 0x1, R49 ;  /* 0x0000000106077824 */ /* 0x001fca00078e0231 */
[----:B------:R0:W1:Y:S02]  /*24e0*/  SHFL.DOWN PT, R49, R7, 0x1, 0x1f ;  /* 0x08201f0007317f89 */ /* 0x00006400000e0000 */
.L_x_243:
[----:B------:R-:W-:Y:S01]  /*24f0*/  VOTEU.ALL UP0, P0 ;  /* 0x0000000000ff7886 */ /* 0x000fe20000000000 */
[----:B-1----:R-:W-:-:S04]  /*2500*/  IMAD.IADD R49, R7, 0x1, R49 ;  /* 0x0000000107317824 */ /* 0x002fc800078e0231 */
[----:B------:R-:W-:-:S09]  /*2510*/  @!UP0 ULEA UR39, UR41, UR40, 0x18 ;  /* 0x0000002829278291 */ /* 0x000fd2000f8ec0ff */
[----:B------:R2:W-:Y:S03]  /*2520*/  @!P0 STS [UR39], R49 ;  /* 0x00000031ff008988 */ /* 0x0005e60008000827 */
.L_x_31:
[----:B------:R-:W3:Y:S01]  /*2530*/  LDC.64 R30, c[0x0][0x398] ;  /* 0x0000e600ff1e7b82 */ /* 0x000ee20000000a00 */
[----:B0-----:R-:W-:Y:S01]  /*2540*/  IMAD.U32 R7, RZ, RZ, UR5 ;  /* 0x00000005ff077e24 */ /* 0x001fe2000f8e00ff */
[----:B------:R-:W-:Y:S05]  /*2550*/  WARPSYNC.ALL ;  /* 0x0000000000007948 */ /* 0x000fea0003800000 */
[----:B---3--:R-:W-:-:S04]  /*2560*/  IADD3 R18, P0, PT, R3, R30, RZ ;  /* 0x0000001e03127210 */ /* 0x008fc80007f1e0ff */
[----:B------:R-:W-:-:S03]  /*2570*/  IADD3.X R19, PT, PT, RZ, R31, RZ, P0, !PT ;  /* 0x0000001fff137210 */ /* 0x000fc600007fe4ff */
[----:B------:R-:W-:-:S05]  /*2580*/  IMAD.WIDE.U32 R6, R7, 0x2e0, R18 ;  /* 0x000002e007067825 */ /* 0x000fca00078e0012 */
[----:B------:R0:W3:Y:S01]  /*2590*/  LDG.E.U8.CONSTANT R10, desc[UR36][R6.64+0x661b80] ;  /* 0x661b8024060a7981 */ /* 0x0000e2000c1e9100 */
[----:B------:R-:W-:Y:S01]  /*25a0*/  ULEA UR39, UR41, UR40, 0x18 ;  /* 0x0000002829277291 */ /* 0x000fe2000f8ec0ff */
[----:B------:R-:W4:Y:S01]  /*25b0*/  LDCU UR40, c[0x0][0x360] ;  /* 0x00006c00ff2877ac */ /* 0x000f220008000800 */
[----:B------:R-:W-:Y:S01]  /*25c0*/  BAR.SYNC.DEFER_BLOCKING 0x0 ;  /* 0x0000000000007b1d */ /* 0x000fe20000010000 */
[----:B0-----:R-:W-:Y:S01]  /*25d0*/  IMAD.MOV.U32 R6, RZ, RZ, RZ ;  /* 0x000000ffff067224 */ /* 0x001fe200078e00ff */
[----:B----4-:R-:W-:-:S05]  /*25e0*/  USHF.R.U32.HI UR40, URZ, 0x5, UR40 ;  /* 0x00000005ff287899 */ /* 0x010fca0008011628 */
[----:B------:R-:W0:Y:S04]  /*25f0*/  LDS R2, [UR39] ;  /* 0x00000027ff027984 */ /* 0x000e280008000800 */
[----:B------:R-:W4:Y:S01]  /*2600*/  LDS.S8 R5, [R0+0x5c0] ;  /* 0x0005c00000057984 */ /* 0x000f220000000200 */
[----:B0-----:R-:W-:Y:S02]  /*2610*/  VIMNMX.U32 R7, PT, PT, R2, 0x1, !PT ;  /* 0x0000000102077848 */ /* 0x001fe40007fe0000 */
[----:B----4-:R-:W-:-:S03]  /*2620*/  IABS R11, R5 ;  /* 0x00000005000b7213 */ /* 0x010fc60000000000 */
[----:B------:R-:W-:-:S04]  /*2630*/  IMAD.HI R2, R7, -0x4de9bd37, R6 ;  /* 0xb21642c907027827 */ /* 0x000fc800078e0206 */
[----:B------:R-:W-:Y:S01]  /*2640*/  VIADD R8, R7, 0x16f ;  /* 0x0000016f07087836 */ /* 0x000fe20000000000 */
[----:B------:R-:W-:-:S04]  /*2650*/  SHF.R.U32.HI R9, RZ, 0x1f, R2 ;  /* 0x0000001fff097819 */ /* 0x000fc80000011602 */
[----:B------:R-:W-:Y:S02]  /*2660*/  ISETP.GE.U32.AND P0, PT, R8, 0x2df, PT ;  /* 0x000002df0800780c */ /* 0x000fe40003f06070 */
[----:B------:R-:W-:Y:S02]  /*2670*/  LEA.HI.SX32 R8, R2, R9, 0x18 ;  /* 0x0000000902087211 */ /* 0x000fe400078fc2ff */
[----:B------:R-:W0:Y:S02]  /*2680*/  SHFL.DOWN PT, R2, R11, 0x10, 0x1f ;  /* 0x0a001f000b027f89 */ /* 0x000e2400000e0000 */
[----:B------:R-:W-:-:S04]  /*2690*/  SEL R8, R8, 0x1, P0 ;  /* 0x0000000108087807 */ /* 0x000fc80000000000 */
[----:B------:R-:W-:-:S04]  /*26a0*/  IABS R9, R8 ;  /* 0x0000000800097213 */ /* 0x000fc80000000000 */
[----:B------:R-:W4:Y:S01]  /*26b0*/  I2F.RP R12, R9 ;  /* 0x00000009000c7306 */ /* 0x000f220000209400 */
[----:B0-----:R-:W-:-:S07]  /*26c0*/  IMAD.IADD R13, R2, 0x1, R11 ;  /* 0x00000001020d7824 */ /* 0x001fce00078e020b */
[----:B----4-:R-:W0:Y:S01]  /*26d0*/  MUFU.RCP R12, R12 ;  /* 0x0000000c000c7308 */ /* 0x010e220000001000 */
[----:B------:R-:W4:Y:S01]  /*26e0*/  SHFL.DOWN PT, R2, R13, 0x8, 0x1f ;  /* 0x09001f000d027f89 */ /* 0x000f2200000e0000 */
[----:B0-----:R-:W-:Y:S01]  /*26f0*/  VIADD R6, R12, 0xffffffe ;  /* 0x0ffffffe0c067836 */ /* 0x001fe20000000000 */
[----:B------:R-:W-:-:S05]  /*2700*/  IABS R12, R8 ;  /* 0x00000008000c7213 */ /* 0x000fca0000000000 */
[----:B------:R0:W5:Y:S01]  /*2710*/  F2I.FTZ.U32.TRUNC.NTZ R7, R6 ;  /* 0x0000000600077305 */ /* 0x000162000021f000 */
[----:B----4-:R-:W-:Y:S01]  /*2720*/  IADD3 R14, PT, PT, R13, R2, RZ ;  /* 0x000000020d0e7210 */ /* 0x010fe20007ffe0ff */
[----:B0-----:R-:W-:-:S04]  /*2730*/  IMAD.MOV.U32 R6, RZ, RZ, RZ ;  /* 0x000000ffff067224 */ /* 0x001fc800078e00ff */
[----:B------:R-:W0:Y:S02]  /*2740*/  SHFL.DOWN PT, R15, R14, 0x4, 0x1f ;  /* 0x08801f000e0f7f89 */ /* 0x000e2400000e0000 */
[----:B0-----:R-:W-:Y:S01]  /*2750*/  IMAD.IADD R15, R14, 0x1, R15 ;  /* 0x000000010e0f7824 */ /* 0x001fe200078e020f */
[----:B---3--:R-:W-:Y:S01]  /*2760*/  PRMT R2, R10, 0x8880, RZ ;  /* 0x000088800a027816 */ /* 0x008fe200000000ff */
[----:B-----5:R-:W-:-:S04]  /*2770*/  IMAD.MOV R10, RZ, RZ, -R7 ;  /* 0x000000ffff0a7224 */ /* 0x020fc800078e0a07 */
[----:B------:R-:W-:Y:S02]  /*2780*/  IMAD R11, R4, R2, RZ ;  /* 0x00000002040b7224 */ /* 0x000fe400078e02ff */
[----:B------:R-:W-:-:S03]  /*2790*/  IMAD R17, R10, R9, RZ ;  /* 0x000000090a117224 */ /* 0x000fc600078e02ff */
[----:B------:R-:W-:Y:S01]  /*27a0*/  IABS R10, R11 ;  /* 0x0000000b000a7213 */ /* 0x000fe20000000000 */
[----:B------:R-:W-:Y:S01]  /*27b0*/  IMAD.HI.U32 R6, R7, R17, R6 ;  /* 0x0000001107067227 */ /* 0x000fe200078e0006 */
[----:B------:R-:W-:-:S03]  /*27c0*/  LOP3.LUT R11, R11, R8, RZ, 0x3c, !PT ;  /* 0x000000080b0b7212 */ /* 0x000fc600078e3cff */
[----:B------:R-:W-:Y:S01]  /*27d0*/  IMAD.MOV.U32 R7, RZ, RZ, R10 ;  /* 0x000000ffff077224 */ /* 0x000fe200078e000a */
[----:B------:R-:W-:Y:S01]  /*27e0*/  ISETP.GE.AND P4, PT, R11, RZ, PT ;  /* 0x000000ff0b00720c */ /* 0x000fe20003f86270 */
[----:B------:R-:W-:Y:S02]  /*27f0*/  IMAD.MOV R10, RZ, RZ, -R12 ;  /* 0x000000ffff0a7224 */ /* 0x000fe400078e0a0c */
[----:B------:R-:W-:Y:S01]  /*2800*/  IMAD.HI.U32 R6, R6, R7, RZ ;  /* 0x0000000706067227 */ /* 0x000fe200078e00ff */
[----:B------:R-:W0:Y:S03]  /*2810*/  SHFL.DOWN PT, R12, R15, 0x2, 0x1f ;  /* 0x08401f000f0c7f89 */ /* 0x000e2600000e0000 */
[----:B------:R-:W-:-:S05]  /*2820*/  IMAD R10, R6, R10, R7 ;  /* 0x0000000a060a7224 */ /* 0x000fca00078e0207 */
[----:B------:R-:W-:-:S13]  /*2830*/  ISETP.GT.U32.AND P3, PT, R9, R10, PT ;  /* 0x0000000a0900720c */ /* 0x000fda0003f64070 */
[-C--:B------:R-:W-:Y:S01]  /*2840*/  @!P3 IADD3 R10, PT, PT, R10, -R9.reuse, RZ ;  /* 0x800000090a0ab210 */ /* 0x080fe20007ffe0ff */
[----:B------:R-:W-:Y:S01]  /*2850*/  @!P3 VIADD R6, R6, 0x1 ;  /* 0x000000010606b836 */ /* 0x000fe20000000000 */
[----:B------:R-:W-:Y:S01]  /*2860*/  ISETP.NE.AND P3, PT, R8, RZ, PT ;  /* 0x000000ff0800720c */ /* 0x000fe20003f65270 */
[----:B0-----:R-:W-:Y:S01]  /*2870*/  IMAD.IADD R12, R15, 0x1, R12 ;  /* 0x000000010f0c7824 */ /* 0x001fe200078e020c */
[----:B------:R-:W-:-:S04]  /*2880*/  ISETP.GE.U32.AND P0, PT, R10, R9, PT ;  /* 0x000000090a00720c */ /* 0x000fc80003f06070 */
[----:B------:R-:W0:Y:S09]  /*2890*/  SHFL.DOWN PT, R9, R12, 0x1, 0x1f ;  /* 0x08201f000c097f89 */ /* 0x000e3200000e0000 */
[----:B------:R-:W-:Y:S01]  /*28a0*/  @P0 VIADD R6, R6, 0x1 ;  /* 0x0000000106060836 */ /* 0x000fe20000000000 */
[----:B------:R-:W-:-:S03]  /*28b0*/  ISETP.GE.U32.AND P0, PT, R3, UR40, PT ;  /* 0x0000002803007c0c */ /* 0x000fc6000bf06070 */
[----:B------:R-:W-:Y:S01]  /*28c0*/  @!P4 IMAD.MOV R6, RZ, RZ, -R6 ;  /* 0x000000ffff06c224 */ /* 0x000fe200078e0a06 */
[----:B------:R-:W-:-:S04]  /*28d0*/  @!P3 LOP3.LUT R6, RZ, R8, RZ, 0x33, !PT ;  /* 0x00000008ff06b212 */ /* 0x000fc800078e33ff */
[----:B------:R-:W-:-:S04]  /*28e0*/  VIMNMX R6, PT, PT, R6, -0x7f, !PT ;  /* 0xffffff8106067848 */ /* 0x000fc80007fe0100 */
[----:B------:R-:W-:Y:S01]  /*28f0*/  VIMNMX R7, PT, PT, R6, 0x7f, PT ;  /* 0x0000007f06077848 */ /* 0x000fe20003fe0100 */
[----:B0-----:R-:W-:Y:S01]  /*2900*/  IMAD.IADD R9, R12, 0x1, R9 ;  /* 0x000000010c097824 */ /* 0x001fe200078e0209 */
[----:B------:R-:W-:-:S03]  /*2910*/  @!P1 LEA.HI R6, R3, UR39, RZ, 0x1d ;  /* 0x0000002703069c11 */ /* 0x000fc6000f8fe8ff */
[----:B------:R0:W-:Y:S01]  /*2920*/  STS.U8 [R0], R7 ;  /* 0x0000000700007388 */ /* 0x0001e20000000000 */
[----:B------:R-:W-:Y:S06]  /*2930*/  BAR.SYNC.DEFER_BLOCKING 0x0 ;  /* 0x0000000000007b1d */ /* 0x000fec0000010000 */
[----:B------:R0:W-:Y:S02]  /*2940*/  @!P1 STS [R6], R9 ;  /* 0x0000000906009388 */ /* 0x0001e40000000800 */
[----:B------:R-:W-:Y:S06]  /*2950*/  BAR.SYNC.DEFER_BLOCKING 0x0 ;  /* 0x0000000000007b1d */ /* 0x000fec0000010000 */
[----:B------:R-:W-:Y:S05]  /*2960*/  @P2 BRA.U `(.L_x_33) ;  /* 0x0000000100482947 */ /* 0x000fea0003800000 */
[----:B-1----:R-:W-:Y:S02]  /*2970*/  MOV R50, RZ ;  /* 0x000000ff00327202 */ /* 0x002fe40000000f00 */
[----:B0-----:R-:W-:-:S05]  /*2980*/  @!P0 LEA R6, R3, UR39, 0x2 ;  /* 0x0000002703068c11 */ /* 0x001fca000f8e10ff */
[----:B------:R3:W4:Y:S01]  /*2990*/  @!P0 LDS R50, [R6] ;  /* 0x0000000006328984 */ /* 0x0007220000000800 */
[----:B------:R-:W-:Y:S05]  /*29a0*/  @P2 BRA `(.L_x_33) ;  /* 0x0000000000382947 */ /* 0x000fea0003800000 */
[----:B------:R-:W-:Y:S01]  /*29b0*/  UMOV UR40, 0xffffffff ;  /* 0xffffffff00287882 */ /* 0x000fe20000000000 */
[----:B------:R-:W-:Y:S02]  /*29c0*/  ISETP.NE.AND P0, PT, R3, RZ, PT ;  /* 0x000000ff0300720c */ /* 0x000fe40003f05270 */
[----:B------:R-:W-:Y:S11]  /*29d0*/  BRA.DIV UR40, `(.L_x_34) ;  /* 0x0000018a28d87947 */ /* 0x000ff6000b800000 */
[----:B--2-4-:R-:W3:Y:S02]  /*29e0*/  SHFL.DOWN PT, R49, R50, 0x10, 0x1f ;  /* 0x0a001f0032317f89 */ /* 0x014ee400000e0000 */
[----:B---3--:R-:W-:-:S05]  /*29f0*/  IMAD.IADD R6, R49, 0x1, R50 ;  /* 0x0000000131067824 */ /* 0x008fca00078e0232 */
[----:B------:R-:W0:Y:S02]  /*2a00*/  SHFL.DOWN PT, R49, R6, 0x8, 0x1f ;  /* 0x09001f0006317f89 */ /* 0x000e2400000e0000 */
[----:B0-----:R-:W-:-:S05]  /*2a10*/  IMAD.IADD R7, R6, 0x1, R49 ;  /* 0x0000000106077824 */ /* 0x001fca00078e0231 */
[----:B------:R-:W0:Y:S02]  /*2a20*/  SHFL.DOWN PT, R49, R7, 0x4, 0x1f ;  /* 0x08801f0007317f89 */ /* 0x000e2400000e0000 */
[----:B0-----:R-:W-:-:S05]  /*2a30*/  IMAD.IADD R8, R7, 0x1, R49 ;  /* 0x0000000107087824 */ /* 0x001fca00078e0231 */
[----:B------:R-:W0:Y:S02]  /*2a40*/  SHFL.DOWN PT, R49, R8, 0x2, 0x1f ;  /* 0x08401f0008317f89 */ /* 0x000e2400000e0000 */
[----:B0-----:R-:W-:-:S05]  /*2a50*/  IMAD.IADD R9, R8, 0x1, R49 ;  /* 0x0000000108097824 */ /* 0x001fca00078e0231 */
[----:B------:R0:W1:Y:S02]  /*2a60*/  SHFL.DOWN PT, R49, R9, 0x1, 0x1f ;  /* 0x08201f0009317f89 */ /* 0x00006400000e0000 */
.L_x_249:
[----:B-1----:R-:W-:-:S05]  /*2a70*/  IMAD.IADD R49, R9, 0x1, R49 ;  /* 0x0000000109317824 */ /* 0x002fca00078e0231 */
[----:B------:R1:W-:Y:S02]  /*2a80*/  @!P0 STS [UR39], R49 ;  /* 0x00000031ff008988 */ /* 0x0003e40008000827 */
.L_x_33:
[----:B------:R-:W-:Y:S05]  /*2a90*/  WARPSYNC.ALL ;  /* 0x0000000000007948 */ /* 0x000fea0003800000 */
[----:B------:R-:W-:Y:S06]  /*2aa0*/  BAR.SYNC.DEFER_BLOCKING 0x0 ;  /* 0x0000000000007b1d */ /* 0x000fec0000010000 */
[----:B------:R-:W5:Y:S01]  /*2ab0*/  LDCU UR40, c[0x0][0x360] ;  /* 0x00006c00ff2877ac */ /* 0x000f620008000800 */
[----:B------:R-:W2:Y:S01]  /*2ac0*/  LDS R8, [UR39] ;  /* 0x00000027ff087984 */ /* 0x000ea20008000800 */
[----:B-----5:R-:W-:-:S03]  /*2ad0*/  USHF.R.U32.HI UR40, URZ, 0x5, UR40 ;  /* 0x00000005ff287899 */ /* 0x020fc60008011628 */
[----:B0--3--:R-:W0:Y:S01]  /*2ae0*/  LDS.S8 R6, [R0+0xb80] ;  /* 0x000b800000067984 */ /* 0x009e220000000200 */
[----:B--2---:R-:W-:Y:S01]  /*2af0*/  VIMNMX.U32 R9, PT, PT, R8, 0x1, !PT ;  /* 0x0000000108097848 */ /* 0x004fe20007fe0000 */
[----:B------:R-:W-:Y:S01]  /*2b00*/  HFMA2 R8, -RZ, RZ, 0, 0 ;  /* 0x00000000ff087431 */ /* 0x000fe200000001ff */
[----:B0-----:R-:W-:-:S04]  /*2b10*/  IABS R17, R6 ;  /* 0x0000000600117213 */ /* 0x001fc80000000000 */
        /* <DEDUP_REMOVED lines=8> */
[----:B------:R-:W2:Y:S01]  /*2ba0*/  I2F.RP R11, R10 ;  /* 0x0000000a000b7306 */ /* 0x000ea20000209400 */
[----:B0-----:R-:W-:-:S07]  /*2bb0*/  IMAD.IADD R13, R8, 0x1, R17 ;  /* 0x00000001080d7824 */ /* 0x001fce00078e0211 */
[----:B--2---:R-:W0:Y:S01]  /*2bc0*/  MUFU.RCP R11, R11 ;  /* 0x0000000b000b7308 */ /* 0x004e220000001000 */
[----:B------:R-:W2:Y:S01]  /*2bd0*/  SHFL.DOWN PT, R12, R13, 0x8, 0x1f ;  /* 0x09001f000d0c7f89 */ /* 0x000ea200000e0000 */
[----:B0-----:R-:W-:Y:S01]  /*2be0*/  VIADD R8, R11, 0xffffffe ;  /* 0x0ffffffe0b087836 */ /* 0x001fe20000000000 */
[----:B------:R-:W-:-:S05]  /*2bf0*/  IABS R11, R7 ;  /* 0x00000007000b7213 */ /* 0x000fca0000000000 */
[----:B------:R0:W3:Y:S01]  /*2c00*/  F2I.FTZ.U32.TRUNC.NTZ R9, R8 ;  /* 0x0000000800097305 */ /* 0x0000e2000021f000 */
[----:B------:R-:W-:Y:S02]  /*2c10*/  IMAD.MOV R11, RZ, RZ, -R11 ;  /* 0x000000ffff0b7224 */ /* 0x000fe400078e0a0b */
[----:B--2---:R-:W-:Y:S02]  /*2c20*/  IMAD.IADD R14, R13, 0x1, R12 ;  /* 0x000000010d0e7824 */ /* 0x004fe400078e020c */
[----:B------:R-:W-:Y:S01]  /*2c30*/  IMAD R12, R2, R5, RZ ;  /* 0x00000005020c7224 */ /* 0x000fe200078e02ff */
[----:B0-----:R-:W-:Y:S02]  /*2c40*/  MOV R8, RZ ;  /* 0x000000ff00087202 */ /* 0x001fe40000000f00 */
[----:B------:R-:W0:Y:S02]  /*2c50*/  SHFL.DOWN PT, R15, R14, 0x4, 0x1f ;  /* 0x08801f000e0f7f89 */ /* 0x000e2400000e0000 */
[----:B------:R-:W-:Y:S01]  /*2c60*/  IABS R16, R12 ;  /* 0x0000000c00107213 */ /* 0x000fe20000000000 */
[----:B---3--:R-:W-:Y:S01]  /*2c70*/  IMAD.MOV R17, RZ, RZ, -R9 ;  /* 0x000000ffff117224 */ /* 0x008fe200078e0a09 */
[----:B------:R-:W-:-:S03]  /*2c80*/  LOP3.LUT R12, R12, R7, RZ, 0x3c, !PT ;  /* 0x000000070c0c7212 */ /* 0x000fc600078e3cff */
[----:B------:R-:W-:Y:S01]  /*2c90*/  IMAD R17, R17, R10, RZ ;  /* 0x0000000a11117224 */ /* 0x000fe200078e02ff */
[----:B------:R-:W-:-:S03]  /*2ca0*/  ISETP.GE.AND P4, PT, R12, RZ, PT ;  /* 0x000000ff0c00720c */ /* 0x000fc60003f86270 */
[----:B------:R-:W-:-:S04]  /*2cb0*/  IMAD.HI.U32 R9, R9, R17, R8 ;  /* 0x0000001109097227 */ /* 0x000fc800078e0008 */
[----:B------:R-:W-:-:S04]  /*2cc0*/  IMAD.MOV.U32 R8, RZ, RZ, R16 ;  /* 0x000000ffff087224 */ /* 0x000fc800078e0010 */
[----:B------:R-:W-:-:S04]  /*2cd0*/  IMAD.HI.U32 R9, R9, R8, RZ ;  /* 0x0000000809097227 */ /* 0x000fc800078e00ff */
[----:B------:R-:W-:Y:S02]  /*2ce0*/  IMAD R11, R9, R11, R8 ;  /* 0x0000000b090b7224 */ /* 0x000fe400078e0208 */
[----:B0-----:R-:W-:-:S03]  /*2cf0*/  IMAD.IADD R15, R14, 0x1, R15 ;  /* 0x000000010e0f7824 */ /* 0x001fc600078e020f */
[----:B------:R-:W-:Y:S02]  /*2d00*/  ISETP.GT.U32.AND P3, PT, R10, R11, PT ;  /* 0x0000000b0a00720c */ /* 0x000fe40003f64070 */
[----:B------:R-:W0:Y:S11]  /*2d10*/  SHFL.DOWN PT, R8, R15, 0x2, 0x1f ;  /* 0x08401f000f087f89 */ /* 0x000e3600000e0000 */
[----:B------:R-:W-:Y:S01]  /*2d20*/  @!P3 IMAD.IADD R11, R11, 0x1, -R10 ;  /* 0x000000010b0bb824 */ /* 0x000fe200078e0a0a */
[----:B------:R-:W-:-:S02]  /*2d30*/  @!P3 IADD3 R9, PT, PT, R9, 0x1, RZ ;  /* 0x000000010909b810 */ /* 0x000fc40007ffe0ff */
[----:B------:R-:W-:Y:S02]  /*2d40*/  ISETP.NE.AND P3, PT, R7, RZ, PT ;  /* 0x000000ff0700720c */ /* 0x000fe40003f65270 */
[----:B------:R-:W-:Y:S02]  /*2d50*/  ISETP.GE.U32.AND P0, PT, R11, R10, PT ;  /* 0x0000000a0b00720c */ /* 0x000fe40003f06070 */
[----:B------:R-:W-:Y:S01]  /*2d60*/  @!P1 LEA.HI R10, R3, UR39, RZ, 0x1d ;  /* 0x00000027030a9c11 */ /* 0x000fe2000f8fe8ff */
[----:B0-----:R-:W-:-:S10]  /*2d70*/  IMAD.IADD R8, R15, 0x1, R8 ;  /* 0x000000010f087824 */ /* 0x001fd400078e0208 */
[----:B------:R-:W-:Y:S01]  /*2d80*/  @P0 VIADD R9, R9, 0x1 ;  /* 0x0000000109090836 */ /* 0x000fe20000000000 */
[----:B------:R-:W0:Y:S01]  /*2d90*/  SHFL.DOWN PT, R11, R8, 0x1, 0x1f ;  /* 0x08201f00080b7f89 */ /* 0x000e2200000e0000 */
[----:B------:R-:W-:Y:S02]  /*2da0*/  ISETP.GE.U32.AND P0, PT, R3, UR40, PT ;  /* 0x0000002803007c0c */ /* 0x000fe4000bf06070 */
[----:B------:R-:W-:Y:S01]  /*2db0*/  @!P4 IMAD.MOV R9, RZ, RZ, -R9 ;  /* 0x000000ffff09c224 */ /* 0x000fe200078e0a09 */
[----:B------:R-:W-:-:S04]  /*2dc0*/  @!P3 LOP3.LUT R9, RZ, R7, RZ, 0x33, !PT ;  /* 0x00000007ff09b212 */ /* 0x000fc800078e33ff */
[----:B------:R-:W-:-:S04]  /*2dd0*/  VIMNMX R9, PT, PT, R9, -0x7f, !PT ;  /* 0xffffff8109097848 */ /* 0x000fc80007fe0100 */
[----:B------:R-:W-:-:S05]  /*2de0*/  VIMNMX R9, PT, PT, R9, 0x7f, PT ;  /* 0x0000007f09097848 */ /* 0x000fca0003fe0100 */
[----:B------:R2:W-:Y:S01]  /*2df0*/  STS.U8 [R0+0x5c0], R9 ;  /* 0x0005c00900007388 */ /* 0x0005e20000000000 */
[----:B0-----:R-:W-:Y:S01]  /*2e00*/  IMAD.IADD R11, R8, 0x1, R11 ;  /* 0x00000001080b7824 */ /* 0x001fe200078e020b */
[----:B------:R-:W-:Y:S06]  /*2e10*/  BAR.SYNC.DEFER_BLOCKING 0x0 ;  /* 0x0000000000007b1d */ /* 0x000fec0000010000 */
[----:B------:R2:W-:Y:S02]  /*2e20*/  @!P1 STS [R10], R11 ;  /* 0x0000000b0a009388 */ /* 0x0005e40000000800 */
[----:B------:R-:W-:Y:S06]  /*2e30*/  BAR.SYNC.DEFER_BLOCKING 0x0 ;  /* 0x0000000000007b1d */ /* 0x000fec0000010000 */
[----:B------:R-:W-:Y:S05]  /*2e40*/  @P2 BRA.U `(.L_x_35) ;  /* 0x0000000100482947 */ /* 0x000fea0003800000 */
[----:B-1--4-:R-:W-:Y:S01]  /*2e50*/  IMAD.MOV.U32 R50, RZ, RZ, RZ ;  /* 0x000000ffff327224 */ /* 0x012fe200078e00ff */
[----:B------:R-:W-:-:S05]  /*2e60*/  @!P0 LEA R7, R3, UR39, 0x2 ;  /* 0x0000002703078c11 */ /* 0x000fca000f8e10ff */
[----:B------:R0:W3:Y:S01]  /*2e70*/  @!P0 LDS R50, [R7] ;  /* 0x0000000007328984 */ /* 0x0000e20000000800 */
[----:B------:R-:W-:Y:S05]  /*2e80*/  @P2 BRA `(.L_x_35) ;  /* 0x0000000000382947 */ /* 0x000fea0003800000 */
[----:B------:R-:W-:Y:S01]  /*2e90*/  UMOV UR40, 0xffffffff ;  /* 0xffffffff00287882 */ /* 0x000fe20000000000 */
[----:B------:R-:W-:Y:S02]  /*2ea0*/  ISETP.NE.AND P0, PT, R3, RZ, PT ;  /* 0x000000ff0300720c */ /* 0x000fe40003f05270 */
[----:B------:R-:W-:Y:S11]  /*2eb0*/  BRA.DIV UR40, `(.L_x_36) ;  /* 0x0000018a281c7947 */ /* 0x000ff6000b800000 */
[----:B---3--:R-:W0:Y:S02]  /*2ec0*/  SHFL.DOWN PT, R49, R50, 0x10, 0x1f ;  /* 0x0a001f0032317f89 */ /* 0x008e2400000e0000 */
[----:B0-----:R-:W-:-:S05]  /*2ed0*/  IMAD.IADD R7, R49, 0x1, R50 ;  /* 0x0000000131077824 */ /* 0x001fca00078e0232 */
[----:B------:R-:W0:Y:S02]  /*2ee0*/  SHFL.DOWN PT, R49, R7, 0x8, 0x1f ;  /* 0x09001f0007317f89 */ /* 0x000e2400000e0000 */
[----:B0-----:R-:W-:-:S05]  /*2ef0*/  IADD3 R8, PT, PT, R7, R49, RZ ;  /* 0x0000003107087210 */ /* 0x001fca0007ffe0ff */
[----:B------:R-:W2:Y:S02]  /*2f00*/  SHFL.DOWN PT, R49, R8, 0x4, 0x1f ;  /* 0x08801f0008317f89 */ /* 0x000ea400000e0000 */
[----:B--2---:R-:W-:-:S05]  /*2f10*/  IMAD.IADD R9, R8, 0x1, R49 ;  /* 0x0000000108097824 */ /* 0x004fca00078e0231 */
[----:B------:R-:W0:Y:S02]  /*2f20*/  SHFL.DOWN PT, R49, R9, 0x2, 0x1f ;  /* 0x08401f0009317f89 */ /* 0x000e2400000e0000 */
[----:B0-----:R-:W-:-:S05]  /*2f30*/  IMAD.IADD R10, R9, 0x1, R49 ;  /* 0x00000001090a7824 */ /* 0x001fca00078e0231 */
[----:B------:R0:W1:Y:S02]  /*2f40*/  SHFL.DOWN PT, R49, R10, 0x1, 0x1f ;  /* 0x08201f000a317f89 */ /* 0x00006400000e0000 */
.L_x_255:
[----:B-1----:R-:W-:-:S05]  /*2f50*/  IMAD.IADD R49, R10, 0x1, R49 ;  /* 0x000000010a317824 */ /* 0x002fca00078e0231 */
[----:B------:R1:W-:Y:S02]  /*2f60*/  @!P0 STS [UR39], R49 ;  /* 0x00000031ff008988 */ /* 0x0003e40008000827 */
.L_x_35:
[----:B------:R-:W-:Y:S05]  /*2f70*/  WARPSYNC.ALL ;  /* 0x0000000000007948 */ /* 0x000fea0003800000 */
[----:B------:R-:W-:Y:S06]  /*2f80*/  BAR.SYNC.DEFER_BLOCKING 0x0 ;  /* 0x0000000000007b1d */ /* 0x000fec0000010000 */
[----:B------:R-:W5:Y:S01]  /*2f90*/  LDCU UR40, c[0x0][0x360] ;  /* 0x00006c00ff2877ac */ /* 0x000f620008000800 */
[----:B------:R-:W2:Y:S01]  /*2fa0*/  LDS R8, [UR39] ;  /* 0x00000027ff087984 */ /* 0x000ea20008000800 */
[----:B-----5:R-:W-:-:S03]  /*2fb0*/  USHF.R.U32.HI UR40, URZ, 0x5, UR40 ;  /* 0x00000005ff287899 */ /* 0x020fc60008011628 */
[----:B0-----:R-:W0:Y:S01]  /*2fc0*/  LDS.S8 R7, [R0+0x1140] ;  /* 0x0011400000077984 */ /* 0x001e220000000200 */
[----:B--2---:R-:W-:Y:S01]  /*2fd0*/  VIMNMX.U32 R9, PT, PT, R8, 0x1, !PT ;  /* 0x0000000108097848 */ /* 0x004fe20007fe0000 */
[----:B------:R-:W-:Y:S01]  /*2fe0*/  IMAD.MOV.U32 R8, RZ, RZ, RZ ;  /* 0x000000ffff087224 */ /* 0x000fe200078e00ff */
[----:B0-----:R-:W-:-:S03]  /*2ff0*/  IABS R17, R7 ;  /* 0x0000000700117213 */ /* 0x001fc60000000000 */
        /* <DEDUP_REMOVED lines=9> */
[----:B0-----:R-:W-:-:S07]  /*3090*/  IADD3 R14, PT, PT, R8, R17, RZ ;  /* 0x00000011080e7210 */ /* 0x001fce0007ffe0ff */
[----:B--2---:R-:W0:Y:S01]  /*30a0*/  MUFU.RCP R12, R12 ;  /* 0x0000000c000c7308 */ /* 0x004e220000001000 */
[----:B------:R-:W2:Y:S01]  /*30b0*/  SHFL.DOWN PT, R13, R14, 0x8, 0x1f ;  /* 0x09001f000e0d7f89 */ /* 0x000ea200000e0000 */
[----:B0-----:R-:W-:Y:S01]  /*30c0*/  VIADD R8, R12, 0xffffffe ;  /* 0x0ffffffe0c087836 */ /* 0x001fe20000000000 */
[----:B------:R-:W-:-:S05]  /*30d0*/  IABS R12, R10 ;  /* 0x0000000a000c7213 */ /* 0x000fca0000000000 */
[----:B------:R0:W5:Y:S01]  /*30e0*/  F2I.FTZ.U32.TRUNC.NTZ R9, R8 ;  /* 0x0000000800097305 */ /* 0x000162000021f000 */
[----:B------:R-:W-:Y:S01]  /*30f0*/  IADD3 R12, PT, PT, RZ, -R12, RZ ;  /* 0x8000000cff0c7210 */ /* 0x000fe20007ffe0ff */
[----:B--2---:R-:W-:Y:S02]  /*3100*/  IMAD.IADD R15, R14, 0x1, R13 ;  /* 0x000000010e0f7824 */ /* 0x004fe400078e020d */
[----:B------:R-:W-:Y:S02]  /*3110*/  IMAD R13, R2, R6, RZ ;  /* 0x00000006020d7224 */ /* 0x000fe400078e02ff */
[----:B0-----:R-:W-:Y:S01]  /*3120*/  IMAD.MOV.U32 R8, RZ, RZ, RZ ;  /* 0x000000ffff087224 */ /* 0x001fe200078e00ff */
[----:B------:R-:W0:Y:S01]  /*3130*/  SHFL.DOWN PT, R16, R15, 0x4, 0x1f ;  /* 0x08801f000f107f89 */ /* 0x000e2200000e0000 */
[----:B-----5:R-:W-:-:S04]  /*3140*/  IMAD.MOV R20, RZ, RZ, -R9 ;  /* 0x000000ffff147224 */ /* 0x020fc800078e0a09 */
[----:B------:R-:W-:Y:S01]  /*3150*/  IMAD R17, R20, R11, RZ ;  /* 0x0000000b14117224 */ /* 0x000fe200078e02ff */
[----:B------:R-:W-:Y:S02]  /*3160*/  IABS R20, R13 ;  /* 0x0000000d00147213 */ /* 0x000fe40000000000 */
[----:B------:R-:W-:Y:S01]  /*3170*/  LOP3.LUT R13, R13, R10, RZ, 0x3c, !PT ;  /* 0x0000000a0d0d7212 */ /* 0x000fe200078e3cff */
[----:B------:R-:W-:-:S03]  /*3180*/  IMAD.HI.U32 R9, R9, R17, R8 ;  /* 0x0000001109097227 */ /* 0x000fc600078e0008 */
[----:B------:R-:W-:Y:S01]  /*3190*/  ISETP.GE.AND P4, PT, R13, RZ, PT ;  /* 0x000000ff0d00720c */ /* 0x000fe20003f86270 */
[----:B------:R-:W-:-:S04]  /*31a0*/  IMAD.MOV.U32 R8, RZ, RZ, R20 ;  /* 0x000000ffff087224 */ /* 0x000fc800078e0014 */
[----:B------:R-:W-:-:S04]  /*31b0*/  IMAD.HI.U32 R9, R9, R8, RZ ;  /* 0x0000000809097227 */ /* 0x000fc800078e00ff */
[----:B------:R-:W-:Y:S02]  /*31c0*/  IMAD R8, R9, R12, R8 ;  /* 0x0000000c09087224 */ /* 0x000fe400078e0208 */
[----:B0-----:R-:W-:-:S03]  /*31d0*/  IMAD.IADD R16, R15, 0x1, R16 ;  /* 0x000000010f107824 */ /* 0x001fc600078e0210 */
[----:B------:R-:W-:Y:S02]  /*31e0*/  ISETP.GT.U32.AND P3, PT, R11, R8, PT ;  /* 0x000000080b00720c */ /* 0x000fe40003f64070 */
[----:B------:R-:W0:Y:S11]  /*31f0*/  SHFL.DOWN PT, R15, R16, 0x2, 0x1f ;  /* 0x08401f00100f7f89 */ /* 0x000e3600000e0000 */
[----:B------:R-:W-:-:S02]  /*3200*/  @!P3 IMAD.IADD R8, R8, 0x1, -R11 ;  /* 0x000000010808b824 */ /* 0x000fc400078e0a0b */
[----:B------:R-:W-:Y:S01]  /*3210*/  @!P3 VIADD R9, R9, 0x1 ;  /* 0x000000010909b836 */ /* 0x000fe20000000000 */
[----:B------:R-:W-:Y:S02]  /*3220*/  ISETP.NE.AND P3, PT, R10, RZ, PT ;  /* 0x000000ff0a00720c */ /* 0x000fe40003f65270 */
[----:B------:R-:W-:Y:S02]  /*3230*/  ISETP.GE.U32.AND P0, PT, R8, R11, PT ;  /* 0x0000000b0800720c */ /* 0x000fe40003f06070 */
[----:B------:R-:W-:Y:S01]  /*3240*/  @!P1 LEA.HI R11, R3, UR39, RZ, 0x1d ;  /* 0x00000027030b9c11 */ /* 0x000fe2000f8fe8ff */
[----:B0-----:R-:W-:-:S10]  /*3250*/  IMAD.IADD R15, R16, 0x1, R15 ;  /* 0x00000001100f7824 */ /* 0x001fd400078e020f */
[----:B------:R-:W-:Y:S01]  /*3260*/  @P0 VIADD R9, R9, 0x1 ;  /* 0x0000000109090836 */ /* 0x000fe20000000000 */
[----:B------:R-:W0:Y:S01]  /*3270*/  SHFL.DOWN PT, R8, R15, 0x1, 0x1f ;  /* 0x08201f000f087f89 */ /* 0x000e2200000e0000 */
[----:B------:R-:W-:-:S03]  /*3280*/  ISETP.GE.U32.AND P0, PT, R3, UR40, PT ;  /* 0x0000002803007c0c */ /* 0x000fc6000bf06070 */
[----:B------:R-:W-:Y:S02]  /*3290*/  @!P4 IADD3 R9, PT, PT, -R9, RZ, RZ ;  /* 0x000000ff0909c210 */ /* 0x000fe40007ffe1ff */
        /* <DEDUP_REMOVED lines=9> */
[----:B-1-34-:R-:W-:Y:S01]  /*3330*/  IMAD.MOV.U32 R50, RZ, RZ, RZ ;  /* 0x000000ffff327224 */ /* 0x01afe200078e00ff */
[----:B--2---:R-:W-:-:S05]  /*3340*/  @!P0 LEA R8, R3, UR39, 0x2 ;  /* 0x0000002703088c11 */ /* 0x004fca000f8e10ff */
        /* <DEDUP_REMOVED lines=12> */
[----:B0-----:R-:W-:-:S05]  /*3410*/  IADD3 R11, PT, PT, R10, R49, RZ ;  /* 0x000000310a0b7210 */ /* 0x001fca0007ffe0ff */
[----:B------:R0:W1:Y:S02]  /*3420*/  SHFL.DOWN PT, R49, R11, 0x1, 0x1f ;  /* 0x08201f000b317f89 */ /* 0x00006400000e0000 */
.L_x_261:
[----:B-1----:R-:W-:-:S05]  /*3430*/  IMAD.IADD R49, R11, 0x1, R49 ;  /* 0x000000010b317824 */ /* 0x002fca00078e0231 */
[----:B------:R1:W-:Y:S02]  /*3440*/  @!P0 STS [UR39], R49 ;  /* 0x00000031ff008988 */ /* 0x0003e40008000827 */
.L_x_37:
[----:B------:R-:W-:Y:S05]  /*3450*/  WARPSYNC.ALL ;  /* 0x0000000000007948 */ /* 0x000fea0003800000 */
[----:B------:R-:W-:Y:S06]  /*3460*/  BAR.SYNC.DEFER_BLOCKING 0x0 ;  /* 0x0000000000007b1d */ /* 0x000fec0000010000 */
[----:B------:R-:W5:Y:S01]  /*3470*/  LDCU UR40, c[0x0][0x360] ;  /* 0x00006c00ff2877ac */ /* 0x000f620008000800 */
[----:B------:R-:W3:Y:S01]  /*3480*/  LDS R10, [UR39] ;  /* 0x00000027ff0a7984 */ /* 0x000ee20008000800 */
[----:B-----5:R-:W-:-:S03]  /*3490*/  USHF.R.U32.HI UR40, URZ, 0x5, UR40 ;  /* 0x00000005ff287899 */ /* 0x020fc60008011628 */
[----:B0-2---:R-:W0:Y:S01]  /*34a0*/  LDS.S8 R8, [R0+0x1700] ;  /* 0x0017000000087984 */ /* 0x005e220000000200 */
[----:B---3--:R-:W-:Y:S01]  /*34b0*/  VIMNMX.U32 R11, PT, PT, R10, 0x1, !PT ;  /* 0x000000010a0b7848 */ /* 0x008fe20007fe0000 */
        /* <DEDUP_REMOVED lines=17> */
[----:B------:R-:W-:Y:S01]  /*35d0*/  IMAD.MOV R13, RZ, RZ, -R13 ;  /* 0x000000ffff0d7224 */ /* 0x000fe200078e0a0d */
[----:B--2---:R-:W-:Y:S01]  /*35e0*/  IADD3 R16, PT, PT, R15, R14, RZ ;  /* 0x0000000e0f107210 */ /* 0x004fe20007ffe0ff */
[----:B------:R-:W-:Y:S02]  /*35f0*/  IMAD R14, R2, R7, RZ ;  /* 0x00000007020e7224 */ /* 0x000fe400078e02ff */
[----:B0-----:R-:W-:Y:S02]  /*3600*/  IMAD.MOV.U32 R10, RZ, RZ, RZ ;  /* 0x000000ffff0a7224 */ /* 0x001fe400078e00ff */
[----:B------:R-:W0:Y:S01]  /*3610*/  SHFL.DOWN PT, R17, R16, 0x4, 0x1f ;  /* 0x08801f0010117f89 */ /* 0x000e2200000e0000 */
        /* <DEDUP_REMOVED lines=12> */
[----:B------:R-:W-:Y:S01]  /*36e0*/  @!P3 IADD3 R13, PT, PT, R13, -R12, RZ ;  /* 0x8000000c0d0db210 */ /* 0x000fe20007ffe0ff */
[----:B------:R-:W-:Y:S01]  /*36f0*/  @!P3 VIADD R11, R11, 0x1 ;  /* 0x000000010b0bb836 */ /* 0x000fe20000000000 */
[----:B------:R-:W-:-:S02]  /*3700*/  ISETP.NE.AND P3, PT, R9, RZ, PT ;  /* 0x000000ff0900720c */ /* 0x000fc40003f65270 */
        /* <DEDUP_REMOVED lines=16> */
[----:B-1--4-:R-:W-:Y:S01]  /*3810*/  HFMA2 R50, -RZ, RZ, 0, 0 ;  /* 0x00000000ff327431 */ /* 0x012fe200000001ff */
        /* <DEDUP_REMOVED lines=9> */
[----:B0-----:R-:W-:-:S05]  /*38b0*/  IMAD.IADD R10, R9, 0x1, R49 ;  /* 0x00000001090a7824 */ /* 0x001fca00078e0231 */
[----:B------:R-:W2:Y:S02]  /*38c0*/  SHFL.DOWN PT, R49, R10, 0x4, 0x1f ;  /* 0x08801f000a317f89 */ /* 0x000ea400000e0000 */
[----:B--2---:R-:W-:-:S05]  /*38d0*/  IMAD.IADD R11, R10, 0x1, R49 ;  /* 0x000000010a0b7824 */ /* 0x004fca00078e0231 */
[----:B------:R-:W0:Y:S02]  /*38e0*/  SHFL.DOWN PT, R49, R11, 0x2, 0x1f ;  /* 0x08401f000b317f89 */ /* 0x000e2400000e0000 */
[----:B0-----:R-:W-:-:S05]  /*38f0*/  IMAD.IADD R12, R11, 0x1, R49 ;  /* 0x000000010b0c7824 */ /* 0x001fca00078e0231 */
[----:B------:R0:W1:Y:S02]  /*3900*/  SHFL.DOWN PT, R49, R12, 0x1, 0x1f ;  /* 0x08201f000c317f89 */ /* 0x00006400000e0000 */
.L_x_267:
[----:B-1----:R-:W-:-:S05]  /*3910*/  IMAD.IADD R49, R12, 0x1, R49 ;  /* 0x000000010c317824 */ /* 0x002fca00078e0231 */
[----:B------:R1:W-:Y:S02]  /*3920*/  @!P0 STS [UR39], R49 ;  /* 0x00000031ff008988 */ /* 0x0003e40008000827 */
.L_x_39:
[----:B------:R-:W-:Y:S05]  /*3930*/  WARPSYNC.ALL ;  /* 0x0000000000007948 */ /* 0x000fea0003800000 */
[----:B------:R-:W-:Y:S06]  /*3940*/  BAR.SYNC.DEFER_BLOCKING 0x0 ;  /* 0x0000000000007b1d */ /* 0x000fec0000010000 */
[----:B------:R-:W5:Y:S01]  /*3950*/  LDCU UR40, c[0x0][0x360] ;  /* 0x00006c00ff2877ac */ /* 0x000f620008000800 */
[----:B------:R-:W2:Y:S01]  /*3960*/  LDS R10, [UR39] ;  /* 0x00000027ff0a7984 */ /* 0x000ea20008000800 */
[----:B-----5:R-:W-:-:S03]  /*3970*/  USHF.R.U32.HI UR40, URZ, 0x5, UR40 ;  /* 0x00000005ff287899 */ /* 0x020fc60008011628 */
[----:B0-----:R-:W0:Y:S01]  /*3980*/  LDS.S8 R9, [R0+0x1cc0] ;  /* 0x001cc00000097984 */ /* 0x001e220000000200 */
[----:B--2---:R-:W-:Y:S02]  /*3990*/  VIMNMX.U32 R11, PT, PT, R10, 0x1, !PT ;  /* 0x000000010a0b7848 */ /* 0x004fe40007fe0000 */
[----:B------:R-:W-:Y:S02]  /*39a0*/  MOV R10, RZ ;  /* 0x000000ff000a7202 */ /* 0x000fe40000000f00 */
[----:B0-----:R-:W-:Y:S01]  /*39b0*/  IABS R21, R9 ;  /* 0x0000000900157213 */ /* 0x001fe20000000000 */
[C---:B------:R-:W-:Y:S02]  /*39c0*/  VIADD R12, R11.reuse, 0x16f ;  /* 0x0000016f0b0c7836 */ /* 0x040fe40000000000 */
[----:B------:R-:W-:-:S03]  /*39d0*/  IMAD.HI R10, R11, -0x4de9bd37, R10 ;  /* 0xb21642c90b0a7827 */ /* 0x000fc600078e020a */
[----:B------:R-:W-:Y:S02]  /*39e0*/  ISETP.GE.U32.AND P0, PT, R12, 0x2df, PT ;  /* 0x000002df0c00780c */ /* 0x000fe40003f06070 */
[----:B------:R-:W-:-:S04]  /*39f0*/  SHF.R.U32.HI R11, RZ, 0x1f, R10 ;  /* 0x0000001fff0b7819 */ /* 0x000fc8000001160a */
        /* <DEDUP_REMOVED lines=10> */
[----:B------:R0:W5:Y:S01]  /*3aa0*/  F2I.FTZ.U32.TRUNC.NTZ R11, R10 ;  /* 0x0000000a000b7305 */ /* 0x000162000021f000 */
[----:B------:R-:W-:Y:S02]  /*3ab0*/  IMAD.MOV R14, RZ, RZ, -R14 ;  /* 0x000000ffff0e7224 */ /* 0x000fe400078e0a0e */
[----:B--2---:R-:W-:Y:S02]  /*3ac0*/  IMAD.IADD R17, R16, 0x1, R15 ;  /* 0x0000000110117824 */ /* 0x004fe400078e020f */
[----:B------:R-:W-:Y:S01]  /*3ad0*/  IMAD R15, R2, R8, RZ ;  /* 0x00000008020f7224 */ /* 0x000fe200078e02ff */
[----:B0-----:R-:W-:Y:S02]  /*3ae0*/  MOV R10, RZ ;  /* 0x000000ff000a7202 */ /* 0x001fe40000000f00 */
        /* <DEDUP_REMOVED lines=42> */
[----:B0-----:R-:W-:-:S05]  /*3d90*/  IADD3 R11, PT, PT, R10, R49, RZ ;  /* 0x000000310a0b7210 */ /* 0x001fca0007ffe0ff */
[----:B------:R-:W0:Y:S02]  /*3da0*/  SHFL.DOWN PT, R49, R11, 0x4, 0x1f ;  /* 0x08801f000b317f89 */ /* 0x000e2400000e0000 */
[----:B0-----:R-:W-:-:S05]  /*3db0*/  IMAD.IADD R12, R11, 0x1, R49 ;  /* 0x000000010b0c7824 */ /* 0x001fca00078e0231 */
[----:B------:R-:W0:Y:S02]  /*3dc0*/  SHFL.DOWN PT, R49, R12, 0x2, 0x1f ;  /* 0x08401f000c317f89 */ /* 0x000e2400000e0000 */
[----:B0-----:R-:W-:-:S05]  /*3dd0*/  IMAD.IADD R13, R12, 0x1, R49 ;  /* 0x000000010c0d7824 */ /* 0x001fca00078e0231 */
[----:B------:R0:W1:Y:S02]  /*3de0*/  SHFL.DOWN PT, R49, R13, 0x1, 0x1f ;  /* 0x08201f000d317f89 */ /* 0x00006400000e0000 */
.L_x_273:
[----:B-1----:R-:W-:-:S05]  /*3df0*/  IMAD.IADD R49, R13, 0x1, R49 ;  /* 0x000000010d317824 */ /* 0x002fca00078e0231 */
[----:B------:R1:W-:Y:S02]  /*3e00*/  @!P0 STS [UR39], R49 ;  /* 0x00000031ff008988 */ /* 0x0003e40008000827 */
.L_x_41:
        /* <DEDUP_REMOVED lines=23> */
[----:B------:R0:W3:Y:S01]  /*3f80*/  F2I.FTZ.U32.TRUNC.NTZ R13, R12 ;  /* 0x0000000c000d7305 */ /* 0x0000e2000021f000 */
[----:B------:R-:W-:Y:S01]  /*3f90*/  IADD3 R15, PT, PT, RZ, -R15, RZ ;  /* 0x8000000fff0f7210 */ /* 0x000fe20007ffe0ff */
[----:B--2---:R-:W-:Y:S02]  /*3fa0*/  IMAD.IADD R20, R17, 0x1, R16 ;  /* 0x0000000111147824 */ /* 0x004fe400078e0210 */
[----:B------:R-:W-:Y:S02]  /*3fb0*/  IMAD R16, R2, R9, RZ ;  /* 0x0000000902107224 */ /* 0x000fe400078e02ff */
[----:B0-----:R-:W-:Y:S01]  /*3fc0*/  IMAD.MOV.U32 R12, RZ, RZ, RZ ;  /* 0x000000ffff0c7224 */ /* 0x001fe200078e00ff */
        /* <DEDUP_REMOVED lines=46> */
[----:B0-----:R-:W-:-:S05]  /*42b0*/  IADD3 R14, PT, PT, R13, R49, RZ ;  /* 0x000000310d0e7210 */ /* 0x001fca0007ffe0ff */
[----:B------:R0:W1:Y:S02]  /*42c0*/  SHFL.DOWN PT, R49, R14, 0x1, 0x1f ;  /* 0x08201f000e317f89 */ /* 0x00006400000e0000 */
.L_x_279:
[----:B-1----:R-:W-:-:S05]  /*42d0*/  IMAD.IADD R49, R14, 0x1, R49 ;  /* 0x000000010e317824 */ /* 0x002fca00078e0231 */
[----:B------:R1:W-:Y:S02]  /*42e0*/  @!P0 STS [UR39], R49 ;  /* 0x00000031ff008988 */ /* 0x0003e40008000827 */
.L_x_43:
        /* <DEDUP_REMOVED lines=24> */
[----:B------:R-:W-:Y:S01]  /*4470*/  IMAD.MOV R16, RZ, RZ, -R16 ;  /* 0x000000ffff107224 */ /* 0x000fe200078e0a10 */
[----:B--2---:R-:W-:Y:S01]  /*4480*/  IADD3 R21, PT, PT, R20, R17, RZ ;  /* 0x0000001114157210 */ /* 0x004fe20007ffe0ff */
[----:B------:R-:W-:Y:S02]  /*4490*/  IMAD R17, R2, R10, RZ ;  /* 0x0000000a02117224 */ /* 0x000fe400078e02ff */
[----:B0-----:R-:W-:Y:S02]  /*44a0*/  IMAD.MOV.U32 R12, RZ, RZ, RZ ;  /* 0x000000ffff0c7224 */ /* 0x001fe400078e00ff */
        /* <DEDUP_REMOVED lines=32> */
[----:B-1-34-:R-:W-:Y:S01]  /*46b0*/  HFMA2 R50, -RZ, RZ, 0, 0 ;  /* 0x00000000ff327431 */ /* 0x01afe200000001ff */
        /* <DEDUP_REMOVED lines=15> */
.L_x_285:
[----:B-1----:R-:W-:-:S05]  /*47b0*/  IMAD.IADD R49, R15, 0x1, R49 ;  /* 0x000000010f317824 */ /* 0x002fca00078e0231 */
[----:B------:R1:W-:Y:S02]  /*47c0*/  @!P0 STS [UR39], R49 ;  /* 0x00000031ff008988 */ /* 0x0003e40008000827 */
.L_x_45:
[----:B------:R-:W-:Y:S05]  /*47d0*/  WARPSYNC.ALL ;  /* 0x0000000000007948 */ /* 0x000fea0003800000 */
[----:B------:R-:W-:-:S13]  /*47e0*/  ISETP.GT.U32.AND P0, PT, R3, 0x16f, PT ;  /* 0x0000016f0300780c */ /* 0x000fda0003f04070 */
[----:B------:R-:W-:Y:S01]  /*47f0*/  @!P0 IADD3 R16, PT, PT, R1, UR5, RZ ;  /* 0x0000000501108c10 */ /* 0x000fe2000fffe0ff */
[----:B------:R-:W-:Y:S01]  /*4800*/  BAR.SYNC.DEFER_BLOCKING 0x0 ;  /* 0x0000000000007b1d */ /* 0x000fe20000010000 */
[----:B------:R-:W-:-:S07]  /*4810*/  IMAD R35, R2, R11, RZ ;  /* 0x0000000b02237224 */ /* 0x000fce00078e02ff */
[----:B------:R-:W5:Y:S01]  /*4820*/  S2UR UR41, SR_CTAID.X ;  /* 0x00000000002979c3 */ /* 0x000f620000002500 */
[----:B------:R-:W1:Y:S01]  /*4830*/  LDCU UR40, c[0x0][0x3b0] ;  /* 0x00007600ff2877ac */ /* 0x000e620008000800 */
[----:B0-2---:R-:W2:Y:S04]  /*4840*/  @!P0 LDL.U8 R15, [R16] ;  /* 0x00000000100f8983 */ /* 0x005ea80000100000 */
[----:B------:R-:W2:Y:S04]  /*4850*/  @!P0 LDL.U8 R33, [R16+0x4] ;  /* 0x0000040010218983 */ /* 0x000ea80000100000 */
[----:B------:R-:W2:Y:S04]  /*4860*/  @!P0 LDL.U8 R29, [R16+0x8] ;  /* 0x00000800101d8983 */ /* 0x000ea80000100000 */
[----:B------:R-:W2:Y:S04]  /*4870*/  @!P0 LDL.U8 R27, [R16+0xc] ;  /* 0x00000c00101b8983 */ /* 0x000ea80000100000 */
[----:B------:R-:W2:Y:S04]  /*4880*/  @!P0 LDL.U8 R25, [R16+0x10] ;  /* 0x0000100010198983 */ /* 0x000ea80000100000 */
[----:B------:R-:W2:Y:S04]  /*4890*/  @!P0 LDL.U8 R23, [R16+0x14] ;  /* 0x0000140010178983 */ /* 0x000ea80000100000 */
[----:B------:R-:W2:Y:S04]  /*48a0*/  @!P0 LDL.U8 R21, [R16+0x18] ;  /* 0x0000180010158983 */ /* 0x000ea80000100000 */
[----:B------:R0:W2:Y:S01]  /*48b0*/  @!P0 LDL.U8 R17, [R16+0x1c] ;  /* 0x00001c0010118983 */ /* 0x0000a20000100000 */
[----:B------:R-:W-:Y:S01]  /*48c0*/  IABS R2, R35 ;  /* 0x0000002300027213 */ /* 0x000fe20000000000 */
[----:B-----5:R-:W-:Y:S01]  /*48d0*/  USHF.L.U32 UR41, UR41, 0x2, URZ ;  /* 0x0000000229297899 */ /* 0x020fe200080006ff */
[----:B-1-34-:R-:W-:Y:S01]  /*48e0*/  IMAD.MOV.U32 R50, RZ, RZ, RZ ;  /* 0x000000ffff327224 */ /* 0x01afe200078e00ff */
[----:B------:R-:W1:Y:S01]  /*48f0*/  LDS R12, [UR39] ;  /* 0x00000027ff0c7984 */ /* 0x000e620008000800 */
[----:B------:R-:W-:-:S02]  /*4900*/  UIMAD UR42, UR5, 0x64, UR40 ;  /* 0x00000064052a78a4 */ /* 0x000fc4000f8e0228 */
[----:B------:R-:W-:-:S04]  /*4910*/  ULOP3.LUT UR41, UR41, 0x7ffffffc, URZ, 0xc0, !UPT ;  /* 0x7ffffffc29297892 */ /* 0x000fc8000f8ec0ff */
[----:B------:R-:W-:Y:S01]  /*4920*/  UIADD3 UR42, UPT, UPT, UR41, UR42, URZ ;  /* 0x0000002a292a7290 */ /* 0x000fe2000fffe0ff */
[----:B-1----:R-:W-:Y:S01]  /*4930*/  VIMNMX.U32 R13, PT, PT, R12, 0x1, !PT ;  /* 0x000000010c0d7848 */ /* 0x002fe20007fe0000 */
[----:B------:R-:W-:-:S04]  /*4940*/  IMAD.MOV.U32 R12, RZ, RZ, RZ ;  /* 0x000000ffff0c7224 */ /* 0x000fc800078e00ff */
[----:B------:R-:W-:-:S04]  /*4950*/  IMAD.HI R12, R13, -0x4de9bd37, R12 ;  /* 0xb21642c90d0c7827 */ /* 0x000fc800078e020c */
[----:B------:R-:W-:Y:S01]  /*4960*/  VIADD R14, R13, 0x16f ;  /* 0x0000016f0d0e7836 */ /* 0x000fe20000000000 */
[----:B------:R-:W-:-:S04]  /*4970*/  SHF.R.U32.HI R13, RZ, 0x1f, R12 ;  /* 0x0000001fff0d7819 */ /* 0x000fc8000001160c */
[----:B------:R-:W-:Y:S02]  /*4980*/  ISETP.GE.U32.AND P3, PT, R14, 0x2df, PT ;  /* 0x000002df0e00780c */ /* 0x000fe40003f66070 */
[----:B------:R-:W-:-:S04]  /*4990*/  LEA.HI.SX32 R13, R12, R13, 0x18 ;  /* 0x0000000d0c0d7211 */ /* 0x000fc800078fc2ff */
[----:B------:R-:W-:-:S04]  /*49a0*/  SEL R14, R13, 0x1, P3 ;  /* 0x000000010d0e7807 */ /* 0x000fc80001800000 */
[-C--:B0-----:R-:W-:Y:S02]  /*49b0*/  IABS R16, R14.reuse ;  /* 0x0000000e00107213 */ /* 0x081fe40000000000 */
[----:B------:R-:W-:Y:S02]  /*49c0*/  LOP3.LUT R35, R35, R14, RZ, 0x3c, !PT ;  /* 0x0000000e23237212 */ /* 0x000fe400078e3cff */
[----:B------:R-:W0:Y:S02]  /*49d0*/  I2F.RP R20, R16 ;  /* 0x0000001000147306 */ /* 0x000e240000209400 */
[----:B------:R-:W-:-:S06]  /*49e0*/  ISETP.GE.AND P5, PT, R35, RZ, PT ;  /* 0x000000ff2300720c */ /* 0x000fcc0003fa6270 */
[----:B0-----:R-:W0:Y:S02]  /*49f0*/  MUFU.RCP R20, R20 ;  /* 0x0000001400147308 */ /* 0x001e240000001000 */
[----:B0-----:R-:W-:Y:S01]  /*4a00*/  VIADD R12, R20, 0xffffffe ;  /* 0x0ffffffe140c7836 */ /* 0x001fe20000000000 */
[----:B------:R-:W-:-:S05]  /*4a10*/  IABS R20, R14 ;  /* 0x0000000e00147213 */ /* 0x000fca0000000000 */
[----:B------:R0:W1:Y:S02]  /*4a20*/  F2I.FTZ.U32.TRUNC.NTZ R13, R12 ;  /* 0x0000000c000d7305 */ /* 0x000064000021f000 */
[----:B0-----:R-:W-:Y:S02]  /*4a30*/  IMAD.MOV.U32 R12, RZ, RZ, RZ ;  /* 0x000000ffff0c7224 */ /* 0x001fe400078e00ff */
[----:B-1----:R-:W-:-:S04]  /*4a40*/  IMAD.MOV R37, RZ, RZ, -R13 ;  /* 0x000000ffff257224 */ /* 0x002fc800078e0a0d */
[----:B------:R-:W-:-:S04]  /*4a50*/  IMAD R37, R37, R16, RZ ;  /* 0x0000001025257224 */ /* 0x000fc800078e02ff */
[----:B------:R-:W-:Y:S01]  /*4a60*/  IMAD.HI.U32 R13, R13, R37, R12 ;  /* 0x000000250d0d7227 */ /* 0x000fe200078e000c */
[----:B------:R-:W-:-:S05]  /*4a70*/  IADD3 R37, PT, PT, RZ, -R20, RZ ;  /* 0x80000014ff257210 */ /* 0x000fca0007ffe0ff */
[----:B------:R-:W-:-:S04]  /*4a80*/  IMAD.HI.U32 R13, R13, R2, RZ ;  /* 0x000000020d0d7227 */ /* 0x000fc800078e00ff */
[----:B------:R-:W-:Y:S02]  /*4a90*/  IMAD R37, R13, R37, R2 ;  /* 0x000000250d257224 */ /* 0x000fe400078e0202 */
[----:B------:R-:W-:Y:S01]  /*4aa0*/  IMAD.U32 R2, RZ, RZ, UR42 ;  /* 0x0000002aff027e24 */ /* 0x000fe2000f8e00ff */
[----:B------:R-:W0:Y:S02]  /*4ab0*/  LDCU UR42, c[0x0][0x360] ;  /* 0x00006c00ff2a77ac */ /* 0x000e240008000800 */
[----:B------:R-:W-:Y:S01]  /*4ac0*/  ISETP.GT.U32.AND P4, PT, R16, R37, PT ;  /* 0x000000251000720c */ /* 0x000fe20003f84070 */
[----:B------:R-:W-:-:S04]  /*4ad0*/  IMAD R2, R3, -0x61c88647, R2 ;  /* 0x9e3779b903027824 */ /* 0x000fc800078e0202 */
[----:B------:R-:W-:-:S05]  /*4ae0*/  VIADD R12, R2, 0x171 ;  /* 0x00000171020c7836 */ /* 0x000fca0000000000 */
[----:B------:R-:W-:-:S03]  /*4af0*/  SHF.R.U32.HI R35, RZ, 0x10, R12 ;  /* 0x00000010ff237819 */ /* 0x000fc6000001160c */
[----:B------:R-:W-:Y:S01]  /*4b00*/  @!P4 IMAD.IADD R37, R37, 0x1, -R16 ;  /* 0x000000012525c824 */ /* 0x000fe200078e0a10 */
[----:B------:R-:W-:Y:S01]  /*4b10*/  LOP3.LUT R35, R35, R12, RZ, 0x3c, !PT ;  /* 0x0000000c23237212 */ /* 0x000fe200078e3cff */
[----:B------:R-:W-:Y:S01]  /*4b20*/  @!P4 VIADD R13, R13, 0x1 ;  /* 0x000000010d0dc836 */ /* 0x000fe20000000000 */
[----:B------:R-:W-:Y:S01]  /*4b30*/  ISETP.NE.AND P4, PT, R14, RZ, PT ;  /* 0x000000ff0e00720c */ /* 0x000fe20003f85270 */
[----:B0-----:R-:W-:Y:S01]  /*4b40*/  USHF.R.U32.HI UR42, URZ, 0x5, UR42 ;  /* 0x00000005ff2a7899 */ /* 0x001fe2000801162a */
[----:B------:R-:W-:Y:S01]  /*4b50*/  ISETP.GE.U32.AND P3, PT, R37, R16, PT ;  /* 0x000000102500720c */ /* 0x000fe20003f66070 */
[----:B------:R-:W-:-:S05]  /*4b60*/  IMAD R35, R35, -0x7a143595, RZ ;  /* 0x85ebca6b23237824 */ /* 0x000fca00078e02ff */
[----:B------:R-:W-:-:S04]  /*4b70*/  SHF.R.U32.HI R12, RZ, 0xd, R35 ;  /* 0x0000000dff0c7819 */ /* 0x000fc80000011623 */
[----:B------:R-:W-:-:S03]  /*4b80*/  LOP3.LUT R12, R12, R35, RZ, 0x3c, !PT ;  /* 0x000000230c0c7212 */ /* 0x000fc600078e3cff */
[----:B------:R-:W-:Y:S02]  /*4b90*/  @P3 VIADD R13, R13, 0x1 ;  /* 0x000000010d0d3836 */ /* 0x000fe40000000000 */
[----:B------:R-:W-:-:S03]  /*4ba0*/  IMAD R12, R12, -0x3d4d51cb, RZ ;  /* 0xc2b2ae350c0c7824 */ /* 0x000fc600078e02ff */
[----:B------:R-:W-:Y:S02]  /*4bb0*/  @!P5 IADD3 R13, PT, PT, -R13, RZ, RZ ;  /* 0x000000ff0d0dd210 */ /* 0x000fe40007ffe1ff */
[----:B------:R-:W-:-:S04]  /*4bc0*/  @!P4 LOP3.LUT R13, RZ, R14, RZ, 0x33, !PT ;  /* 0x0000000eff0dc212 */ /* 0x000fc800078e33ff */
[----:B------:R-:W-:-:S04]  /*4bd0*/  VIMNMX R13, PT, PT, R13, -0x7f, !PT ;  /* 0xffffff810d0d7848 */ /* 0x000fc80007fe0100 */
[----:B------:R-:W-:-:S05]  /*4be0*/  VIMNMX R13, PT, PT, R13, 0x7f, PT ;  /* 0x0000007f0d0d7848 */ /* 0x000fca0003fe0100 */
[----:B------:R0:W-:Y:S01]  /*4bf0*/  STS.U8 [R0+0x2840], R13 ;  /* 0x0028400d00007388 */ /* 0x0001e20000000000 */
[----:B------:R-:W-:Y:S01]  /*4c00*/  BAR.SYNC.DEFER_BLOCKING 0x0 ;  /* 0x0000000000007b1d */ /* 0x000fe20000010000 */
[----:B0-----:R-:W-:-:S04]  /*4c10*/  SHF.R.U32.HI R13, RZ, 0x10, R12 ;  /* 0x00000010ff0d7819 */ /* 0x001fc8000001160c */
[----:B------:R-:W-:-:S04]  /*4c20*/  LOP3.LUT R13, R13, R12, RZ, 0x3c, !PT ;  /* 0x0000000c0d0d7212 */ /* 0x000fc800078e3cff */
[----:B------:R-:W-:-:S04]  /*4c30*/  LOP3.LUT R12, R13, 0x1, RZ, 0xc0, !PT ;  /* 0x000000010d0c7812 */ /* 0x000fc800078ec0ff */
[----:B------:R-:W-:Y:S02]  /*4c40*/  ISETP.NE.U32.AND P3, PT, R12, 0x1, PT ;  /* 0x000000010c00780c */ /* 0x000fe40003f65070 */
[----:B------:R-:W-:-:S04]  /*4c50*/  SHF.R.U32.HI R12, RZ, 0x1, R13 ;  /* 0x00000001ff0c7819 */ /* 0x000fc8000001160d */
[----:B------:R-:W-:-:S07]  /*4c60*/  LOP3.LUT R12, R12, 0x1f, RZ, 0xc0, !PT ;  /* 0x0000001f0c0c7812 */ /* 0x000fce00078ec0ff */
[----:B------:R-:W-:Y:S01]  /*4c70*/  @P3 IMAD.MOV R12, RZ, RZ, -R12 ;  /* 0x000000ffff0c3224 */ /* 0x000fe200078e0a0c */
[C---:B------:R-:W-:Y:S01]  /*4c80*/  ISETP.GE.U32.AND P3, PT, R3.reuse, UR42, PT ;  /* 0x0000002a03007c0c */ /* 0x040fe2000bf66070 */
[----:B--2---:R-:W-:Y:S04]  /*4c90*/  @!P0 STS.U8 [R0+0x170], R15 ;  /* 0x0001700f00008388 */ /* 0x004fe80000000000 */
[----:B------:R-:W-:Y:S04]  /*4ca0*/  @!P0 STS.U8 [R0+0x730], R33 ;  /* 0x0007302100008388 */ /* 0x000fe80000000000 */
[----:B------:R-:W-:Y:S04]  /*4cb0*/  @!P0 STS.U8 [R0+0xcf0], R29 ;  /* 0x000cf01d00008388 */ /* 0x000fe80000000000 */
[----:B------:R-:W-:Y:S04]  /*4cc0*/  @!P0 STS.U8 [R0+0x12b0], R27 ;  /* 0x0012b01b00008388 */ /* 0x000fe80000000000 */
[----:B------:R-:W-:Y:S04]  /*4cd0*/  @!P0 STS.U8 [R0+0x1870], R25 ;  /* 0x0018701900008388 */ /* 0x000fe80000000000 */
[----:B------:R-:W-:Y:S04]  /*4ce0*/  @!P0 STS.U8 [R0+0x1e30], R23 ;  /* 0x001e301700008388 */ /* 0x000fe80000000000 */
[----:B------:R-:W-:Y:S04]  /*4cf0*/  @!P0 STS.U8 [R0+0x23f0], R21 ;  /* 0x0023f01500008388 */ /* 0x000fe80000000000 */
[----:B------:R0:W-:Y:S01]  /*4d00*/  @!P0 STS.U8 [R0+0x29b0], R17 ;  /* 0x0029b01100008388 */ /* 0x0001e20000000000 */
[----:B------:R-:W-:Y:S01]  /*4d10*/  BAR.SYNC.DEFER_BLOCKING 0x0 ;  /* 0x0000000000007b1d */ /* 0x000fe20000010000 */
[----:B0-----:R-:W-:-:S05]  /*4d20*/  @!P1 LEA.HI R17, R3, UR39, RZ, 0x1d ;  /* 0x0000002703119c11 */ /* 0x001fca000f8fe8ff */
[----:B------:R-:W0:Y:S02]  /*4d30*/  LDS.S8 R35, [R0] ;  /* 0x0000000000237984 */ /* 0x000e240000000200 */
[----:B0-----:R-:W-:-:S05]  /*4d40*/  IMAD R35, R12, R35, RZ ;  /* 0x000000230c237224 */ /* 0x001fca00078e02ff */
[----:B------:R-:W0:Y:S02]  /*4d50*/  SHFL.DOWN PT, R14, R35, 0x10, 0x1f ;  /* 0x0a001f00230e7f89 */ /* 0x000e2400000e0000 */
[----:B0-----:R-:W-:-:S05]  /*4d60*/  IMAD.IADD R14, R35, 0x1, R14 ;  /* 0x00000001230e7824 */ /* 0x001fca00078e020e */
[----:B------:R-:W0:Y:S02]  /*4d70*/  SHFL.DOWN PT, R13, R14, 0x8, 0x1f ;  /* 0x09001f000e0d7f89 */ /* 0x000e2400000e0000 */
[----:B0-----:R-:W-:-:S05]  /*4d80*/  IMAD.IADD R13, R14, 0x1, R13 ;  /* 0x000000010e0d7824 */ /* 0x001fca00078e020d */
[----:B------:R-:W0:Y:S02]  /*4d90*/  SHFL.DOWN PT, R16, R13, 0x4, 0x1f ;  /* 0x08801f000d107f89 */ /* 0x000e2400000e0000 */
[----:B0-----:R-:W-:Y:S01]  /*4da0*/  IMAD.IADD R16, R13, 0x1, R16 ;  /* 0x000000010d107824 */ /* 0x001fe200078e0210 */
[----:B------:R-:W-:Y:S01]  /*4db0*/  @!P3 LEA R13, R3, UR39, 0x2 ;  /* 0x00000027030dbc11 */ /* 0x000fe2000f8e10ff */
[----:B------:R-:W-:Y:S06]  /*4dc0*/  BAR.SYNC.DEFER_BLOCKING 0x0 ;  /* 0x0000000000007b1d */ /* 0x000fec0000010000 */
[----:B------:R-:W0:Y:S02]  /*4dd0*/  SHFL.DOWN PT, R15, R16, 0x2, 0x1f ;  /* 0x08401f00100f7f89 */ /* 0x000e2400000e0000 */
[----:B0-----:R-:W-:-:S05]  /*4de0*/  IMAD.IADD R15, R16, 0x1, R15 ;  /* 0x00000001100f7824 */ /* 0x001fca00078e020f */
[----:B------:R-:W0:Y:S02]  /*4df0*/  SHFL.DOWN PT, R20, R15, 0x1, 0x1f ;  /* 0x08201f000f147f89 */ /* 0x000e2400000e0000 */
[----:B0-----:R-:W-:-:S05]  /*4e00*/  IADD3 R20, PT, PT, R15, R20, RZ ;  /* 0x000000140f147210 */ /* 0x001fca0007ffe0ff */
[----:B------:R0:W-:Y:S01]  /*4e10*/  @!P1 STS [R17], R20 ;  /* 0x0000001411009388 */ /* 0x0001e20000000800 */
[----:B------:R-:W-:Y:S06]  /*4e20*/  BAR.SYNC.DEFER_BLOCKING 0x0 ;  /* 0x0000000000007b1d */ /* 0x000fec0000010000 */
[----:B------:R0:W1:Y:S01]  /*4e30*/  @!P3 LDS R50, [R13] ;  /* 0x000000000d32b984 */ /* 0x0000620000000800 */
[----:B------:R-:W-:Y:S01]  /*4e40*/  PLOP3.LUT P3, PT, PT, PT, PT, 0x8, 0x80 ;  /* 0x000000000080781c */ /* 0x000fe20003f6e170 */
[----:B------:R-:W-:-:S12]  /*4e50*/  @P2 BRA `(.L_x_47) ;  /* 0x00000000003c2947 */ /* 0x000fd80003800000 */
        /* <DEDUP_REMOVED lines=12> */
.L_x_291:
[----:B-1----:R-:W-:Y:S02]  /*4f20*/  IADD3 R49, PT, PT, R16, R49, RZ ;  /* 0x0000003110317210 */ /* 0x002fe40007ffe0ff */
[----:B------:R-:W-:-:S03]  /*4f30*/  @!P4 PLOP3.LUT P3, PT, PT, PT, PT, 0x80, 0x8 ;  /* 0x000000000008c81c */ /* 0x000fc60003f6f070 */
[----:B------:R2:W-:Y:S10]  /*4f40*/  @!P4 STS [UR39], R49 ;  /* 0x00000031ff00c988 */ /* 0x0005f40008000827 */
.L_x_47:
[----:B------:R-:W-:Y:S05]  /*4f50*/  WARPSYNC.ALL ;  /* 0x0000000000007948 */ /* 0x000fea0003800000 */
[----:B------:R-:W-:Y:S01]  /*4f60*/  BAR.SYNC.DEFER_BLOCKING 0x0 ;  /* 0x0000000000007b1d */ /* 0x000fe20000010000 */
[----:B0-----:R-:W-:Y:S02]  /*4f70*/  VIADD R13, R2, 0x172 ;  /* 0x00000172020d7836 */ /* 0x001fe40000000000 */
[----:B-1----:R-:W-:-:S03]  /*4f80*/  IMAD.MOV.U32 R50, RZ, RZ, RZ ;  /* 0x000000ffff327224 */ /* 0x002fc600078e00ff */
[----:B------:R-:W-:Y:S01]  /*4f90*/  SHF.R.U32.HI R14, RZ, 0x10, R13 ;  /* 0x00000010ff0e7819 */ /* 0x000fe2000001160d */
[----:B------:R-:W0:Y:S01]  /*4fa0*/  LDCU UR42, c[0x0][0x360] ;  /* 0x00006c00ff2a77ac */ /* 0x000e220008000800 */
[----:B------:R-:W-:Y:S02]  /*4fb0*/  BSSY B1, `(.L_x_49) ;  /* 0x000002f000017945 */ /* 0x000fe40003800000 */
[----:B------:R-:W-:-:S05]  /*4fc0*/  LOP3.LUT R14, R14, R13, RZ, 0x3c, !PT ;  /* 0x0000000d0e0e7212 */ /* 0x000fca00078e3cff */
[----:B------:R-:W-:-:S05]  /*4fd0*/  IMAD R14, R14, -0x7a143595, RZ ;  /* 0x85ebca6b0e0e7824 */ /* 0x000fca00078e02ff */
[----:B------:R-:W-:Y:S01]  /*4fe0*/  SHF.R.U32.HI R13, RZ, 0xd, R14 ;  /* 0x0000000dff0d7819 */ /* 0x000fe2000001160e */
[----:B------:R-:W1:Y:S03]  /*4ff0*/  LDS.S8 R16, [R0+0x170] ;  /* 0x0001700000107984 */ /* 0x000e660000000200 */
[----:B------:R-:W-:Y:S01]  /*5000*/  LOP3.LUT R13, R13, R14, RZ, 0x3c, !PT ;  /* 0x0000000e0d0d7212 */ /* 0x000fe200078e3cff */
[----:B0-----:R-:W-:Y:S01]  /*5010*/  USHF.R.U32.HI UR42, URZ, 0x5, UR42 ;  /* 0x00000005ff2a7899 */ /* 0x001fe2000801162a */
[----:B------:R-:W-:Y:S03]  /*5020*/  LDS R38, [UR39] ;  /* 0x00000027ff267984 */ /* 0x000fe60008000800 */
[----:B------:R-:W-:-:S05]  /*5030*/  IMAD R13, R13, -0x3d4d51cb, RZ ;  /* 0xc2b2ae350d0d7824 */ /* 0x000fca00078e02ff */
[----:B------:R-:W-:-:S04]  /*5040*/  SHF.R.U32.HI R14, RZ, 0x10, R13 ;  /* 0x00000010ff0e7819 */ /* 0x000fc8000001160d */
[----:B------:R-:W-:-:S04]  /*5050*/  LOP3.LUT R14, R14, R13, RZ, 0x3c, !PT ;  /* 0x0000000d0e0e7212 */ /* 0x000fc800078e3cff */
[----:B------:R-:W-:Y:S01]  /*5060*/  LOP3.LUT R13, R14, 0x1, RZ, 0xc0, !PT ;  /* 0x000000010e0d7812 */ /* 0x000fe200078ec0ff */
[----:B------:R-:W-:Y:S03]  /*5070*/  BAR.SYNC.DEFER_BLOCKING 0x0 ;  /* 0x0000000000007b1d */ /* 0x000fe60000010000 */
[----:B------:R-:W-:Y:S02]  /*5080*/  ISETP.NE.U32.AND P4, PT, R13, 0x1, PT ;  /* 0x000000010d00780c */ /* 0x000fe40003f85070 */
[----:B------:R-:W-:-:S04]  /*5090*/  SHF.R.U32.HI R13, RZ, 0x1, R14 ;  /* 0x00000001ff0d7819 */ /* 0x000fc8000001160e */
[----:B------:R-:W-:-:S07]  /*50a0*/  LOP3.LUT R13, R13, 0x1f, RZ, 0xc0, !PT ;  /* 0x0000001f0d0d7812 */ /* 0x000fce00078ec0ff */
[----:B------:R-:W-:Y:S01]  /*50b0*/  @P4 IMAD.MOV R13, RZ, RZ, -R13 ;  /* 0x000000ffff0d4224 */ /* 0x000fe200078e0a0d */
[----:B------:R-:W-:-:S03]  /*50c0*/  ISETP.GE.U32.AND P4, PT, R3, UR42, PT ;  /* 0x0000002a03007c0c */ /* 0x000fc6000bf86070 */
[----:B-1----:R-:W-:-:S05]  /*50d0*/  IMAD R16, R13, R16, RZ ;  /* 0x000000100d107224 */ /* 0x002fca00078e02ff */
[----:B------:R-:W0:Y:S02]  /*50e0*/  SHFL.DOWN PT, R15, R16, 0x10, 0x1f ;  /* 0x0a001f00100f7f89 */ /* 0x000e2400000e0000 */
[----:B0-----:R-:W-:Y:S01]  /*50f0*/  IMAD.IADD R15, R16, 0x1, R15 ;  /* 0x00000001100f7824 */ /* 0x001fe200078e020f */
[----:B------:R-:W-:-:S04]  /*5100*/  @!P1 LEA.HI R16, R3, UR39, RZ, 0x1d ;  /* 0x0000002703109c11 */ /* 0x000fc8000f8fe8ff */
[----:B------:R-:W0:Y:S02]  /*5110*/  SHFL.DOWN PT, R14, R15, 0x8, 0x1f ;  /* 0x09001f000f0e7f89 */ /* 0x000e2400000e0000 */
[----:B0-----:R-:W-:-:S05]  /*5120*/  IMAD.IADD R14, R15, 0x1, R14 ;  /* 0x000000010f0e7824 */ /* 0x001fca00078e020e */
[----:B------:R-:W0:Y:S02]  /*5130*/  SHFL.DOWN PT, R17, R14, 0x4, 0x1f ;  /* 0x08801f000e117f89 */ /* 0x000e2400000e0000 */
[----:B0-----:R-:W-:Y:S01]  /*5140*/  IMAD.IADD R17, R14, 0x1, R17 ;  /* 0x000000010e117824 */ /* 0x001fe200078e0211 */
[----:B------:R-:W-:-:S04]  /*5150*/  @!P4 LEA R14, R3, UR39, 0x2 ;  /* 0x00000027030ecc11 */ /* 0x000fc8000f8e10ff */
[----:B------:R-:W0:Y:S02]  /*5160*/  SHFL.DOWN PT, R20, R17, 0x2, 0x1f ;  /* 0x08401f0011147f89 */ /* 0x000e2400000e0000 */
[----:B0-----:R-:W-:-:S05]  /*5170*/  IADD3 R20, PT, PT, R17, R20, RZ ;  /* 0x0000001411147210 */ /* 0x001fca0007ffe0ff */
[----:B------:R-:W0:Y:S02]  /*5180*/  SHFL.DOWN PT, R21, R20, 0x1, 0x1f ;  /* 0x08201f0014157f89 */ /* 0x000e2400000e0000 */
[----:B0-----:R-:W-:-:S05]  /*5190*/  IMAD.IADD R21, R20, 0x1, R21 ;  /* 0x0000000114157824 */ /* 0x001fca00078e0215 */
[----:B------:R0:W-:Y:S01]  /*51a0*/  @!P1 STS [R16], R21 ;  /* 0x0000001510009388 */ /* 0x0001e20000000800 */
[----:B------:R-:W-:Y:S06]  /*51b0*/  BAR.SYNC.DEFER_BLOCKING 0x0 ;  /* 0x0000000000007b1d */ /* 0x000fec0000010000 */
[----:B------:R0:W1:Y:S01]  /*51c0*/  @!P4 LDS R50, [R14] ;  /* 0x000000000e32c984 */ /* 0x0000620000000800 */
[----:B------:R-:W-:Y:S05]  /*51d0*/  @P2 BRA `(.L_x_50) ;  /* 0x0000000000302947 */ /* 0x000fea0003800000 */
[----:B------:R-:W-:-:S03]  /*51e0*/  UMOV UR42, 0xffffffff ;  /* 0xffffffff002a7882 */ /* 0x000fc60000000000 */
[----:B------:R-:W-:Y:S05]  /*51f0*/  BRA.DIV UR42, `(.L_x_51) ;  /* 0x000001722ab07947 */ /* 0x000fea000b800000 */
[----:B-12---:R-:W0:Y:S02]  /*5200*/  SHFL.DOWN PT, R49, R50, 0x10, 0x1f ;  /* 0x0a001f0032317f89 */ /* 0x006e2400000e0000 */
        /* <DEDUP_REMOVED lines=8> */
.L_x_297:
[----:B-1----:R-:W-:-:S07]  /*5290*/  IMAD.IADD R50, R17, 0x1, R49 ;  /* 0x0000000111327824 */ /* 0x002fce00078e0231 */
.L_x_50:
[----:B------:R-:W-:Y:S05]  /*52a0*/  BSYNC B1 ;  /* 0x0000000000017941 */ /* 0x000fea0003800000 */
.L_x_49:
[----:B-1----:R1:W-:Y:S01]  /*52b0*/  @P3 STS [UR39], R50 ;  /* 0x00000032ff003988 */ /* 0x0023e20008000827 */
[----:B------:R-:W-:Y:S05]  /*52c0*/  WARPSYNC.ALL ;  /* 0x0000000000007948 */ /* 0x000fea0003800000 */
[----:B------:R-:W-:Y:S01]  /*52d0*/  BAR.SYNC.DEFER_BLOCKING 0x0 ;  /* 0x0000000000007b1d */ /* 0x000fe20000010000 */
[----:B-1----:R-:W-:-:S05]  /*52e0*/  IMAD.MOV.U32 R50, RZ, RZ, RZ ;  /* 0x000000ffff327224 */ /* 0x002fca00078e00ff */
[----:B------:R-:W1:Y:S01]  /*52f0*/  LDCU UR42, c[0x0][0x360] ;  /* 0x00006c00ff2a77ac */ /* 0x000e620008000800 */
[----:B------:R-:W3:Y:S01]  /*5300*/  LDS.S8 R15, [R0+0x5c0] ;  /* 0x0005c000000f7984 */ /* 0x000ee20000000200 */
[----:B-1----:R-:W-:-:S03]  /*5310*/  USHF.R.U32.HI UR42, URZ, 0x5, UR42 ;  /* 0x00000005ff2a7899 */ /* 0x002fc6000801162a */
[----:B------:R-:W-:Y:S01]  /*5320*/  LDS R37, [UR39] ;  /* 0x00000027ff257984 */ /* 0x000fe20008000800 */
[----:B------:R-:W-:Y:S02]  /*5330*/  BAR.SYNC.DEFER_BLOCKING 0x0 ;  /* 0x0000000000007b1d */ /* 0x000fe40000010000 */
[----:B------:R-:W-:Y:S01]  /*5340*/  ISETP.GE.U32.AND P3, PT, R3, UR42, PT ;  /* 0x0000002a03007c0c */ /* 0x000fe2000bf66070 */
[----:B---3--:R-:W-:-:S05]  /*5350*/  IMAD R15, R12, R15, RZ ;  /* 0x0000000f0c0f7224 */ /* 0x008fca00078e02ff */
[----:B------:R-:W1:Y:S02]  /*5360*/  SHFL.DOWN PT, R12, R15, 0x10, 0x1f ;  /* 0x0a001f000f0c7f89 */ /* 0x000e6400000e0000 */
[----:B-1----:R-:W-:Y:S01]  /*5370*/  IMAD.IADD R12, R15, 0x1, R12 ;  /* 0x000000010f0c7824 */ /* 0x002fe200078e020c */
[----:B------:R-:W-:-:S04]  /*5380*/  @!P1 LEA.HI R15, R3, UR39, RZ, 0x1d ;  /* 0x00000027030f9c11 */ /* 0x000fc8000f8fe8ff */
[----:B0-----:R-:W0:Y:S02]  /*5390*/  SHFL.DOWN PT, R17, R12, 0x8, 0x1f ;  /* 0x09001f000c117f89 */ /* 0x001e2400000e0000 */
[----:B0-----:R-:W-:Y:S01]  /*53a0*/  IMAD.IADD R17, R12, 0x1, R17 ;  /* 0x000000010c117824 */ /* 0x001fe200078e0211 */
[----:B------:R-:W-:-:S04]  /*53b0*/  @!P3 LEA R12, R3, UR39, 0x2 ;  /* 0x00000027030cbc11 */ /* 0x000fc8000f8e10ff */
[----:B------:R-:W0:Y:S02]  /*53c0*/  SHFL.DOWN PT, R14, R17, 0x4, 0x1f ;  /* 0x08801f00110e7f89 */ /* 0x000e2400000e0000 */
[----:B0-----:R-:W-:-:S05]  /*53d0*/  IMAD.IADD R14, R17, 0x1, R14 ;  /* 0x00000001110e7824 */ /* 0x001fca00078e020e */
        /* <DEDUP_REMOVED lines=12> */
[----:B-12---:R-:W0:Y:S02]  /*54a0*/  SHFL.DOWN PT, R49, R50, 0x10, 0x1f ;  /* 0x0a001f0032317f89 */ /* 0x006e2400000e0000 */
        /* <DEDUP_REMOVED lines=8> */
.L_x_303:
[----:B-1----:R-:W-:Y:S02]  /*5530*/  IADD3 R49, PT, PT, R16, R49, RZ ;  /* 0x0000003110317210 */ /* 0x002fe40007ffe0ff */
[----:B------:R-:W-:-:S03]  /*5540*/  @!P4 PLOP3.LUT P3, PT, PT, PT, PT, 0x80, 0x8 ;  /* 0x000000000008c81c */ /* 0x000fc60003f6f070 */
[----:B------:R3:W-:Y:S10]  /*5550*/  @!P4 STS [UR39], R49 ;  /* 0x00000031ff00c988 */ /* 0x0007f40008000827 */
.L_x_52:
[----:B------:R-:W-:Y:S05]  /*5560*/  WARPSYNC.ALL ;  /* 0x0000000000007948 */ /* 0x000fea0003800000 */
[----:B------:R-:W-:Y:S01]  /*5570*/  BAR.SYNC.DEFER_BLOCKING 0x0 ;  /* 0x0000000000007b1d */ /* 0x000fe20000010000 */
[----:B-1----:R-:W-:-:S05]  /*5580*/  HFMA2 R50, -RZ, RZ, 0, 0 ;  /* 0x00000000ff327431 */ /* 0x002fca00000001ff */
[----:B------:R-:W1:Y:S01]  /*5590*/  LDCU UR42, c[0x0][0x360] ;  /* 0x00006c00ff2a77ac */ /* 0x000e620008000800 */
[----:B------:R-:W-:Y:S01]  /*55a0*/  BSSY B1, `(.L_x_54) ;  /* 0x0000023000017945 */ /* 0x000fe20003800000 */
[----:B0-----:R-:W0:Y:S01]  /*55b0*/  LDS.S8 R12, [R0+0x730] ;  /* 0x00073000000c7984 */ /* 0x001e220000000200 */
[----:B-1----:R-:W-:-:S03]  /*55c0*/  USHF.R.U32.HI UR42, URZ, 0x5, UR42 ;  /* 0x00000005ff2a7899 */ /* 0x002fc6000801162a */
[----:B------:R-:W-:Y:S01]  /*55d0*/  LDS R36, [UR39] ;  /* 0x00000027ff247984 */ /* 0x000fe20008000800 */
[----:B------:R-:W-:Y:S02]  /*55e0*/  BAR.SYNC.DEFER_BLOCKING 0x0 ;  /* 0x0000000000007b1d */ /* 0x000fe40000010000 */
[----:B------:R-:W-:Y:S01]  /*55f0*/  ISETP.GE.U32.AND P4, PT, R3, UR42, PT ;  /* 0x0000002a03007c0c */ /* 0x000fe2000bf86070 */
[----:B0-----:R-:W-:-:S05]  /*5600*/  IMAD R12, R13, R12, RZ ;  /* 0x0000000c0d0c7224 */ /* 0x001fca00078e02ff */
        /* <DEDUP_REMOVED lines=18> */
[----:B-123--:R-:W0:Y:S02]  /*5730*/  SHFL.DOWN PT, R49, R50, 0x10, 0x1f ;  /* 0x0a001f0032317f89 */ /* 0x00ee2400000e0000 */
        /* <DEDUP_REMOVED lines=8> */
.L_x_309:
[----:B-1----:R-:W-:-:S07]  /*57c0*/  IMAD.IADD R50, R16, 0x1, R49 ;  /* 0x0000000110327824 */ /* 0x002fce00078e0231 */
.L_x_55:
[----:B------:R-:W-:Y:S05]  /*57d0*/  BSYNC B1 ;  /* 0x0000000000017941 */ /* 0x000fea0003800000 */
.L_x_54:
[----:B-1----:R1:W-:Y:S01]  /*57e0*/  @P3 STS [UR39], R50 ;  /* 0x00000032ff003988 */ /* 0x0023e20008000827 */
[----:B------:R-:W-:Y:S05]  /*57f0*/  WARPSYNC.ALL ;  /* 0x0000000000007948 */ /* 0x000fea0003800000 */
[----:B------:R-:W-:Y:S01]  /*5800*/  BAR.SYNC.DEFER_BLOCKING 0x0 ;  /* 0x0000000000007b1d */ /* 0x000fe20000010000 */
[----:B-1----:R-:W-:-:S05]  /*5810*/  IMAD.MOV.U32 R50, RZ, RZ, RZ ;  /* 0x000000ffff327224 */ /* 0x002fca00078e00ff */
[----:B------:R-:W1:Y:S01]  /*5820*/  LDCU UR42, c[0x0][0x360] ;  /* 0x00006c00ff2a77ac */ /* 0x000e620008000800 */
[----:B0-----:R-:W0:Y:S01]  /*5830*/  LDS.S8 R12, [R0+0xb80] ;  /* 0x000b8000000c7984 */ /* 0x001e220000000200 */
[----:B-1----:R-:W-:-:S03]  /*5840*/  USHF.R.U32.HI UR42, URZ, 0x5, UR42 ;  /* 0x00000005ff2a7899 */ /* 0x002fc6000801162a */
[----:B------:R-:W-:Y:S01]  /*5850*/  LDS R35, [UR39] ;  /* 0x00000027ff237984 */ /* 0x000fe20008000800 */
[----:B------:R-:W-:Y:S02]  /*5860*/  BAR.SYNC.DEFER_BLOCKING 0x0 ;  /* 0x0000000000007b1d */ /* 0x000fe40000010000 */
[----:B------:R-:W-:Y:S01]  /*5870*/  ISETP.GE.U32.AND P3, PT, R3, UR42, PT ;  /* 0x0000002a03007c0c */ /* 0x000fe2000bf66070 */
[----:B0-----:R-:W-:-:S05]  /*5880*/  IMAD R12, R13, R12, RZ ;  /* 0x0000000c0d0c7224 */ /* 0x001fca00078e02ff */
[----:B------:R-:W0:Y:S02]  /*5890*/  SHFL.DOWN PT, R15, R12, 0x10, 0x1f ;  /* 0x0a001f000c0f7f89 */ /* 0x000e2400000e0000 */
[----:B0-----:R-:W-:Y:S02]  /*58a0*/  IADD3 R15, PT, PT, R12, R15, RZ ;  /* 0x0000000f0c0f7210 */ /* 0x001fe40007ffe0ff */
[----:B------:R-:W-:-:S03]  /*58b0*/  @!P1 LEA.HI R12, R3, UR39, RZ, 0x1d ;  /* 0x00000027030c9c11 */ /* 0x000fc6000f8fe8ff */
        /* <DEDUP_REMOVED lines=17> */
[----:B-123--:R-:W0:Y:S02]  /*59d0*/  SHFL.DOWN PT, R49, R50, 0x10, 0x1f ;  /* 0x0a001f0032317f89 */ /* 0x00ee2400000e0000 */
[----:B0-----:R-:W-:-:S05]  /*59e0*/  IADD3 R12, PT, PT, R49, R50, RZ ;  /* 0x00000032310c7210 */ /* 0x001fca0007ffe0ff */
[----:B------:R-:W0:Y:S02]  /*59f0*/  SHFL.DOWN PT, R49, R12, 0x8, 0x1f ;  /* 0x09001f000c317f89 */ /* 0x000e2400000e0000 */
[----:B0-----:R-:W-:-:S05]  /*5a00*/  IMAD.IADD R14, R12, 0x1, R49 ;  /* 0x000000010c0e7824 */ /* 0x001fca00078e0231 */
[----:B------:R-:W0:Y:S02]  /*5a10*/  SHFL.DOWN PT, R49, R14, 0x4, 0x1f ;  /* 0x08801f000e317f89 */ /* 0x000e2400000e0000 */
[----:B0-----:R-:W-:-:S05]  /*5a20*/  IMAD.IADD R15, R14, 0x1, R49 ;  /* 0x000000010e0f7824 */ /* 0x001fca00078e0231 */
[----:B------:R-:W0:Y:S02]  /*5a30*/  SHFL.DOWN PT, R49, R15, 0x2, 0x1f ;  /* 0x08401f000f317f89 */ /* 0x000e2400000e0000 */
[----:B0-----:R-:W-:-:S05]  /*5a40*/  IMAD.IADD R16, R15, 0x1, R49 ;  /* 0x000000010f107824 */ /* 0x001fca00078e0231 */
[----:B------:R0:W1:Y:S02]  /*5a50*/  SHFL.DOWN PT, R49, R16, 0x1, 0x1f ;  /* 0x08201f0010317f89 */ /* 0x00006400000e0000 */
.L_x_315:
[----:B-1----:R-:W-:Y:S01]  /*5a60*/  IMAD.IADD R49, R16, 0x1, R49 ;  /* 0x0000000110317824 */ /* 0x002fe200078e0231 */
[----:B------:R-:W-:-:S04]  /*5a70*/  @!P4 PLOP3.LUT P3, PT, PT, PT, PT, 0x80, 0x8 ;  /* 0x000000000008c81c */ /* 0x000fc80003f6f070 */
[----:B------:R4:W-:Y:S09]  /*5a80*/  @!P4 STS [UR39], R49 ;  /* 0x00000031ff00c988 */ /* 0x0009f20008000827 */
.L_x_57:
[----:B------:R-:W-:Y:S05]  /*5a90*/  WARPSYNC.ALL ;  /* 0x0000000000007948 */ /* 0x000fea0003800000 */
[----:B------:R-:W-:Y:S01]  /*5aa0*/  BAR.SYNC.DEFER_BLOCKING 0x0 ;  /* 0x0000000000007b1d */ /* 0x000fe20000010000 */
[----:B0-----:R-:W-:Y:S02]  /*5ab0*/  VIADD R12, R2, 0x173 ;  /* 0x00000173020c7836 */ /* 0x001fe40000000000 */
[----:B-1----:R-:W-:-:S03]  /*5ac0*/  HFMA2 R50, -RZ, RZ, 0, 0 ;  /* 0x00000000ff327431 */ /* 0x002fc600000001ff */
        /* <DEDUP_REMOVED lines=13> */
[----:B------:R-:W-:Y:S02]  /*5ba0*/  LOP3.LUT R12, R15, 0x1, RZ, 0xc0, !PT ;  /* 0x000000010f0c7812 */ /* 0x000fe400078ec0ff */
[----:B------:R-:W-:Y:S01]  /*5bb0*/  SHF.R.U32.HI R14, RZ, 0x1, R15 ;  /* 0x00000001ff0e7819 */ /* 0x000fe2000001160f */
[----:B------:R-:W-:Y:S01]  /*5bc0*/  BAR.SYNC.DEFER_BLOCKING 0x0 ;  /* 0x0000000000007b1d */ /* 0x000fe20000010000 */
[----:B------:R-:W-:Y:S02]  /*5bd0*/  ISETP.NE.U32.AND P4, PT, R12, 0x1, PT ;  /* 0x000000010c00780c */ /* 0x000fe40003f85070 */
[----:B------:R-:W-:-:S11]  /*5be0*/  LOP3.LUT R14, R14, 0x1f, RZ, 0xc0, !PT ;  /* 0x0000001f0e0e7812 */ /* 0x000fd600078ec0ff */
[----:B------:R-:W-:Y:S02]  /*5bf0*/  @P4 IADD3 R14, PT, PT, -R14, RZ, RZ ;  /* 0x000000ff0e0e4210 */ /* 0x000fe40007ffe1ff */
[----:B------:R-:W-:-:S03]  /*5c00*/  ISETP.GE.U32.AND P4, PT, R3, UR42, PT ;  /* 0x0000002a03007c0c */ /* 0x000fc6000bf86070 */
[----:B-1----:R-:W-:-:S05]  /*5c10*/  IMAD R17, R14, R17, RZ ;  /* 0x000000110e117224 */ /* 0x002fca00078e02ff */
[----:B------:R-:W0:Y:S02]  /*5c20*/  SHFL.DOWN PT, R12, R17, 0x10, 0x1f ;  /* 0x0a001f00110c7f89 */ /* 0x000e2400000e0000 */
[----:B0-----:R-:W-:Y:S01]  /*5c30*/  IMAD.IADD R12, R17, 0x1, R12 ;  /* 0x00000001110c7824 */ /* 0x001fe200078e020c */
[----:B------:R-:W-:-:S04]  /*5c40*/  @!P1 LEA.HI R17, R3, UR39, RZ, 0x1d ;  /* 0x0000002703119c11 */ /* 0x000fc8000f8fe8ff */
[----:B------:R-:W0:Y:S02]  /*5c50*/  SHFL.DOWN PT, R15, R12, 0x8, 0x1f ;  /* 0x09001f000c0f7f89 */ /* 0x000e2400000e0000 */
[----:B0-----:R-:W-:Y:S01]  /*5c60*/  IMAD.IADD R15, R12, 0x1, R15 ;  /* 0x000000010c0f7824 */ /* 0x001fe200078e020f */
[----:B------:R-:W-:-:S04]  /*5c70*/  @!P4 LEA R12, R3, UR39, 0x2 ;  /* 0x00000027030ccc11 */ /* 0x000fc8000f8e10ff */
[----:B------:R-:W0:Y:S02]  /*5c80*/  SHFL.DOWN PT, R16, R15, 0x4, 0x1f ;  /* 0x08801f000f107f89 */ /* 0x000e2400000e0000 */
[----:B0-----:R-:W-:-:S05]  /*5c90*/  IMAD.IADD R16, R15, 0x1, R16 ;  /* 0x000000010f107824 */ /* 0x001fca00078e0210 */
        /* <DEDUP_REMOVED lines=10> */
[----:B-1234-:R-:W0:Y:S02]  /*5d40*/  SHFL.DOWN PT, R49, R50, 0x10, 0x1f ;  /* 0x0a001f0032317f89 */ /* 0x01ee2400000e0000 */
        /* <DEDUP_REMOVED lines=8> */
.L_x_321:
[----:B-1----:R-:W-:-:S07]  /*5dd0*/  IMAD.IADD R50, R17, 0x1, R49 ;  /* 0x0000000111327824 */ /* 0x002fce00078e0231 */
.L_x_60:
[----:B------:R-:W-:Y:S05]  /*5de0*/  BSYNC B1 ;  /* 0x0000000000017941 */ /* 0x000fea0003800000 */
.L_x_59:
        /* <DEDUP_REMOVED lines=31> */
[----:B-1234-:R-:W0:Y:S02]  /*5fe0*/  SHFL.DOWN PT, R49, R50, 0x10, 0x1f ;  /* 0x0a001f0032317f89 */ /* 0x01ee2400000e0000 */
        /* <DEDUP_REMOVED lines=8> */
.L_x_327:
[----:B-1----:R-:W-:Y:S01]  /*6070*/  IMAD.IADD R49, R16, 0x1, R49 ;  /* 0x0000000110317824 */ /* 0x002fe200078e0231 */
[----:B------:R-:W-:-:S04]  /*6080*/  @!P4 PLOP3.LUT P3, PT, PT, PT, PT, 0x80, 0x8 ;  /* 0x000000000008c81c */ /* 0x000fc80003f6f070 */
[----:B------:R1:W-:Y:S09]  /*6090*/  @!P4 STS [UR39], R49 ;  /* 0x00000031ff00c988 */ /* 0x0003f20008000827 */
.L_x_62:
[----:B------:R-:W-:Y:S05]  /*60a0*/  WARPSYNC.ALL ;  /* 0x0000000000007948 */ /* 0x000fea0003800000 */
[----:B------:R-:W-:Y:S01]  /*60b0*/  BAR.SYNC.DEFER_BLOCKING 0x0 ;  /* 0x0000000000007b1d */ /* 0x000fe20000010000 */
[----:B-1----:R-:W-:-:S05]  /*60c0*/  IMAD.MOV.U32 R50, RZ, RZ, RZ ;  /* 0x000000ffff327224 */ /* 0x002fca00078e00ff */
        /* <DEDUP_REMOVED lines=12> */
[----:B0-----:R-:W-:Y:S02]  /*6190*/  IADD3 R15, PT, PT, R12, R15, RZ ;  /* 0x0000000f0c0f7210 */ /* 0x001fe40007ffe0ff */
[----:B------:R-:W-:-:S03]  /*61a0*/  @!P4 LEA R12, R3, UR39, 0x2 ;  /* 0x00000027030ccc11 */ /* 0x000fc6000f8e10ff */
        /* <DEDUP_REMOVED lines=21> */
.L_x_333:
[----:B-1----:R-:W-:-:S07]  /*6300*/  IMAD.IADD R50, R16, 0x1, R49 ;  /* 0x0000000110327824 */ /* 0x002fce00078e0231 */
.L_x_65:
[----:B------:R-:W-:Y:S05]  /*6310*/  BSYNC B1 ;  /* 0x0000000000017941 */ /* 0x000fea0003800000 */
.L_x_64:
        /* <DEDUP_REMOVED lines=15> */
[----:B0-----:R-:W-:Y:S01]  /*6410*/  IMAD.IADD R15, R12, 0x1, R15 ;  /* 0x000000010c0f7824 */ /* 0x001fe200078e020f */
[----:B------:R-:W-:-:S04]  /*6420*/  @!P3 LEA R12, R3, UR39, 0x2 ;  /* 0x00000027030cbc11 */ /* 0x000fc8000f8e10ff */
[----:B------:R-:W0:Y:S02]  /*6430*/  SHFL.DOWN PT, R16, R15, 0x4, 0x1f ;  /* 0x08801f000f107f89 */ /* 0x000e2400000e0000 */
[----:B0-----:R-:W-:-:S05]  /*6440*/  IADD3 R16, PT, PT, R15, R16, RZ ;  /* 0x000000100f107210 */ /* 0x001fca0007ffe0ff */
        /* <DEDUP_REMOVED lines=13> */
[----:B0-----:R-:W-:-:S05]  /*6520*/  IMAD.IADD R12, R49, 0x1, R50 ;  /* 0x00000001310c7824 */ /* 0x001fca00078e0232 */
[----:B------:R-:W0:Y:S02]  /*6530*/  SHFL.DOWN PT, R49, R12, 0x8, 0x1f ;  /* 0x09001f000c317f89 */ /* 0x000e2400000e0000 */
[----:B0-----:R-:W-:-:S05]  /*6540*/  IMAD.IADD R13, R12, 0x1, R49 ;  /* 0x000000010c0d7824 */ /* 0x001fca00078e0231 */
[----:B------:R-:W0:Y:S02]  /*6550*/  SHFL.DOWN PT, R49, R13, 0x4, 0x1f ;  /* 0x08801f000d317f89 */ /* 0x000e2400000e0000 */
[----:B0-----:R-:W-:-:S05]  /*6560*/  IADD3 R15, PT, PT, R13, R49, RZ ;  /* 0x000000310d0f7210 */ /* 0x001fca0007ffe0ff */
[----:B------:R-:W0:Y:S02]  /*6570*/  SHFL.DOWN PT, R49, R15, 0x2, 0x1f ;  /* 0x08401f000f317f89 */ /* 0x000e2400000e0000 */
[----:B0-----:R-:W-:-:S05]  /*6580*/  IMAD.IADD R16, R15, 0x1, R49 ;  /* 0x000000010f107824 */ /* 0x001fca00078e0231 */
[----:B------:R0:W1:Y:S02]  /*6590*/  SHFL.DOWN PT, R49, R16, 0x1, 0x1f ;  /* 0x08201f0010317f89 */ /* 0x00006400000e0000 */
.L_x_339:
[----:B-1----:R-:W-:Y:S01]  /*65a0*/  IMAD.IADD R49, R16, 0x1, R49 ;  /* 0x0000000110317824 */ /* 0x002fe200078e0231 */
[----:B------:R-:W-:-:S04]  /*65b0*/  @!P4 PLOP3.LUT P3, PT, PT, PT, PT, 0x80, 0x8 ;  /* 0x000000000008c81c */ /* 0x000fc80003f6f070 */
[----:B------:R1:W-:Y:S09]  /*65c0*/  @!P4 STS [UR39], R49 ;  /* 0x00000031ff00c988 */ /* 0x0003f20008000827 */
.L_x_67:
[----:B------:R-:W-:Y:S05]  /*65d0*/  WARPSYNC.ALL ;  /* 0x0000000000007948 */ /* 0x000fea0003800000 */
[----:B------:R-:W-:Y:S01]  /*65e0*/  BAR.SYNC.DEFER_BLOCKING 0x0 ;  /* 0x0000000000007b1d */ /* 0x000fe20000010000 */
[----:B0-----:R-:W-:Y:S01]  /*65f0*/  VIADD R12, R2, 0x174 ;  /* 0x00000174020c7836 */ /* 0x001fe20000000000 */
[----:B------:R-:W-:Y:S01]  /*6600*/  @!P1 LEA.HI R26, R3, UR39, RZ, 0x1d ;  /* 0x00000027031a9c11 */ /* 0x000fe2000f8fe8ff */
        /* <DEDUP_REMOVED lines=9> */
[----:B0-----:R-:W-:-:S04]  /*66a0*/  USHF.R.U32.HI UR42, URZ, 0x5, UR42 ;  /* 0x00000005ff2a7899 */ /* 0x001fc8000801162a */
[----:B------:R-:W-:-:S05]  /*66b0*/  IMAD R12, R12, -0x3d4d51cb, RZ ;  /* 0xc2b2ae350c0c7824 */ /* 0x000fca00078e02ff */
[----:B------:R-:W-:-:S04]  /*66c0*/  SHF.R.U32.HI R13, RZ, 0x10, R12 ;  /* 0x00000010ff0d7819 */ /* 0x000fc8000001160c */
[----:B------:R-:W-:-:S04]  /*66d0*/  LOP3.LUT R13, R13, R12, RZ, 0x3c, !PT ;  /* 0x0000000c0d0d7212 */ /* 0x000fc800078e3cff */
[----:B------:R-:W-:-:S04]  /*66e0*/  LOP3.LUT R12, R13, 0x1, RZ, 0xc0, !PT ;  /* 0x000000010d0c7812 */ /* 0x000fc800078ec0ff */
[----:B------:R-:W-:Y:S02]  /*66f0*/  ISETP.NE.U32.AND P4, PT, R12, 0x1, PT ;  /* 0x000000010c00780c */ /* 0x000fe40003f85070 */
[----:B------:R-:W-:-:S04]  /*6700*/  SHF.R.U32.HI R12, RZ, 0x1, R13 ;  /* 0x00000001ff0c7819 */ /* 0x000fc8000001160d */
[----:B------:R-:W-:-:S07]  /*6710*/  LOP3.LUT R12, R12, 0x1f, RZ, 0xc0, !PT ;  /* 0x0000001f0c0c7812 */ /* 0x000fce00078ec0ff */
[----:B------:R-:W-:Y:S01]  /*6720*/  @P4 IMAD.MOV R12, RZ, RZ, -R12 ;  /* 0x000000ffff0c4224 */ /* 0x000fe200078e0a0c */
[----:B------:R-:W-:-:S03]  /*6730*/  ISETP.GE.U32.AND P4, PT, R3, UR42, PT ;  /* 0x0000002a03007c0c */ /* 0x000fc6000bf86070 */
[----:B-1----:R-:W-:-:S05]  /*6740*/  IMAD R15, R12, R15, RZ ;  /* 0x0000000f0c0f7224 */ /* 0x002fca00078e02ff */
[----:B------:R-:W0:Y:S02]  /*6750*/  SHFL.DOWN PT, R16, R15, 0x10, 0x1f ;  /* 0x0a001f000f107f89 */ /* 0x000e2400000e0000 */
[----:B0-----:R-:W-:-:S05]  /*6760*/  IMAD.IADD R16, R15, 0x1, R16 ;  /* 0x000000010f107824 */ /* 0x001fca00078e0210 */
[----:B------:R-:W0:Y:S02]  /*6770*/  SHFL.DOWN PT, R13, R16, 0x8, 0x1f ;  /* 0x09001f00100d7f89 */ /* 0x000e2400000e0000 */
[----:B0-----:R-:W-:-:S05]  /*6780*/  IADD3 R13, PT, PT, R16, R13, RZ ;  /* 0x0000000d100d7210 */ /* 0x001fca0007ffe0ff */
[----:B------:R-:W0:Y:S02]  /*6790*/  SHFL.DOWN PT, R20, R13, 0x4, 0x1f ;  /* 0x08801f000d147f89 */ /* 0x000e2400000e0000 */
[----:B0-----:R-:W-:Y:S01]  /*67a0*/  IMAD.IADD R20, R13, 0x1, R20 ;  /* 0x000000010d147824 */ /* 0x001fe200078e0214 */
[----:B------:R-:W-:-:S04]  /*67b0*/  @!P4 LEA R13, R3, UR39, 0x2 ;  /* 0x00000027030dcc11 */ /* 0x000fc8000f8e10ff */
[----:B------:R-:W0:Y:S02]  /*67c0*/  SHFL.DOWN PT, R17, R20, 0x2, 0x1f ;  /* 0x08401f0014117f89 */ /* 0x000e2400000e0000 */
[----:B0-----:R-:W-:-:S05]  /*67d0*/  IMAD.IADD R17, R20, 0x1, R17 ;  /* 0x0000000114117824 */ /* 0x001fca00078e0211 */
[----:B------:R-:W0:Y:S02]  /*67e0*/  SHFL.DOWN PT, R22, R17, 0x1, 0x1f ;  /* 0x08201f0011167f89 */ /* 0x000e2400000e0000 */
[----:B0-----:R-:W-:Y:S02]  /*67f0*/  IMAD.IADD R15, R17, 0x1, R22 ;  /* 0x00000001110f7824 */ /* 0x001fe400078e0216 */
[----:B------:R-:W0:Y:S01]  /*6800*/  LDS R22, [UR39] ;  /* 0x00000027ff167984 */ /* 0x000e220008000800 */
[----:B------:R-:W-:Y:S06]  /*6810*/  BAR.SYNC.DEFER_BLOCKING 0x0 ;  /* 0x0000000000007b1d */ /* 0x000fec0000010000 */
[----:B------:R1:W-:Y:S02]  /*6820*/  @!P1 STS [R26], R15 ;  /* 0x0000000f1a009388 */ /* 0x0003e40000000800 */
[----:B------:R-:W-:Y:S06]  /*6830*/  BAR.SYNC.DEFER_BLOCKING 0x0 ;  /* 0x0000000000007b1d */ /* 0x000fec0000010000 */
[----:B------:R1:W0:Y:S01]  /*6840*/  @!P4 LDS R50, [R13] ;  /* 0x000000000d32c984 */ /* 0x0002220000000800 */
[----:B------:R-:W-:Y:S05]  /*6850*/  @P2 BRA `(.L_x_70) ;  /* 0x0000000000302947 */ /* 0x000fea0003800000 */
[----:B------:R-:W-:-:S03]  /*6860*/  UMOV UR42, 0xffffffff ;  /* 0xffffffff002a7882 */ /* 0x000fc60000000000 */
[----:B------:R-:W-:Y:S05]  /*6870*/  BRA.DIV UR42, `(.L_x_71) ;  /* 0x0000016a2af07947 */ /* 0x000fea000b800000 */
[----:B0-234-:R-:W1:Y:S02]  /*6880*/  SHFL.DOWN PT, R49, R50, 0x10, 0x1f ;  /* 0x0a001f0032317f89 */ /* 0x01de6400000e0000 */
[----:B-1----:R-:W-:-:S05]  /*6890*/  IMAD.IADD R13, R50, 0x1, R49 ;  /* 0x00000001320d7824 */ /* 0x002fca00078e0231 */
[----:B------:R-:W0:Y:S02]  /*68a0*/  SHFL.DOWN PT, R49, R13, 0x8, 0x1f ;  /* 0x09001f000d317f89 */ /* 0x000e2400000e0000 */
[----:B0-----:R-:W-:-:S05]  /*68b0*/  IADD3 R15, PT, PT, R13, R49, RZ ;  /* 0x000000310d0f7210 */ /* 0x001fca0007ffe0ff */
[----:B------:R-:W0:Y:S02]  /*68c0*/  SHFL.DOWN PT, R49, R15, 0x4, 0x1f ;  /* 0x08801f000f317f89 */ /* 0x000e2400000e0000 */
[----:B0-----:R-:W-:-:S05]  /*68d0*/  IMAD.IADD R16, R15, 0x1, R49 ;  /* 0x000000010f107824 */ /* 0x001fca00078e0231 */
[----:B------:R-:W0:Y:S02]  /*68e0*/  SHFL.DOWN PT, R49, R16, 0x2, 0x1f ;  /* 0x08401f0010317f89 */ /* 0x000e2400000e0000 */
[----:B0-----:R-:W-:-:S05]  /*68f0*/  IMAD.IADD R17, R16, 0x1, R49 ;  /* 0x0000000110117824 */ /* 0x001fca00078e0231 */
[----:B------:R0:W1:Y:S02]  /*6900*/  SHFL.DOWN PT, R49, R17, 0x1, 0x1f ;  /* 0x08201f0011317f89 */ /* 0x00006400000e0000 */
.L_x_345:
[----:B-1----:R-:W-:-:S07]  /*6910*/  IMAD.IADD R50, R17, 0x1, R49 ;  /* 0x0000000111327824 */ /* 0x002fce00078e0231 */
.L_x_70:
[----:B------:R-:W-:Y:S05]  /*6920*/  BSYNC B1 ;  /* 0x0000000000017941 */ /* 0x000fea0003800000 */
.L_x_69:
[----:B0-----:R0:W-:Y:S01]  /*6930*/  @P3 STS [UR39], R50 ;  /* 0x00000032ff003988 */ /* 0x0011e20008000827 */
[----:B------:R-:W-:Y:S05]  /*6940*/  WARPSYNC.ALL ;  /* 0x0000000000007948 */ /* 0x000fea0003800000 */
[----:B------:R-:W-:Y:S01]  /*6950*/  BAR.SYNC.DEFER_BLOCKING 0x0 ;  /* 0x0000000000007b1d */ /* 0x000fe20000010000 */
[----:B-1----:R-:W-:Y:S01]  /*6960*/  @!P1 LEA.HI R26, R3, UR39, RZ, 0x1d ;  /* 0x00000027031a9c11 */ /* 0x002fe2000f8fe8ff */
[----:B0-----:R-:W-:-:S04]  /*6970*/  IMAD.MOV.U32 R50, RZ, RZ, RZ ;  /* 0x000000ffff327224 */ /* 0x001fc800078e00ff */
[----:B------:R-:W0:Y:S01]  /*6980*/  LDCU UR42, c[0x0][0x360] ;  /* 0x00006c00ff2a77ac */ /* 0x000e220008000800 */
[----:B------:R-:W1:Y:S01]  /*6990*/  LDS.S8 R13, [R0+0x1cc0] ;  /* 0x001cc000000d7984 */ /* 0x000e620000000200 */
[----:B0-----:R-:W-:-:S06]  /*69a0*/  USHF.R.U32.HI UR42, URZ, 0x5, UR42 ;  /* 0x00000005ff2a7899 */ /* 0x001fcc000801162a */
[----:B------:R-:W-:Y:S01]  /*69b0*/  ISETP.GE.U32.AND P3, PT, R3, UR42, PT ;  /* 0x0000002a03007c0c */ /* 0x000fe2000bf66070 */
[----:B-1----:R-:W-:-:S05]  /*69c0*/  IMAD R13, R14, R13, RZ ;  /* 0x0000000d0e0d7224 */ /* 0x002fca00078e02ff */
        /* <DEDUP_REMOVED lines=16> */
[----:B------:R-:W-:Y:S01]  /*6ad0*/  PLOP3.LUT P3, PT, PT, PT, PT, 0x8, 0x80 ;  /* 0x000000000080781c */ /* 0x000fe20003f6e170 */
[----:B------:R-:W-:-:S12]  /*6ae0*/  @P2 BRA `(.L_x_72) ;  /* 0x00000000003c2947 */ /* 0x000fd80003800000 */
[----:B------:R-:W-:Y:S01]  /*6af0*/  UMOV UR42, 0xffffffff ;  /* 0xffffffff002a7882 */ /* 0x000fe20000000000 */
[----:B------:R-:W-:Y:S02]  /*6b00*/  ISETP.NE.AND P4, PT, R3, RZ, PT ;  /* 0x000000ff0300720c */ /* 0x000fe40003f85270 */
[----:B------:R-:W-:Y:S11]  /*6b10*/  BRA.DIV UR42, `(.L_x_73) ;  /* 0x0000016a2ac47947 */ /* 0x000ff6000b800000 */
[----:B0-234-:R-:W1:Y:S02]  /*6b20*/  SHFL.DOWN PT, R49, R50, 0x10, 0x1f ;  /* 0x0a001f0032317f89 */ /* 0x01de6400000e0000 */
[----:B-1----:R-:W-:-:S05]  /*6b30*/  IMAD.IADD R13, R49, 0x1, R50 ;  /* 0x00000001310d7824 */ /* 0x002fca00078e0232 */
[----:B------:R-:W0:Y:S02]  /*6b40*/  SHFL.DOWN PT, R49, R13, 0x8, 0x1f ;  /* 0x09001f000d317f89 */ /* 0x000e2400000e0000 */
[----:B0-----:R-:W-:-:S05]  /*6b50*/  IMAD.IADD R14, R13, 0x1, R49 ;  /* 0x000000010d0e7824 */ /* 0x001fca00078e0231 */
[----:B------:R-:W0:Y:S02]  /*6b60*/  SHFL.DOWN PT, R49, R14, 0x4, 0x1f ;  /* 0x08801f000e317f89 */ /* 0x000e2400000e0000 */
[----:B0-----:R-:W-:-:S05]  /*6b70*/  IADD3 R15, PT, PT, R14, R49, RZ ;  /* 0x000000310e0f7210 */ /* 0x001fca0007ffe0ff */
[----:B------:R-:W0:Y:S02]  /*6b80*/  SHFL.DOWN PT, R49, R15, 0x2, 0x1f ;  /* 0x08401f000f317f89 */ /* 0x000e2400000e0000 */
[----:B0-----:R-:W-:-:S05]  /*6b90*/  IMAD.IADD R16, R15, 0x1, R49 ;  /* 0x000000010f107824 */ /* 0x001fca00078e0231 */
[----:B------:R0:W1:Y:S02]  /*6ba0*/  SHFL.DOWN PT, R49, R16, 0x1, 0x1f ;  /* 0x08201f0010317f89 */ /* 0x00006400000e0000 */
.L_x_351:
[----:B-1----:R-:W-:Y:S01]  /*6bb0*/  IMAD.IADD R49, R16, 0x1, R49 ;  /* 0x0000000110317824 */ /* 0x002fe200078e0231 */
[----:B------:R-:W-:-:S04]  /*6bc0*/  @!P4 PLOP3.LUT P3, PT, PT, PT, PT, 0x80, 0x8 ;  /* 0x000000000008c81c */ /* 0x000fc80003f6f070 */
[----:B------:R1:W-:Y:S09]  /*6bd0*/  @!P4 STS [UR39], R49 ;  /* 0x00000031ff00c988 */ /* 0x0003f20008000827 */
.L_x_72:
[----:B------:R-:W-:Y:S05]  /*6be0*/  WARPSYNC.ALL ;  /* 0x0000000000007948 */ /* 0x000fea0003800000 */
[----:B------:R-:W-:Y:S01]  /*6bf0*/  BAR.SYNC.DEFER_BLOCKING 0x0 ;  /* 0x0000000000007b1d */ /* 0x000fe20000010000 */
[----:B0-----:R-:W-:-:S05]  /*6c00*/  IMAD.MOV.U32 R50, RZ, RZ, RZ ;  /* 0x000000ffff327224 */ /* 0x001fca00078e00ff */
[----:B------:R-:W0:Y:S01]  /*6c10*/  LDCU UR42, c[0x0][0x360] ;  /* 0x00006c00ff2a77ac */ /* 0x000e220008000800 */
[----:B------:R-:W-:Y:S01]  /*6c20*/  BSSY B1, `(.L_x_74) ;  /* 0x0000023000017945 */ /* 0x000fe20003800000 */
[----:B-1----:R-:W1:Y:S01]  /*6c30*/  LDS.S8 R13, [R0+0x1e30] ;  /* 0x001e3000000d7984 */ /* 0x002e620000000200 */
[----:B0-----:R-:W-:-:S06]  /*6c40*/  USHF.R.U32.HI UR42, URZ, 0x5, UR42 ;  /* 0x00000005ff2a7899 */ /* 0x001fcc000801162a */
[----:B------:R-:W-:Y:S01]  /*6c50*/  ISETP.GE.U32.AND P4, PT, R3, UR42, PT ;  /* 0x0000002a03007c0c */ /* 0x000fe2000bf86070 */
[----:B-1----:R-:W-:-:S05]  /*6c60*/  IMAD R13, R12, R13, RZ ;  /* 0x0000000d0c0d7224 */ /* 0x002fca00078e02ff */
[----:B------:R-:W0:Y:S02]  /*6c70*/  SHFL.DOWN PT, R14, R13, 0x10, 0x1f ;  /* 0x0a001f000d0e7f89 */ /* 0x000e2400000e0000 */
[----:B0-----:R-:W-:-:S05]  /*6c80*/  IMAD.IADD R14, R13, 0x1, R14 ;  /* 0x000000010d0e7824 */ /* 0x001fca00078e020e */
        /* <DEDUP_REMOVED lines=21> */
[----:B0-----:R-:W-:-:S05]  /*6de0*/  IMAD.IADD R14, R13, 0x1, R49 ;  /* 0x000000010d0e7824 */ /* 0x001fca00078e0231 */
[----:B------:R-:W0:Y:S02]  /*6df0*/  SHFL.DOWN PT, R49, R14, 0x4, 0x1f ;  /* 0x08801f000e317f89 */ /* 0x000e2400000e0000 */
[----:B0-----:R-:W-:-:S05]  /*6e00*/  IMAD.IADD R15, R14, 0x1, R49 ;  /* 0x000000010e0f7824 */ /* 0x001fca00078e0231 */
[----:B------:R-:W0:Y:S02]  /*6e10*/  SHFL.DOWN PT, R49, R15, 0x2, 0x1f ;  /* 0x08401f000f317f89 */ /* 0x000e2400000e0000 */
[----:B0-----:R-:W-:-:S05]  /*6e20*/  IADD3 R20, PT, PT, R15, R49, RZ ;  /* 0x000000310f147210 */ /* 0x001fca0007ffe0ff */
[----:B------:R0:W1:Y:S02]  /*6e30*/  SHFL.DOWN PT, R49, R20, 0x1, 0x1f ;  /* 0x08201f0014317f89 */ /* 0x00006400000e0000 */
.L_x_357:
[----:B-1----:R-:W-:-:S07]  /*6e40*/  IMAD.IADD R50, R20, 0x1, R49 ;  /* 0x0000000114327824 */ /* 0x002fce00078e0231 */
.L_x_75:
[----:B------:R-:W-:Y:S05]  /*6e50*/  BSYNC B1 ;  /* 0x0000000000017941 */ /* 0x000fea0003800000 */
.L_x_74:
[----:B0-----:R0:W-:Y:S01]  /*6e60*/  @P3 STS [UR39], R50 ;  /* 0x00000032ff003988 */ /* 0x0011e20008000827 */
[----:B------:R-:W-:Y:S05]  /*6e70*/  WARPSYNC.ALL ;  /* 0x0000000000007948 */ /* 0x000fea0003800000 */
[----:B------:R-:W-:Y:S01]  /*6e80*/  BAR.SYNC.DEFER_BLOCKING 0x0 ;  /* 0x0000000000007b1d */ /* 0x000fe20000010000 */
[----:B0-----:R-:W-:-:S05]  /*6e90*/  IMAD.MOV.U32 R50, RZ, RZ, RZ ;  /* 0x000000ffff327224 */ /* 0x001fca00078e00ff */
[----:B------:R-:W0:Y:S01]  /*6ea0*/  LDCU UR42, c[0x0][0x360] ;  /* 0x00006c00ff2a77ac */ /* 0x000e220008000800 */
        /* <DEDUP_REMOVED lines=15> */
[----:B0-----:R-:W-:Y:S02]  /*6fa0*/  IADD3 R13, PT, PT, R26, R15, RZ ;  /* 0x0000000f1a0d7210 */ /* 0x001fe40007ffe0ff */
        /* <DEDUP_REMOVED lines=15> */
[----:B0-----:R-:W-:-:S05]  /*70a0*/  IMAD.IADD R20, R14, 0x1, R49 ;  /* 0x000000010e147824 */ /* 0x001fca00078e0231 */
[----:B------:R-:W0:Y:S02]  /*70b0*/  SHFL.DOWN PT, R49, R20, 0x2, 0x1f ;  /* 0x08401f0014317f89 */ /* 0x000e2400000e0000 */
[----:B0-----:R-:W-:-:S05]  /*70c0*/  IMAD.IADD R21, R20, 0x1, R49 ;  /* 0x0000000114157824 */ /* 0x001fca00078e0231 */
[----:B------:R0:W1:Y:S02]  /*70d0*/  SHFL.DOWN PT, R49, R21, 0x1, 0x1f ;  /* 0x08201f0015317f89 */ /* 0x00006400000e0000 */
.L_x_363:
[----:B-1----:R-:W-:Y:S02]  /*70e0*/  IADD3 R49, PT, PT, R21, R49, RZ ;  /* 0x0000003115317210 */ /* 0x002fe40007ffe0ff */
[----:B------:R-:W-:-:S03]  /*70f0*/  @!P4 PLOP3.LUT P3, PT, PT, PT, PT, 0x80, 0x8 ;  /* 0x000000000008c81c */ /* 0x000fc60003f6f070 */
[----:B------:R1:W-:Y:S10]  /*7100*/  @!P4 STS [UR39], R49 ;  /* 0x00000031ff00c988 */ /* 0x0003f40008000827 */
.L_x_77:
[----:B------:R-:W-:Y:S05]  /*7110*/  WARPSYNC.ALL ;  /* 0x0000000000007948 */ /* 0x000fea0003800000 */
[----:B------:R-:W-:Y:S01]  /*7120*/  BAR.SYNC.DEFER_BLOCKING 0x0 ;  /* 0x0000000000007b1d */ /* 0x000fe20000010000 */
[----:B------:R-:W-:Y:S02]  /*7130*/  VIADD R2, R2, 0x175 ;  /* 0x0000017502027836 */ /* 0x000fe40000000000 */
[----:B0-----:R-:W-:-:S03]  /*7140*/  IMAD.MOV.U32 R50, RZ, RZ, RZ ;  /* 0x000000ffff327224 */ /* 0x001fc600078e00ff */
[----:B-1----:R-:W-:Y:S01]  /*7150*/  SHF.R.U32.HI R13, RZ, 0x10, R2 ;  /* 0x00000010ff0d7819 */ /* 0x002fe20000011602 */
        /* <DEDUP_REMOVED lines=22> */
[----:B0-----:R-:W-:Y:S02]  /*72c0*/  IMAD.IADD R13, R14, 0x1, R13 ;  /* 0x000000010e0d7824 */ /* 0x001fe400078e020d */
[----:B------:R-:W-:Y:S04]  /*72d0*/  LDS R14, [UR39] ;  /* 0x00000027ff0e7984 */ /* 0x000fe80008000800 */
[----:B------:R-:W0:Y:S02]  /*72e0*/  SHFL.DOWN PT, R20, R13, 0x4, 0x1f ;  /* 0x08801f000d147f89 */ /* 0x000e2400000e0000 */
[----:B0-----:R-:W-:Y:S01]  /*72f0*/  IMAD.IADD R20, R13, 0x1, R20 ;  /* 0x000000010d147824 */ /* 0x001fe200078e0214 */
[----:B------:R-:W-:Y:S01]  /*7300*/  @!P4 LEA R13, R3, UR39, 0x2 ;  /* 0x00000027030dcc11 */ /* 0x000fe2000f8e10ff */
[----:B------:R-:W-:Y:S06]  /*7310*/  BAR.SYNC.DEFER_BLOCKING 0x0 ;  /* 0x0000000000007b1d */ /* 0x000fec0000010000 */
        /* <DEDUP_REMOVED lines=19> */
.L_x_369:
[----:B-1----:R-:W-:-:S07]  /*7450*/  IMAD.IADD R50, R26, 0x1, R49 ;  /* 0x000000011a327824 */ /* 0x002fce00078e0231 */
.L_x_80:
[----:B------:R-:W-:Y:S05]  /*7460*/  BSYNC B1 ;  /* 0x0000000000017941 */ /* 0x000fea0003800000 */
.L_x_79:
[----:B-1----:R1:W-:Y:S01]  /*7470*/  @P3 STS [UR39], R50 ;  /* 0x00000032ff003988 */ /* 0x0023e20008000827 */
[----:B------:R-:W-:Y:S05]  /*7480*/  WARPSYNC.ALL ;  /* 0x0000000000007948 */ /* 0x000fea0003800000 */
[----:B------:R-:W-:Y:S01]  /*7490*/  BAR.SYNC.DEFER_BLOCKING 0x0 ;  /* 0x0000000000007b1d */ /* 0x000fe20000010000 */
[----:B------:R-:W-:Y:S01]  /*74a0*/  @!P1 LEA.HI R29, R3, UR39, RZ, 0x1d ;  /* 0x00000027031d9c11 */ /* 0x000fe2000f8fe8ff */
[----:B-1----:R-:W-:-:S04]  /*74b0*/  IMAD.MOV.U32 R50, RZ, RZ, RZ ;  /* 0x000000ffff327224 */ /* 0x002fc800078e00ff */
[----:B------:R-:W1:Y:S01]  /*74c0*/  LDCU UR42, c[0x0][0x360] ;  /* 0x00006c00ff2a77ac */ /* 0x000e620008000800 */
[----:B0-----:R-:W0:Y:S01]  /*74d0*/  LDS.S8 R13, [R0+0x2840] ;  /* 0x00284000000d7984 */ /* 0x001e220000000200 */
[----:B-1----:R-:W-:-:S06]  /*74e0*/  USHF.R.U32.HI UR42, URZ, 0x5, UR42 ;  /* 0x00000005ff2a7899 */ /* 0x002fcc000801162a */
[----:B------:R-:W-:Y:S01]  /*74f0*/  ISETP.GE.U32.AND P3, PT, R3, UR42, PT ;  /* 0x0000002a03007c0c */ /* 0x000fe2000bf66070 */
[----:B0-----:R-:W-:-:S05]  /*7500*/  IMAD R13, R12, R13, RZ ;  /* 0x0000000d0c0d7224 */ /* 0x001fca00078e02ff */
        /* <DEDUP_REMOVED lines=30> */
.L_x_375:
[----:B-1----:R-:W-:Y:S02]  /*76f0*/  IADD3 R49, PT, PT, R26, R49, RZ ;  /* 0x000000311a317210 */ /* 0x002fe40007ffe0ff */
[----:B------:R-:W-:-:S03]  /*7700*/  @!P4 PLOP3.LUT P3, PT, PT, PT, PT, 0x80, 0x8 ;  /* 0x000000000008c81c */ /* 0x000fc60003f6f070 */
[----:B------:R1:W-:Y:S10]  /*7710*/  @!P4 STS [UR39], R49 ;  /* 0x00000031ff00c988 */ /* 0x0003f40008000827 */
.L_x_82:
[----:B------:R-:W-:Y:S05]  /*7720*/  WARPSYNC.ALL ;  /* 0x0000000000007948 */ /* 0x000fea0003800000 */
[----:B------:R-:W-:Y:S01]  /*7730*/  BAR.SYNC.DEFER_BLOCKING 0x0 ;  /* 0x0000000000007b1d */ /* 0x000fe20000010000 */
[----:B-1----:R-:W-:-:S05]  /*7740*/  HFMA2 R50, -RZ, RZ, 0, 0 ;  /* 0x00000000ff327431 */ /* 0x002fca00000001ff */
[----:B------:R-:W1:Y:S01]  /*7750*/  LDCU UR42, c[0x0][0x360] ;  /* 0x00006c00ff2a77ac */ /* 0x000e620008000800 */
[----:B------:R-:W-:Y:S01]  /*7760*/  BSSY B1, `(.L_x_84) ;  /* 0x0000023000017945 */ /* 0x000fe20003800000 */
[----:B------:R-:W5:Y:S01]  /*7770*/  LDS.S8 R21, [R0+0x29b0] ;  /* 0x0029b00000157984 */ /* 0x000f620000000200 */
[----:B-1----:R-:W-:-:S06]  /*7780*/  USHF.R.U32.HI UR42, URZ, 0x5, UR42 ;  /* 0x00000005ff2a7899 */ /* 0x002fcc000801162a */
[----:B------:R-:W-:Y:S01]  /*7790*/  ISETP.GE.U32.AND P4, PT, R3, UR42, PT ;  /* 0x0000002a03007c0c */ /* 0x000fe2000bf86070 */
[----:B-----5:R-:W-:-:S05]  /*77a0*/  IMAD R21, R2, R21, RZ ;  /* 0x0000001502157224 */ /* 0x020fca00078e02ff */
[----:B------:R-:W1:Y:S02]  /*77b0*/  SHFL.DOWN PT, R2, R21, 0x10, 0x1f ;  /* 0x0a001f0015027f89 */ /* 0x000e6400000e0000 */
[----:B-1----:R-:W-:-:S05]  /*77c0*/  IMAD.IADD R2, R21, 0x1, R2 ;  /* 0x0000000115027824 */ /* 0x002fca00078e0202 */
[----:B------:R-:W1:Y:S02]  /*77d0*/  SHFL.DOWN PT, R27, R2, 0x8, 0x1f ;  /* 0x09001f00021b7f89 */ /* 0x000e6400000e0000 */
[----:B-1----:R-:W-:Y:S01]  /*77e0*/  IMAD.IADD R27, R2, 0x1, R27 ;  /* 0x00000001021b7824 */ /* 0x002fe200078e021b */
[----:B------:R-:W-:-:S04]  /*77f0*/  @!P1 LEA.HI R2, R3, UR39, RZ, 0x1d ;  /* 0x0000002703029c11 */ /* 0x000fc8000f8fe8ff */
[----:B0-----:R-:W0:Y:S02]  /*7800*/  SHFL.DOWN PT, R12, R27, 0x4, 0x1f ;  /* 0x08801f001b0c7f89 */ /* 0x001e2400000e0000 */
[----:B0-----:R-:W-:-:S05]  /*7810*/  IMAD.IADD R20, R27, 0x1, R12 ;  /* 0x000000011b147824 */ /* 0x001fca00078e020c */
[----:B------:R-:W0:Y:S02]  /*7820*/  SHFL.DOWN PT, R29, R20, 0x2, 0x1f ;  /* 0x08401f00141d7f89 */ /* 0x000e2400000e0000 */
[----:B0-----:R-:W-:Y:S01]  /*7830*/  IMAD.IADD R29, R20, 0x1, R29 ;  /* 0x00000001141d7824 */ /* 0x001fe200078e021d */
[----:B------:R-:W-:-:S04]  /*7840*/  @!P4 LEA R20, R3, UR39, 0x2 ;  /* 0x000000270314cc11 */ /* 0x000fc8000f8e10ff */
        /* <DEDUP_REMOVED lines=19> */
.L_x_381:
[----:B-1----:R-:W-:-:S07]  /*7980*/  IMAD.IADD R50, R26, 0x1, R49 ;  /* 0x000000011a327824 */ /* 0x002fce00078e0231 */
.L_x_85:
[----:B------:R-:W-:Y:S05]  /*7990*/  BSYNC B1 ;  /* 0x0000000000017941 */ /* 0x000fea0003800000 */
.L_x_84:
[----:B0-----:R0:W-:Y:S01]  /*79a0*/  @P3 STS [UR39], R50 ;  /* 0x00000032ff003988 */ /* 0x0011e20008000827 */
[----:B------:R-:W-:Y:S05]  /*79b0*/  WARPSYNC.ALL ;  /* 0x0000000000007948 */ /* 0x000fea0003800000 */
[----:B------:R-:W-:Y:S01]  /*79c0*/  BAR.SYNC.DEFER_BLOCKING 0x0 ;  /* 0x0000000000007b1d */ /* 0x000fe20000010000 */
[----:B-1----:R-:W-:Y:S01]  /*79d0*/  MOV R21, UR5 ;  /* 0x0000000500157c02 */ /* 0x002fe20008000f00 */
[----:B------:R-:W-:Y:S01]  /*79e0*/  UIMAD UR42, UR5, 0x84400, URZ ;  /* 0x00084400052a78a4 */ /* 0x000fe2000f8e02ff */
[----:B0-----:R-:W-:Y:S01]  /*79f0*/  CS2R R50, SRZ ;  /* 0x0000000000327805 */ /* 0x001fe2000001ff00 */
[----:B------:R-:W-:Y:S01]  /*7a00*/  IMAD.MOV.U32 R52, RZ, RZ, 0x1700 ;  /* 0x00001700ff347424 */ /* 0x000fe200078e00ff */
[----:B------:R-:W-:Y:S01]  /*7a10*/  CS2R R46, SRZ ;  /* 0x00000000002e7805 */ /* 0x000fe2000001ff00 */
[----:B------:R-:W-:Y:S01]  /*7a20*/  IMAD.WIDE.U32 R20, R21, 0x84400, R18 ;  /* 0x0008440015147825 */ /* 0x000fe200078e0012 */
[----:B------:R-:W-:-:S02]  /*7a30*/  CS2R R44, SRZ ;  /* 0x00000000002c7805 */ /* 0x000fc4000001ff00 */
[----:B------:R-:W-:Y:S02]  /*7a40*/  LOP3.LUT R28, R3, UR42, RZ, 0xfc, !PT ;  /* 0x0000002a031c7c12 */ /* 0x000fe4000f8efcff */
[----:B--234-:R-:W-:Y:S02]  /*7a50*/  CS2R R48, SRZ ;  /* 0x0000000000307805 */ /* 0x01cfe4000001ff00 */
[----:B------:R-:W-:Y:S02]  /*7a60*/  CS2R R42, SRZ ;  /* 0x00000000002a7805 */ /* 0x000fe4000001ff00 */
[----:B------:R-:W-:Y:S02]  /*7a70*/  IADD3 R26, P3, PT, R20, 0x17170, RZ ;  /* 0x00017170141a7810 */ /* 0x000fe40007f7e0ff */
[----:B------:R-:W-:Y:S01]  /*7a80*/  CS2R R40, SRZ ;  /* 0x0000000000287805 */ /* 0x000fe2000001ff00 */
[----:B------:R-:W-:Y:S02]  /*7a90*/  IMAD.MOV.U32 R39, RZ, RZ, RZ ;  /* 0x000000ffff277224 */ /* 0x000fe400078e00ff */
[----:B------:R-:W-:-:S02]  /*7aa0*/  IMAD.MOV.U32 R33, RZ, RZ, RZ ;  /* 0x000000ffff217224 */ /* 0x000fc400078e00ff */
[----:B------:R-:W-:Y:S01]  /*7ab0*/  IMAD.X R27, RZ, RZ, R21, P3 ;  /* 0x000000ffff1b7224 */ /* 0x000fe200018e0615 */
[----:B------:R-:W-:Y:S02]  /*7ac0*/  IADD3 R28, P3, PT, R28, R30, RZ ;  /* 0x0000001e1c1c7210 */ /* 0x000fe40007f7e0ff */
[----:B------:R-:W-:Y:S02]  /*7ad0*/  CS2R R20, SRZ ;  /* 0x0000000000147805 */ /* 0x000fe4000001ff00 */
[----:B------:R-:W-:Y:S01]  /*7ae0*/  IADD3 R28, P4, PT, R28, 0x38270, RZ ;  /* 0x000382701c1c7810 */ /* 0x000fe20007f9e0ff */
[----:B------:R-:W0:Y:S03]  /*7af0*/  LDS R32, [UR39] ;  /* 0x00000027ff207984 */ /* 0x000e260008000800 */
[----:B------:R-:W-:-:S09]  /*7b00*/  IADD3.X R29, PT, PT, RZ, RZ, R31, P4, P3 ;  /* 0x000000ffff1d7210 */ /* 0x000fd200027e641f */
.L_x_87:
[----:B------:R-:W2:Y:S04]  /*7b10*/  LDG.E.U8.CONSTANT R53, desc[UR36][R26.64] ;  /* 0x000000241a357981 */ /* 0x000ea8000c1e9100 */
[----:B------:R-:W2:Y:S04]  /*7b20*/  LDG.E.U8.CONSTANT R55, desc[UR36][R26.64+-0x170] ;  /* 0xfffe90241a377981 */ /* 0x000ea8000c1e9100 */
[----:B------:R-:W1:Y:S02]  /*7b30*/  LDS.U16 R2, [R52+UR38+-0x1700] ;  /* 0xffe9002634027984 */ /* 0x000e640008000400 */
[----:B-1----:R-:W-:-:S02]  /*7b40*/  PRMT R54, R2, 0x8880, RZ ;  /* 0x0000888002367816 */ /* 0x002fc400000000ff */
[----:B------:R-:W-:Y:S02]  /*7b50*/  PRMT R2, R2, 0x9991, RZ ;  /* 0x0000999102027816 */ /* 0x000fe400000000ff */
[----:B------:R-:W-:Y:S02]  /*7b60*/  PRMT R54, R54, 0x7710, RZ ;  /* 0x0000771036367816 */ /* 0x000fe400000000ff */
[----:B------:R-:W-:-:S04]  /*7b70*/  PRMT R2, R2, 0x7710, RZ ;  /* 0x0000771002027816 */ /* 0x000fc800000000ff */
[----:B------:R-:W-:Y:S02]  /*7b80*/  PRMT R54, R54, 0x5410, R2 ;  /* 0x0000541036367816 */ /* 0x000fe40000000002 */
[----:B------:R-:W1:Y:S01]  /*7b90*/  LDS.U16 R2, [R52+UR38+-0x1140] ;  /* 0xffeec02634027984 */ /* 0x000e620008000400 */
[----:B--2---:R-:W-:Y:S01]  /*7ba0*/  PRMT R53, R55, 0x3340, R53 ;  /* 0x0000334037357816 */ /* 0x004fe20000000035 */
[----:B------:R-:W-:-:S05]  /*7bb0*/  IMAD.MOV.U32 R55, RZ, RZ, 0x5410 ;  /* 0x00005410ff377424 */ /* 0x000fca00078e00ff */
[----:B------:R-:W-:Y:S02]  /*7bc0*/  PRMT R53, R53, R55, UR22 ;  /* 0x0000001635357e16 */ /* 0x000fe40008000037 */
[C---:B-1----:R-:W-:Y:S02]  /*7bd0*/  PRMT R55, R2.reuse, 0x8880, RZ ;  /* 0x0000888002377816 */ /* 0x042fe400000000ff */
[----:B------:R-:W-:Y:S01]  /*7be0*/  PRMT R2, R2, 0x9991, RZ ;  /* 0x0000999102027816 */ /* 0x000fe200000000ff */
[----:B------:R-:W-:Y:S01]  /*7bf0*/  IDP.2A.LO.S16.S8 R49, R54, R53, R49 ;  /* 0x0000003536317226 */ /* 0x000fe20000001631 */
[----:B------:R-:W-:Y:S02]  /*7c00*/  PRMT R55, R55, 0x7710, RZ ;  /* 0x0000771037377816 */ /* 0x000fe400000000ff */
[----:B------:R-:W-:-:S04]  /*7c10*/  PRMT R2, R2, 0x7710, RZ ;  /* 0x0000771002027816 */ /* 0x000fc800000000ff */
[----:B------:R-:W-:Y:S02]  /*7c20*/  PRMT R2, R55, 0x5410, R2 ;  /* 0x0000541037027816 */ /* 0x000fe40000000002 */
[----:B------:R-:W1:Y:S03]  /*7c30*/  LDS.U16 R55, [R52+UR38+-0xb80] ;  /* 0xfff4802634377984 */ /* 0x000e660008000400 */
[----:B------:R-:W-:Y:S02]  /*7c40*/  IDP.2A.LO.S16.S8 R50, R2, R53, R50 ;  /* 0x0000003502327226 */ /* 0x000fe40000001632 */
[----:B------:R-:W2:Y:S01]  /*7c50*/  LDG.E.U8.CONSTANT R2, desc[UR36][R28.64] ;  /* 0x000000241c027981 */ /* 0x000ea2000c1e9100 */
[C---:B-1----:R-:W-:Y:S02]  /*7c60*/  PRMT R54, R55.reuse, 0x8880, RZ ;  /* 0x0000888037367816 */ /* 0x042fe400000000ff */
[----:B------:R-:W-:-:S02]  /*7c70*/  PRMT R55, R55, 0x9991, RZ ;  /* 0x0000999137377816 */ /* 0x000fc400000000ff */
[----:B------:R-:W-:Y:S02]  /*7c80*/  PRMT R54, R54, 0x7710, RZ ;  /* 0x0000771036367816 */ /* 0x000fe400000000ff */
[----:B------:R-:W-:-:S04]  /*7c90*/  PRMT R55, R55, 0x7710, RZ ;  /* 0x0000771037377816 */ /* 0x000fc800000000ff */
[----:B------:R-:W-:Y:S02]  /*7ca0*/  PRMT R55, R54, 0x5410, R55 ;  /* 0x0000541036377816 */ /* 0x000fe40000000037 */
[----:B------:R-:W2:Y:S03]  /*7cb0*/  LDG.E.U8.CONSTANT R54, desc[UR36][R28.64+-0x170] ;  /* 0xfffe90241c367981 */ /* 0x000ea6000c1e9100 */
[----:B------:R-:W-:Y:S02]  /*7cc0*/  IDP.2A.LO.S16.S8 R43, R55, R53, R43 ;  /* 0x00000035372b7226 */ /* 0x000fe4000000162b */
[----:B------:R-:W1:Y:S02]  /*7cd0*/  LDS.U16 R55, [R52+UR38+-0x5c0] ;  /* 0xfffa402634377984 */ /* 0x000e640008000400 */
[C---:B-1----:R-:W-:Y:S02]  /*7ce0*/  PRMT R56, R55.reuse, 0x8880, RZ ;  /* 0x0000888037387816 */ /* 0x042fe400000000ff */
[----:B------:R-:W-:-:S02]  /*7cf0*/  PRMT R55, R55, 0x9991, RZ ;  /* 0x0000999137377816 */ /* 0x000fc400000000ff */
[----:B------:R-:W-:Y:S02]  /*7d00*/  PRMT R56, R56, 0x7710, RZ ;  /* 0x0000771038387816 */ /* 0x000fe400000000ff */
[----:B------:R-:W-:-:S04]  /*7d10*/  PRMT R55, R55, 0x7710, RZ ;  /* 0x0000771037377816 */ /* 0x000fc800000000ff */
[----:B------:R-:W-:-:S05]  /*7d20*/  PRMT R55, R56, 0x5410, R55 ;  /* 0x0000541038377816 */ /* 0x000fca0000000037 */
[----:B------:R-:W-:Y:S02]  /*7d30*/  IDP.2A.LO.S16.S8 R42, R55, R53, R42 ;  /* 0x00000035372a7226 */ /* 0x000fe4000000162a */
[----:B------:R-:W1:Y:S02]  /*7d40*/  LDS.U16 R55, [R52+UR38] ;  /* 0x0000002634377984 */ /* 0x000e640008000400 */
[C---:B-1----:R-:W-:Y:S02]  /*7d50*/  PRMT R56, R55.reuse, 0x8880, RZ ;  /* 0x0000888037387816 */ /* 0x042fe400000000ff */
[----:B------:R-:W-:Y:S02]  /*7d60*/  PRMT R55, R55, 0x9991, RZ ;  /* 0x0000999137377816 */ /* 0x000fe400000000ff */
[----:B------:R-:W-:Y:S02]  /*7d70*/  PRMT R56, R56, 0x7710, RZ ;  /* 0x0000771038387816 */ /* 0x000fe400000000ff */
[----:B------:R-:W-:-:S04]  /*7d80*/  PRMT R55, R55, 0x7710, RZ ;  /* 0x0000771037377816 */ /* 0x000fc800000000ff */
[----:B------:R-:W-:-:S05]  /*7d90*/  PRMT R55, R56, 0x5410, R55 ;  /* 0x0000541038377816 */ /* 0x000fca0000000037 */
[----:B------:R-:W-:Y:S02]  /*7da0*/  IDP.2A.LO.S16.S8 R41, R55, R53, R41 ;  /* 0x0000003537297226 */ /* 0x000fe40000001629 */
[----:B------:R-:W1:Y:S02]  /*7db0*/  LDS.U16 R55, [R52+UR38+0x5c0] ;  /* 0x0005c02634377984 */ /* 0x000e640008000400 */
        /* <DEDUP_REMOVED lines=20> */
[----:B------:R-:W1:Y:S04]  /*7f00*/  LDS.U16 R55, [R52+UR38+-0x1590] ;  /* 0xffea702634377984 */ /* 0x000e680008000400 */
[----:B------:R-:W3:Y:S01]  /*7f10*/  LDS.U16 R53, [R52+UR38+-0xfd0] ;  /* 0xfff0302634357984 */ /* 0x000ee20008000400 */
[----:B--2---:R-:W-:Y:S02]  /*7f20*/  PRMT R2, R54, 0x3340, R2 ;  /* 0x0000334036027816 */ /* 0x004fe40000000002 */
[----:B------:R-:W-:-:S04]  /*7f30*/  MOV R54, 0x5410 ;  /* 0x0000541000367802 */ /* 0x000fc80000000f00 */
[----:B------:R-:W-:Y:S02]  /*7f40*/  PRMT R2, R2, R54, UR22 ;  /* 0x0000001602027e16 */ /* 0x000fe40008000036 */
[C---:B-1----:R-:W-:Y:S02]  /*7f50*/  PRMT R54, R55.reuse, 0x8880, RZ ;  /* 0x0000888037367816 */ /* 0x042fe400000000ff */
[----:B------:R-:W-:Y:S02]  /*7f60*/  PRMT R55, R55, 0x9991, RZ ;  /* 0x0000999137377816 */ /* 0x000fe400000000ff */
[----:B------:R-:W-:Y:S02]  /*7f70*/  PRMT R54, R54, 0x7710, RZ ;  /* 0x0000771036367816 */ /* 0x000fe400000000ff */
[----:B------:R-:W-:-:S04]  /*7f80*/  PRMT R55, R55, 0x7710, RZ ;  /* 0x0000771037377816 */ /* 0x000fc800000000ff */
[----:B------:R-:W-:-:S05]  /*7f90*/  PRMT R54, R54, 0x5410, R55 ;  /* 0x0000541036367816 */ /* 0x000fca0000000037 */
[----:B------:R-:W-:Y:S02]  /*7fa0*/  IDP.2A.LO.S16.S8 R51, R54, R2, R51 ;  /* 0x0000000236337226 */ /* 0x000fe40000001633 */
[----:B------:R-:W1:Y:S01]  /*7fb0*/  LDS.U16 R54, [R52+UR38+-0xa10] ;  /* 0xfff5f02634367984 */ /* 0x000e620008000400 */
[C---:B---3--:R-:W-:Y:S02]  /*7fc0*/  PRMT R55, R53.reuse, 0x8880, RZ ;  /* 0x0000888035377816 */ /* 0x048fe400000000ff */
[----:B------:R-:W-:Y:S02]  /*7fd0*/  PRMT R53, R53, 0x9991, RZ ;  /* 0x0000999135357816 */ /* 0x000fe400000000ff */
[----:B------:R-:W-:Y:S02]  /*7fe0*/  PRMT R55, R55, 0x7710, RZ ;  /* 0x0000771037377816 */ /* 0x000fe400000000ff */
[----:B------:R-:W-:-:S04]  /*7ff0*/  PRMT R53, R53, 0x7710, RZ ;  /* 0x0000771035357816 */ /* 0x000fc800000000ff */
[----:B------:R-:W-:Y:S02]  /*8000*/  PRMT R55, R55, 0x5410, R53 ;  /* 0x0000541037377816 */ /* 0x000fe40000000035 */
[----:B------:R-:W2:Y:S03]  /*8010*/  LDS.U16 R53, [R52+UR38+-0x450] ;  /* 0xfffbb02634357984 */ /* 0x000ea60008000400 */
[----:B------:R-:W-:Y:S01]  /*8020*/  IDP.2A.LO.S16.S8 R46, R55, R2, R46 ;  /* 0x00000002372e7226 */ /* 0x000fe2000000162e */
[C---:B-1----:R-:W-:Y:S02]  /*8030*/  PRMT R55, R54.reuse, 0x8880, RZ ;  /* 0x0000888036377816 */ /* 0x042fe400000000ff */
[----:B------:R-:W-:Y:S02]  /*8040*/  PRMT R54, R54, 0x9991, RZ ;  /* 0x0000999136367816 */ /* 0x000fe400000000ff */
[----:B------:R-:W-:-:S02]  /*8050*/  PRMT R55, R55, 0x7710, RZ ;  /* 0x0000771037377816 */ /* 0x000fc400000000ff */
[----:B------:R-:W-:-:S04]  /*8060*/  PRMT R54, R54, 0x7710, RZ ;  /* 0x0000771036367816 */ /* 0x000fc800000000ff */
[----:B------:R-:W-:-:S05]  /*8070*/  PRMT R54, R55, 0x5410, R54 ;  /* 0x0000541037367816 */ /* 0x000fca0000000036 */
[----:B------:R-:W-:Y:S02]  /*8080*/  IDP.2A.LO.S16.S8 R44, R54, R2, R44 ;  /* 0x00000002362c7226 */ /* 0x000fe4000000162c */
[----:B------:R-:W1:Y:S01]  /*8090*/  LDS.U16 R54, [R52+UR38+0x170] ;  /* 0x0001702634367984 */ /* 0x000e620008000400 */
[C---:B--2---:R-:W-:Y:S02]  /*80a0*/  PRMT R55, R53.reuse, 0x8880, RZ ;  /* 0x0000888035377816 */ /* 0x044fe400000000ff */
[----:B------:R-:W-:Y:S02]  /*80b0*/  PRMT R53, R53, 0x9991, RZ ;  /* 0x0000999135357816 */ /* 0x000fe400000000ff */
[----:B------:R-:W-:Y:S02]  /*80c0*/  PRMT R55, R55, 0x7710, RZ ;  /* 0x0000771037377816 */ /* 0x000fe400000000ff */
[----:B------:R-:W-:-:S04]  /*80d0*/  PRMT R53, R53, 0x7710, RZ ;  /* 0x0000771035357816 */ /* 0x000fc800000000ff */
[----:B------:R-:W-:Y:S02]  /*80e0*/  PRMT R55, R55, 0x5410, R53 ;  /* 0x0000541037377816 */ /* 0x000fe40000000035 */
[----:B------:R-:W2:Y:S03]  /*80f0*/  LDS.U16 R53, [R52+UR38+0x730] ;  /* 0x0007302634357984 */ /* 0x000ea60008000400 */
[----:B------:R-:W-:Y:S01]  /*8100*/  IDP.2A.LO.S16.S8 R48, R55, R2, R48 ;  /* 0x0000000237307226 */ /* 0x000fe20000001630 */
[C---:B-1----:R-:W-:Y:S02]  /*8110*/  PRMT R55, R54.reuse, 0x8880, RZ ;  /* 0x0000888036377816 */ /* 0x042fe400000000ff */
[----:B------:R-:W-:Y:S02]  /*8120*/  PRMT R54, R54, 0x9991, RZ ;  /* 0x0000999136367816 */ /* 0x000fe400000000ff */
[----:B------:R-:W-:-:S02]  /*8130*/  PRMT R55, R55, 0x7710, RZ ;  /* 0x0000771037377816 */ /* 0x000fc400000000ff */
[----:B------:R-:W-:-:S04]  /*8140*/  PRMT R54, R54, 0x7710, RZ ;  /* 0x0000771036367816 */ /* 0x000fc800000000ff */
[----:B------:R-:W-:Y:S02]  /*8150*/  PRMT R54, R55, 0x5410, R54 ;  /* 0x0000541037367816 */ /* 0x000fe40000000036 */
[----:B--2---:R-:W-:-:S03]  /*8160*/  PRMT R55, R53, 0x9991, RZ ;  /* 0x0000999135377816 */ /* 0x004fc600000000ff */
[----:B------:R-:W-:Y:S01]  /*8170*/  IDP.2A.LO.S16.S8 R45, R54, R2, R45 ;  /* 0x00000002362d7226 */ /* 0x000fe2000000162d */
[----:B------:R-:W-:Y:S02]  /*8180*/  PRMT R54, R53, 0x8880, RZ ;  /* 0x0000888035367816 */ /* 0x000fe400000000ff */
[----:B------:R-:W1:Y:S01]  /*8190*/  LDS.U16 R53, [R52+UR38+0xcf0] ;  /* 0x000cf02634357984 */ /* 0x000e620008000400 */
[----:B------:R-:W-:Y:S02]  /*81a0*/  PRMT R55, R55, 0x7710, RZ ;  /* 0x0000771037377816 */ /* 0x000fe400000000ff */
[----:B------:R-:W-:-:S04]  /*81b0*/  PRMT R54, R54, 0x7710, RZ ;  /* 0x0000771036367816 */ /* 0x000fc800000000ff */
[----:B------:R-:W-:Y:S02]  /*81c0*/  PRMT R55, R54, 0x5410, R55 ;  /* 0x0000541036377816 */ /* 0x000fe40000000037 */
[----:B------:R2:W3:Y:S03]  /*81d0*/  LDS.U16 R54, [R52+UR38+0x12b0] ;  /* 0x0012b02634367984 */ /* 0x0004e60008000400 */
[----:B------:R-:W-:Y:S02]  /*81e0*/  IDP.2A.LO.S16.S8 R47, R55, R2, R47 ;  /* 0x00000002372f7226 */ /* 0x000fe4000000162f */
[----:B--2---:R-:W-:-:S05]  /*81f0*/  VIADD R52, R52, 0x2 ;  /* 0x0000000234347836 */ /* 0x004fca0000000000 */
[----:B------:R-:W-:Y:S02]  /*8200*/  ISETP.NE.AND P3, PT, R52, 0x1870, PT ;  /* 0x000018703400780c */ /* 0x000fe40003f65270 */
[C---:B-1----:R-:W-:Y:S02]  /*8210*/  PRMT R55, R53.reuse, 0x8880, RZ ;  /* 0x0000888035377816 */ /* 0x042fe400000000ff */
[----:B------:R-:W-:Y:S02]  /*8220*/  PRMT R53, R53, 0x9991, RZ ;  /* 0x0000999135357816 */ /* 0x000fe400000000ff */
[----:B------:R-:W-:Y:S02]  /*8230*/  PRMT R55, R55, 0x7710, RZ ;  /* 0x0000771037377816 */ /* 0x000fe400000000ff */
[----:B------:R-:W-:-:S04]  /*8240*/  PRMT R53, R53, 0x7710, RZ ;  /* 0x0000771035357816 */ /* 0x000fc800000000ff */
[----:B------:R-:W-:Y:S02]  /*8250*/  PRMT R53, R55, 0x5410, R53 ;  /* 0x0000541037357816 */ /* 0x000fe40000000035 */
[C---:B---3--:R-:W-:Y:S02]  /*8260*/  PRMT R55, R54.reuse, 0x8880, RZ ;  /* 0x0000888036377816 */ /* 0x048fe400000000ff */
[----:B------:R-:W-:Y:S02]  /*8270*/  PRMT R54, R54, 0x9991, RZ ;  /* 0x0000999136367816 */ /* 0x000fe400000000ff */
[----:B------:R-:W-:Y:S02]  /*8280*/  PRMT R55, R55, 0x7710, RZ ;  /* 0x0000771037377816 */ /* 0x000fe400000000ff */
[----:B------:R-:W-:Y:S02]  /*8290*/  PRMT R54, R54, 0x7710, RZ ;  /* 0x0000771036367816 */ /* 0x000fe400000000ff */
[----:B------:R-:W-:-:S02]  /*82a0*/  IADD3 R26, P4, PT, R26, 0x2e0, RZ ;  /* 0x000002e01a1a7810 */ /* 0x000fc40007f9e0ff */
[----:B------:R-:W-:Y:S02]  /*82b0*/  PRMT R54, R55, 0x5410, R54 ;  /* 0x0000541037367816 */ /* 0x000fe40000000036 */
[----:B------:R-:W-:Y:S01]  /*82c0*/  IADD3 R28, P5, PT, R28, 0x2e0, RZ ;  /* 0x000002e01c1c7810 */ /* 0x000fe20007fbe0ff */
[-C--:B------:R-:W-:Y:S02]  /*82d0*/  IDP.2A.LO.S16.S8 R20, R53, R2.reuse, R20 ;  /* 0x0000000235147226 */ /* 0x080fe40000001614 */
[----:B------:R-:W-:Y:S02]  /*82e0*/  IDP.2A.LO.S16.S8 R21, R54, R2, R21 ;  /* 0x0000000236157226 */ /* 0x000fe40000001615 */
[----:B------:R-:W-:Y:S02]  /*82f0*/  IMAD.X R27, RZ, RZ, R27, P4 ;  /* 0x000000ffff1b7224 */ /* 0x000fe400020e061b */
[----:B------:R-:W-:Y:S01]  /*8300*/  IMAD.X R29, RZ, RZ, R29, P5 ;  /* 0x000000ffff1d7224 */ /* 0x000fe200028e061d */
[----:B------:R-:W-:Y:S06]  /*8310*/  @P3 BRA `(.L_x_87) ;  /* 0xfffffff400fc3947 */ /* 0x000fec000383ffff */
[----:B------:R-:W-:Y:S02]  /*8320*/  UIMAD UR42, UR5, 0x64, UR40 ;  /* 0x00000064052a78a4 */ /* 0x000fe4000f8e0228 */
[----:B------:R-:W-:Y:S01]  /*8330*/  IMAD.U32 R2, RZ, RZ, UR5 ;  /* 0x00000005ff027e24 */ /* 0x000fe2000f8e00ff */
[----:B------:R-:W-:Y:S01]  /*8340*/  BAR.SYNC.DEFER_BLOCKING 0x0 ;  /* 0x0000000000007b1d */ /* 0x000fe20000010000 */
[----:B------:R-:W-:Y:S02]  /*8350*/  UIADD3 UR42, UPT, UPT, UR41, UR42, URZ ;  /* 0x0000002a292a7290 */ /* 0x000fe4000fffe0ff */
[----:B------:R-:W-:-:S04]  /*8360*/  IMAD.WIDE.U32 R18, R2, 0x2e0, R18 ;  /* 0x000002e002127825 */ /* 0x000fc800078e0012 */
[----:B------:R-:W-:Y:S02]  /*8370*/  IMAD.MOV.U32 R2, RZ, RZ, -0x61c88647 ;  /* 0x9e3779b9ff027424 */ /* 0x000fe400078e00ff */
[----:B------:R1:W2:Y:S02]  /*8380*/  LDG.E.U8.CONSTANT R19, desc[UR36][R18.64+0x228000] ;  /* 0x2280002412137981 */ /* 0x0002a4000c1e9100 */
[----:B------:R-:W-:-:S05]  /*8390*/  IMAD R2, R3, R2, UR42 ;  /* 0x0000002a03027e24 */ /* 0x000fca000f8e0202 */
[----:B-1----:R-:W-:-:S04]  /*83a0*/  IADD3 R18, PT, PT, R2, 0x1, RZ ;  /* 0x0000000102127810 */ /* 0x002fc80007ffe0ff */
[----:B------:R-:W-:-:S04]  /*83b0*/  SHF.R.U32.HI R26, RZ, 0x10, R18 ;  /* 0x00000010ff1a7819 */ /* 0x000fc80000011612 */
[----:B------:R-:W-:-:S05]  /*83c0*/  LOP3.LUT R18, R26, R18, RZ, 0x3c, !PT ;  /* 0x000000121a127212 */ /* 0x000fca00078e3cff */
[----:B------:R-:W-:-:S05]  /*83d0*/  IMAD R18, R18, -0x7a143595, RZ ;  /* 0x85ebca6b12127824 */ /* 0x000fca00078e02ff */
[----:B------:R-:W-:-:S04]  /*83e0*/  SHF.R.U32.HI R26, RZ, 0xd, R18 ;  /* 0x0000000dff1a7819 */ /* 0x000fc80000011612 */
[----:B------:R-:W-:-:S05]  /*83f0*/  LOP3.LUT R18, R26, R18, RZ, 0x3c, !PT ;  /* 0x000000121a127212 */ /* 0x000fca00078e3cff */
[----:B------:R-:W-:-:S05]  /*8400*/  IMAD R18, R18, -0x3d4d51cb, RZ ;  /* 0xc2b2ae3512127824 */ /* 0x000fca00078e02ff */
[----:B------:R-:W-:-:S04]  /*8410*/  SHF.R.U32.HI R26, RZ, 0x10, R18 ;  /* 0x00000010ff1a7819 */ /* 0x000fc80000011612 */
[----:B------:R-:W-:-:S04]  /*8420*/  LOP3.LUT R26, R26, R18, RZ, 0x3c, !PT ;  /* 0x000000121a1a7212 */ /* 0x000fc800078e3cff */
[----:B------:R-:W-:Y:S02]  /*8430*/  SHF.R.U32.HI R18, RZ, 0x1, R26 ;  /* 0x00000001ff127819 */ /* 0x000fe4000001161a */
[----:B------:R-:W-:Y:S02]  /*8440*/  LOP3.LUT R26, R26, 0x1, RZ, 0xc0, !PT ;  /* 0x000000011a1a7812 */ /* 0x000fe400078ec0ff */
[----:B------:R-:W-:Y:S02]  /*8450*/  LOP3.LUT R18, R18, 0x1f, RZ, 0xc0, !PT ;  /* 0x0000001f12127812 */ /* 0x000fe400078ec0ff */
[----:B------:R-:W-:-:S03]  /*8460*/  ISETP.NE.U32.AND P3, PT, R26, 0x1, PT ;  /* 0x000000011a00780c */ /* 0x000fc60003f65070 */
[----:B------:R-:W-:-:S05]  /*8470*/  IMAD.MOV R26, RZ, RZ, -R18 ;  /* 0x000000ffff1a7224 */ /* 0x000fca00078e0a12 */
[----:B------:R-:W-:Y:S02]  /*8480*/  SEL R27, R18, R26, !P3 ;  /* 0x0000001a121b7207 */ /* 0x000fe40005800000 */
[----:B------:R-:W-:-:S05]  /*8490*/  SEL R18, R26, R18, !P3 ;  /* 0x000000121a127207 */ /* 0x000fca0005800000 */
[----:B------:R-:W-:Y:S02]  /*84a0*/  IMAD R36, R36, R18, RZ ;  /* 0x0000001224247224 */ /* 0x000fe400078e02ff */
[----:B------:R-:W-:-:S05]  /*84b0*/  VIADD R18, R2, 0x2 ;  /* 0x0000000202127836 */ /* 0x000fca0000000000 */
        /* <DEDUP_REMOVED lines=8> */
[----:B------:R-:W-:Y:S02]  /*8540*/  LOP3.LUT R18, R26, 0x1, RZ, 0xc0, !PT ;  /* 0x000000011a127812 */ /* 0x000fe400078ec0ff */
[----:B------:R-:W-:Y:S01]  /*8550*/  SHF.R.U32.HI R26, RZ, 0x1, R26 ;  /* 0x00000001ff1a7819 */ /* 0x000fe2000001161a */
[----:B------:R-:W-:Y:S01]  /*8560*/  IMAD R27, R38, R27, RZ ;  /* 0x0000001b261b7224 */ /* 0x000fe200078e02ff */
[----:B------:R-:W-:Y:S02]  /*8570*/  ISETP.NE.U32.AND P3, PT, R18, 0x1, PT ;  /* 0x000000011200780c */ /* 0x000fe40003f65070 */
[----:B------:R-:W-:Y:S02]  /*8580*/  LOP3.LUT R18, R26, 0x1f, RZ, 0xc0, !PT ;  /* 0x0000001f1a127812 */ /* 0x000fe400078ec0ff */
[----:B------:R-:W-:-:S03]  /*8590*/  LEA.HI R49, R27, R49, RZ, 0x18 ;  /* 0x000000311b317211 */ /* 0x000fc600078fc0ff */
[----:B------:R-:W-:-:S05]  /*85a0*/  IMAD.MOV R27, RZ, RZ, -R18 ;  /* 0x000000ffff1b7224 */ /* 0x000fca00078e0a12 */
[----:B------:R-:W-:-:S05]  /*85b0*/  SEL R26, R18, R27, !P3 ;  /* 0x0000001b121a7207 */ /* 0x000fca0005800000 */
[-C--:B------:R-:W-:Y:S02]  /*85c0*/  IMAD R37, R37, R26.reuse, RZ ;  /* 0x0000001a25257224 */ /* 0x080fe400078e02ff */
[----:B------:R-:W-:Y:S02]  /*85d0*/  IMAD R34, R34, R26, RZ ;  /* 0x0000001a22227224 */ /* 0x000fe400078e02ff */
[----:B------:R-:W-:Y:S01]  /*85e0*/  VIADD R26, R2, 0x3 ;  /* 0x00000003021a7836 */ /* 0x000fe20000000000 */
[----:B------:R-:W-:-:S04]  /*85f0*/  SEL R18, R27, R18, !P3 ;  /* 0x000000121b127207 */ /* 0x000fc80005800000 */
        /* <DEDUP_REMOVED lines=9> */
[----:B------:R-:W-:Y:S02]  /*8690*/  SHF.R.U32.HI R27, RZ, 0x1, R27 ;  /* 0x00000001ff1b7819 */ /* 0x000fe4000001161b */
[----:B------:R-:W-:Y:S02]  /*86a0*/  ISETP.NE.U32.AND P3, PT, R26, 0x1, PT ;  /* 0x000000011a00780c */ /* 0x000fe40003f65070 */
[----:B------:R-:W-:Y:S01]  /*86b0*/  LOP3.LUT R26, R27, 0x1f, RZ, 0xc0, !PT ;  /* 0x0000001f1b1a7812 */ /* 0x000fe200078ec0ff */
[----:B------:R-:W-:-:S04]  /*86c0*/  IMAD R35, R35, R18, RZ ;  /* 0x0000001223237224 */ /* 0x000fc800078e02ff */
[----:B------:R-:W-:Y:S02]  /*86d0*/  IMAD.MOV R27, RZ, RZ, -R26 ;  /* 0x000000ffff1b7224 */ /* 0x000fe400078e0a1a */
[----:B------:R-:W-:-:S03]  /*86e0*/  IMAD R24, R24, R18, RZ ;  /* 0x0000001218187224 */ /* 0x000fc600078e02ff */
[----:B------:R-:W-:-:S05]  /*86f0*/  SEL R18, R26, R27, !P3 ;  /* 0x0000001b1a127207 */ /* 0x000fca0005800000 */
[-C--:B------:R-:W-:Y:S02]  /*8700*/  IMAD R25, R25, R18.reuse, RZ ;  /* 0x0000001219197224 */ /* 0x080fe400078e02ff */
[----:B------:R-:W-:Y:S01]  /*8710*/  IMAD R18, R22, R18, RZ ;  /* 0x0000001216127224 */ /* 0x000fe200078e02ff */
[----:B------:R-:W-:Y:S02]  /*8720*/  IADD3 R22, PT, PT, R2, 0x4, RZ ;  /* 0x0000000402167810 */ /* 0x000fe40007ffe0ff */
[----:B------:R-:W-:Y:S02]  /*8730*/  SEL R26, R27, R26, !P3 ;  /* 0x0000001a1b1a7207 */ /* 0x000fe40005800000 */
        /* <DEDUP_REMOVED lines=35> */
[----:B------:R-:W-:Y:S02]  /*8970*/  SEL R22, R26, R27, !P3 ;  /* 0x0000001b1a167207 */ /* 0x000fe40005800000 */
[----:B------:R-:W-:-:S03]  /*8980*/  SEL R26, R27, R26, !P3 ;  /* 0x0000001a1b1a7207 */ /* 0x000fc60005800000 */
[----:B------:R-:W-:Y:S02]  /*8990*/  IMAD R22, R13, R22, RZ ;  /* 0x000000160d167224 */ /* 0x000fe400078e02ff */
[----:B------:R-:W-:Y:S01]  /*89a0*/  VIADD R13, R2, 0x173 ;  /* 0x00000173020d7836 */ /* 0x000fe20000000000 */
[----:B------:R-:W-:Y:S01]  /*89b0*/  LEA.HI R50, R36, R50, RZ, 0x18 ;  /* 0x0000003224327211 */ /* 0x000fe200078fc0ff */
[----:B0-----:R-:W-:Y:S01]  /*89c0*/  IMAD R32, R32, R26, RZ ;  /* 0x0000001a20207224 */ /* 0x001fe200078e02ff */
[----:B------:R-:W-:Y:S02]  /*89d0*/  LEA.HI R34, R34, R43, RZ, 0x18 ;  /* 0x0000002b22227211 */ /* 0x000fe400078fc0ff */
[----:B------:R-:W-:Y:S02]  /*89e0*/  LEA.HI R24, R24, R42, RZ, 0x18 ;  /* 0x0000002a18187211 */ /* 0x000fe400078fc0ff */
[----:B------:R-:W-:Y:S02]  /*89f0*/  LEA.HI R41, R18, R41, RZ, 0x18 ;  /* 0x0000002912297211 */ /* 0x000fe400078fc0ff */
[----:B------:R-:W-:-:S02]  /*8a00*/  LEA.HI R40, R16, R40, RZ, 0x18 ;  /* 0x0000002810287211 */ /* 0x000fc400078fc0ff */
[----:B------:R-:W-:Y:S02]  /*8a10*/  LEA.HI R33, R12, R33, RZ, 0x18 ;  /* 0x000000210c217211 */ /* 0x000fe400078fc0ff */
[----:B------:R-:W-:Y:S02]  /*8a20*/  SHF.R.U32.HI R27, RZ, 0x10, R13 ;  /* 0x00000010ff1b7819 */ /* 0x000fe4000001160d */
[----:B------:R-:W-:Y:S01]  /*8a30*/  LEA.HI R39, R14, R39, RZ, 0x18 ;  /* 0x000000270e277211 */ /* 0x000fe200078fc0ff */
[----:B------:R-:W-:Y:S01]  /*8a40*/  IMAD.U32 R50, R50, 0x10000, RZ ;  /* 0x0001000032327824 */ /* 0x000fe200078e00ff */
        /* <DEDUP_REMOVED lines=10> */
[----:B------:R-:W-:-:S02]  /*8af0*/  LEA.HI R22, R22, R20, RZ, 0x18 ;  /* 0x0000001416167211 */ /* 0x000fc400078fc0ff */
[----:B------:R-:W-:Y:S02]  /*8b00*/  LEA.HI R32, R32, R21, RZ, 0x18 ;  /* 0x0000001520207211 */ /* 0x000fe400078fc0ff */
[----:B------:R-:W-:Y:S02]  /*8b10*/  LOP3.LUT R13, R27, R13, RZ, 0x3c, !PT ;  /* 0x0000000d1b0d7212 */ /* 0x000fe400078e3cff */
[----:B------:R-:W-:Y:S02]  /*8b20*/  LEA.HI R45, R17, R45, RZ, 0x18 ;  /* 0x0000002d112d7211 */ /* 0x000fe400078fc0ff */
[----:B--2---:R-:W-:Y:S02]  /*8b30*/  PRMT R27, R19, 0x8880, RZ ;  /* 0x00008880131b7816 */ /* 0x004fe400000000ff */
[----:B------:R-:W-:Y:S02]  /*8b40*/  SHF.L.U32 R49, R49, 0x10, RZ ;  /* 0x0000001031317819 */ /* 0x000fe400000006ff */
[----:B------:R-:W-:Y:S01]  /*8b50*/  SHF.L.U32 R39, R39, 0x10, RZ ;  /* 0x0000001027277819 */ /* 0x000fe200000006ff */
[----:B------:R-:W-:Y:S01]  /*8b60*/  IMAD.U32 R37, R37, 0x10000, RZ ;  /* 0x0001000025257824 */ /* 0x000fe200078e00ff */
[-C--:B------:R-:W-:Y:S01]  /*8b70*/  LEA.HI.SX32 R49, R49, R27.reuse, 0x8 ;  /* 0x0000001b31317211 */ /* 0x080fe200078f42ff */
        /* <DEDUP_REMOVED lines=12> */
[----:B------:R-:W-:Y:S01]  /*8c40*/  IMAD R13, R13, -0x7a143595, RZ ;  /* 0x85ebca6b0d0d7824 */ /* 0x000fe200078e02ff */
[----:B------:R-:W-:-:S02]  /*8c50*/  LEA.HI.SX32 R33, R33, R27, 0x8 ;  /* 0x0000001b21217211 */ /* 0x000fc400078f42ff */
[----:B------:R-:W-:Y:S02]  /*8c60*/  SHF.L.U32 R45, R45, 0x10, RZ ;  /* 0x000000102d2d7819 */ /* 0x000fe400000006ff */
[----:B------:R-:W-:Y:S02]  /*8c70*/  LEA.HI.SX32 R37, R37, R49, 0x8 ;  /* 0x0000003125257211 */ /* 0x000fe400078f42ff */
[----:B------:R-:W-:Y:S02]  /*8c80*/  LEA.HI.SX32 R35, R35, R50, 0x8 ;  /* 0x0000003223237211 */ /* 0x000fe400078f42ff */
[----:B------:R-:W-:Y:S02]  /*8c90*/  LEA.HI.SX32 R25, R25, R34, 0x8 ;  /* 0x0000002219197211 */ /* 0x000fe400078f42ff */
[----:B------:R-:W-:Y:S02]  /*8ca0*/  LEA.HI.SX32 R23, R23, R24, 0x8 ;  /* 0x0000001817177211 */ /* 0x000fe400078f42ff */
[----:B------:R-:W-:-:S02]  /*8cb0*/  LEA.HI.SX32 R41, R45, R41, 0x8 ;  /* 0x000000292d297211 */ /* 0x000fc400078f42ff */
[----:B------:R-:W-:Y:S02]  /*8cc0*/  LEA.HI.SX32 R40, R47, R40, 0x8 ;  /* 0x000000282f287211 */ /* 0x000fe400078f42ff */
[----:B------:R-:W-:Y:S02]  /*8cd0*/  LEA.HI.SX32 R22, R22, R39, 0x8 ;  /* 0x0000002716167211 */ /* 0x000fe400078f42ff */
[----:B------:R-:W-:Y:S01]  /*8ce0*/  LEA.HI.SX32 R32, R32, R33, 0x8 ;  /* 0x0000002120207211 */ /* 0x000fe200078f42ff */
[----:B------:R-:W-:Y:S01]  /*8cf0*/  VIADD R26, R1, UR5 ;  /* 0x00000005011a7c36 */ /* 0x000fe20008000000 */
[----:B------:R-:W-:Y:S02]  /*8d00*/  SHF.R.U32.HI R28, RZ, 0xd, R13 ;  /* 0x0000000dff1c7819 */ /* 0x000fe4000001160d */
[----:B------:R-:W-:Y:S02]  /*8d10*/  VIMNMX R37, PT, PT, R37, -0x7f, !PT ;  /* 0xffffff8125257848 */ /* 0x000fe40007fe0100 */
[----:B------:R-:W-:Y:S01]  /*8d20*/  VIMNMX R35, PT, PT, R35, -0x7f, !PT ;  /* 0xffffff8123237848 */ /* 0x000fe20007fe0100 */
[----:B------:R-:W5:Y:S01]  /*8d30*/  LDL.S8 R12, [R26] ;  /* 0x000000001a0c7983 */ /* 0x000f620000100200 */
[----:B------:R-:W-:-:S02]  /*8d40*/  VIMNMX R25, PT, PT, R25, -0x7f, !PT ;  /* 0xffffff8119197848 */ /* 0x000fc40007fe0100 */
[----:B------:R-:W-:Y:S01]  /*8d50*/  VIMNMX R23, PT, PT, R23, -0x7f, !PT ;  /* 0xffffff8117177848 */ /* 0x000fe20007fe0100 */
[----:B------:R-:W5:Y:S01]  /*8d60*/  LDL.S8 R14, [R26+0x8] ;  /* 0x000008001a0e7983 */ /* 0x000f620000100200 */
[----:B------:R-:W-:Y:S02]  /*8d70*/  VIMNMX R41, PT, PT, R41, -0x7f, !PT ;  /* 0xffffff8129297848 */ /* 0x000fe40007fe0100 */
[----:B------:R-:W-:Y:S01]  /*8d80*/  VIMNMX R40, PT, PT, R40, -0x7f, !PT ;  /* 0xffffff8128287848 */ /* 0x000fe20007fe0100 */
[----:B------:R-:W5:Y:S01]  /*8d90*/  LDL.S8 R15, [R26+0xc] ;  /* 0x00000c001a0f7983 */ /* 0x000f620000100200 */
[----:B------:R-:W-:Y:S02]  /*8da0*/  VIMNMX R22, PT, PT, R22, -0x7f, !PT ;  /* 0xffffff8116167848 */ /* 0x000fe40007fe0100 */
[----:B------:R-:W-:Y:S01]  /*8db0*/  VIMNMX R32, PT, PT, R32, -0x7f, !PT ;  /* 0xffffff8120207848 */ /* 0x000fe20007fe0100 */
[----:B------:R-:W5:Y:S01]  /*8dc0*/  LDL.S8 R16, [R26+0x10] ;  /* 0x000010001a107983 */ /* 0x000f620000100200 */
[----:B------:R-:W-:-:S02]  /*8dd0*/  LOP3.LUT R28, R28, R13, RZ, 0x3c, !PT ;  /* 0x0000000d1c1c7212 */ /* 0x000fc400078e3cff */
[----:B------:R-:W-:Y:S01]  /*8de0*/  VIMNMX R20, PT, PT, R37, 0x7f, PT ;  /* 0x0000007f25147848 */ /* 0x000fe20003fe0100 */
[----:B------:R-:W5:Y:S01]  /*8df0*/  LDL.S8 R13, [R26+0x4] ;  /* 0x000004001a0d7983 */ /* 0x000f620000100200 */
[----:B------:R-:W-:Y:S02]  /*8e00*/  VIMNMX R21, PT, PT, R35, 0x7f, PT ;  /* 0x0000007f23157848 */ /* 0x000fe40003fe0100 */
[----:B------:R-:W-:Y:S01]  /*8e10*/  VIMNMX R25, PT, PT, R25, 0x7f, PT ;  /* 0x0000007f19197848 */ /* 0x000fe20003fe0100 */
[----:B------:R-:W5:Y:S01]  /*8e20*/  LDL.S8 R17, [R26+0x14] ;  /* 0x000014001a117983 */ /* 0x000f620000100200 */
[----:B------:R-:W-:Y:S02]  /*8e30*/  VIMNMX R23, PT, PT, R23, 0x7f, PT ;  /* 0x0000007f17177848 */ /* 0x000fe40003fe0100 */
[----:B------:R-:W-:Y:S01]  /*8e40*/  VIMNMX R24, PT, PT, R41, 0x7f, PT ;  /* 0x0000007f29187848 */ /* 0x000fe20003fe0100 */
[----:B------:R-:W5:Y:S01]  /*8e50*/  LDL.S8 R18, [R26+0x18] ;  /* 0x000018001a127983 */ /* 0x000f620000100200 */
[----:B------:R-:W-:-:S02]  /*8e60*/  VIMNMX R40, PT, PT, R40, 0x7f, PT ;  /* 0x0000007f28287848 */ /* 0x000fc40003fe0100 */
[----:B------:R-:W-:Y:S01]  /*8e70*/  VIMNMX R27, PT, PT, R32, 0x7f, PT ;  /* 0x0000007f201b7848 */ /* 0x000fe20003fe0100 */
[----:B------:R0:W5:Y:S01]  /*8e80*/  LDL.S8 R19, [R26+0x1c] ;  /* 0x00001c001a137983 */ /* 0x0001620000100200 */
[----:B------:R-:W-:Y:S01]  /*8e90*/  BSSY.RECONVERGENT B1, `(.L_x_88) ;  /* 0x0000023000017945 */ /* 0x000fe20003800200 */
[----:B------:R-:W-:Y:S01]  /*8ea0*/  VIADD R20, R20, 0x7f ;  /* 0x0000007f14147836 */ /* 0x000fe20000000000 */
[----:B0-----:R-:W-:Y:S01]  /*8eb0*/  VIMNMX R26, PT, PT, R22, 0x7f, PT ;  /* 0x0000007f161a7848 */ /* 0x001fe20003fe0100 */
[----:B------:R-:W-:Y:S01]  /*8ec0*/  VIADD R21, R21, 0x7f ;  /* 0x0000007f15157836 */ /* 0x000fe20000000000 */
[----:B------:R-:W-:Y:S01]  /*8ed0*/  IADD3 R22, PT, PT, R25, 0x7f, RZ ;  /* 0x0000007f19167810 */ /* 0x000fe20007ffe0ff */
[----:B------:R-:W-:Y:S02]  /*8ee0*/  VIADD R23, R23, 0x7f ;  /* 0x0000007f17177836 */ /* 0x000fe40000000000 */
[----:B------:R-:W-:Y:S02]  /*8ef0*/  VIADD R24, R24, 0x7f ;  /* 0x0000007f18187836 */ /* 0x000fe40000000000 */
[----:B------:R-:W-:-:S02]  /*8f00*/  VIADD R25, R40, 0x7f ;  /* 0x0000007f28197836 */ /* 0x000fc40000000000 */
[----:B------:R-:W-:Y:S02]  /*8f10*/  VIADD R26, R26, 0x7f ;  /* 0x0000007f1a1a7836 */ /* 0x000fe40000000000 */
[----:B------:R-:W-:Y:S01]  /*8f20*/  VIADD R27, R27, 0x7f ;  /* 0x0000007f1b1b7836 */ /* 0x000fe20000000000 */
[----:B------:R-:W-:Y:S06]  /*8f30*/  @P0 BRA `(.L_x_89) ;  /* 0x0000000000600947 */ /* 0x000fec0003800000 */
[----:B-----5:R-:W-:Y:S02]  /*8f40*/  IMAD R32, R26, R18, RZ ;  /* 0x000000121a207224 */ /* 0x020fe400078e02ff */
[----:B------:R-:W-:Y:S02]  /*8f50*/  IMAD R29, R27, R19, RZ ;  /* 0x000000131b1d7224 */ /* 0x000fe400078e02ff */
[----:B------:R-:W-:Y:S01]  /*8f60*/  IMAD R34, R24, R16, RZ ;  /* 0x0000001018227224 */ /* 0x000fe200078e02ff */
[----:B------:R-:W-:Y:S01]  /*8f70*/  SHF.R.U32.HI R33, RZ, 0x8, R32 ;  /* 0x00000008ff217819 */ /* 0x000fe20000011620 */
[----:B------:R-:W-:Y:S01]  /*8f80*/  IMAD R32, R25, R17, RZ ;  /* 0x0000001119207224 */ /* 0x000fe200078e02ff */
[----:B------:R-:W-:Y:S02]  /*8f90*/  SHF.R.U32.HI R29, RZ, 0x8, R29 ;  /* 0x00000008ff1d7819 */ /* 0x000fe4000001161d */
[----:B------:R-:W-:Y:S01]  /*8fa0*/  SHF.R.U32.HI R37, RZ, 0x8, R34 ;  /* 0x00000008ff257819 */ /* 0x000fe20000011622 */
[----:B------:R-:W-:Y:S01]  /*8fb0*/  IMAD R34, R22, R14, RZ ;  /* 0x0000000e16227224 */ /* 0x000fe200078e02ff */
[----:B------:R-:W-:Y:S01]  /*8fc0*/  SHF.R.U32.HI R35, RZ, 0x8, R32 ;  /* 0x00000008ff237819 */ /* 0x000fe20000011620 */
[----:B------:R-:W-:Y:S01]  /*8fd0*/  IMAD R32, R23, R15, RZ ;  /* 0x0000000f17207224 */ /* 0x000fe200078e02ff */
[----:B------:R0:W-:Y:S04]  /*8fe0*/  STS.U8 [R0+0x2b20], R29 ;  /* 0x002b201d00007388 */ /* 0x0001e80000000000 */
[----:B------:R-:W-:Y:S01]  /*8ff0*/  SHF.R.U32.HI R39, RZ, 0x8, R32 ;  /* 0x00000008ff277819 */ /* 0x000fe20000011620 */
[----:B------:R-:W-:Y:S01]  /*9000*/  IMAD R32, R21, R13, RZ ;  /* 0x0000000d15207224 */ /* 0x000fe200078e02ff */
[----:B------:R1:W-:Y:S01]  /*9010*/  STS.U8 [R0+0x2560], R33 ;  /* 0x0025602100007388 */ /* 0x0003e20000000000 */
[----:B0-----:R-:W-:Y:S01]  /*9020*/  SHF.R.U32.HI R29, RZ, 0x8, R34 ;  /* 0x00000008ff1d7819 */ /* 0x001fe20000011622 */
[----:B------:R-:W-:-:S02]  /*9030*/  IMAD R34, R20, R12, RZ ;  /* 0x0000000c14227224 */ /* 0x000fc400078e02ff */
[----:B------:R0:W-:Y:S01]  /*9040*/  STS.U8 [R0+0x1fa0], R35 ;  /* 0x001fa02300007388 */ /* 0x0001e20000000000 */
[----:B-1----:R-:W-:-:S03]  /*9050*/  SHF.R.U32.HI R33, RZ, 0x8, R32 ;  /* 0x00000008ff217819 */ /* 0x002fc60000011620 */
[----:B------:R1:W-:Y:S04]  /*9060*/  STS.U8 [R0+0x19e0], R37 ;  /* 0x0019e02500007388 */ /* 0x0003e80000000000 */
[----:B------:R1:W-:Y:S01]  /*9070*/  STS.U8 [R0+0x1420], R39 ;  /* 0x0014202700007388 */ /* 0x0003e20000000000 */
[----:B0-----:R-:W-:-:S03]  /*9080*/  SHF.R.U32.HI R35, RZ, 0x8, R34 ;  /* 0x00000008ff237819 */ /* 0x001fc60000011622 */
[----:B------:R1:W-:Y:S04]  /*9090*/  STS.U8 [R0+0xe60], R29 ;  /* 0x000e601d00007388 */ /* 0x0003e80000000000 */
[----:B------:R1:W-:Y:S04]  /*90a0*/  STS.U8 [R0+0x8a0], R33 ;  /* 0x0008a02100007388 */ /* 0x0003e80000000000 */
[----:B------:R1:W-:Y:S02]  /*90b0*/  STS.U8 [R0+0x2e0], R35 ;  /* 0x0002e02300007388 */ /* 0x0003e40000000000 */
.L_x_89:
[----:B------:R-:W-:Y:S05]  /*90c0*/  BSYNC.RECONVERGENT B1 ;  /* 0x0000000000017941 */ /* 0x000fea0003800200 */
.L_x_88:
[----:B------:R-:W-:Y:S01]  /*90d0*/  BAR.SYNC.DEFER_BLOCKING 0x0 ;  /* 0x0000000000007b1d */ /* 0x000fe20000010000 */
[----:B------:R-:W-:Y:S02]  /*90e0*/  IMAD R28, R28, -0x3d4d51cb, RZ ;  /* 0xc2b2ae351c1c7824 */ /* 0x000fe400078e02ff */
[----:B------:R-:W-:-:S03]  /*90f0*/  HFMA2 R50, -RZ, RZ, 0, 0 ;  /* 0x00000000ff327431 */ /* 0x000fc600000001ff */
[----:B-1----:R-:W-:Y:S01]  /*9100*/  SHF.R.U32.HI R29, RZ, 0x10, R28 ;  /* 0x00000010ff1d7819 */ /* 0x002fe2000001161c */
[----:B------:R-:W0:Y:S03]  /*9110*/  LDCU UR42, c[0x0][0x360] ;  /* 0x00006c00ff2a77ac */ /* 0x000e260008000800 */
[----:B------:R-:W-:-:S04]  /*9120*/  LOP3.LUT R29, R29, R28, RZ, 0x3c, !PT ;  /* 0x0000001c1d1d7212 */ /* 0x000fc800078e3cff */
[----:B------:R-:W-:Y:S02]  /*9130*/  LOP3.LUT R28, R29, 0x1, RZ, 0xc0, !PT ;  /* 0x000000011d1c7812 */ /* 0x000fe400078ec0ff */
[----:B------:R-:W-:Y:S02]  /*9140*/  SHF.R.U32.HI R29, RZ, 0x1, R29 ;  /* 0x00000001ff1d7819 */ /* 0x000fe4000001161d */
[----:B------:R-:W-:Y:S02]  /*9150*/  ISETP.NE.U32.AND P0, PT, R28, 0x1, PT ;  /* 0x000000011c00780c */ /* 0x000fe40003f05070 */
[----:B------:R-:W-:Y:S01]  /*9160*/  LOP3.LUT R29, R29, 0x1f, RZ, 0xc0, !PT ;  /* 0x0000001f1d1d7812 */ /* 0x000fe200078ec0ff */
[----:B------:R-:W1:Y:S01]  /*9170*/  LDS.S8 R32, [R0] ;  /* 0x0000000000207984 */ /* 0x000e620000000200 */
[----:B0-----:R-:W-:-:S09]  /*9180*/  USHF.R.U32.HI UR42, URZ, 0x5, UR42 ;  /* 0x00000005ff2a7899 */ /* 0x001fd2000801162a */
[----:B------:R-:W-:Y:S01]  /*9190*/  @P0 IADD3 R29, PT, PT, -R29, RZ, RZ ;  /* 0x000000ff1d1d0210 */ /* 0x000fe20007ffe1ff */
[----:B------:R-:W-:Y:S01]  /*91a0*/  BAR.SYNC.DEFER_BLOCKING 0x0 ;  /* 0x0000000000007b1d */ /* 0x000fe20000010000 */
[----:B------:R-:W-:-:S03]  /*91b0*/  ISETP.GE.U32.AND P0, PT, R3, UR42, PT ;  /* 0x0000002a03007c0c */ /* 0x000fc6000bf06070 */
[----:B-1----:R-:W-:-:S05]  /*91c0*/  IMAD R32, R29, R32, RZ ;  /* 0x000000201d207224 */ /* 0x002fca00078e02ff */
[----:B------:R-:W0:Y:S02]  /*91d0*/  SHFL.DOWN PT, R33, R32, 0x10, 0x1f ;  /* 0x0a001f0020217f89 */ /* 0x000e2400000e0000 */
[----:B0-----:R-:W-:-:S03]  /*91e0*/  IMAD.IADD R33, R32, 0x1, R33 ;  /* 0x0000000120217824 */ /* 0x001fc600078e0221 */
[----:B------:R-:W-:Y:S02]  /*91f0*/  @!P0 LEA R32, R3, UR39, 0x2 ;  /* 0x0000002703208c11 */ /* 0x000fe4000f8e10ff */
[----:B------:R-:W0:Y:S02]  /*9200*/  SHFL.DOWN PT, R28, R33, 0x8, 0x1f ;  /* 0x09001f00211c7f89 */ /* 0x000e2400000e0000 */
[----:B0-----:R-:W-:-:S05]  /*9210*/  IMAD.IADD R34, R33, 0x1, R28 ;  /* 0x0000000121227824 */ /* 0x001fca00078e021c */
[----:B------:R-:W0:Y:S02]  /*9220*/  SHFL.DOWN PT, R35, R34, 0x4, 0x1f ;  /* 0x08801f0022237f89 */ /* 0x000e2400000e0000 */
[----:B0-----:R-:W-:-:S05]  /*9230*/  IMAD.IADD R35, R34, 0x1, R35 ;  /* 0x0000000122237824 */ /* 0x001fca00078e0223 */
[----:B------:R-:W0:Y:S02]  /*9240*/  SHFL.DOWN PT, R28, R35, 0x2, 0x1f ;  /* 0x08401f00231c7f89 */ /* 0x000e2400000e0000 */
[----:B0-----:R-:W-:Y:S01]  /*9250*/  IMAD.IADD R36, R35, 0x1, R28 ;  /* 0x0000000123247824 */ /* 0x001fe200078e021c */
[----:B------:R-:W-:-:S04]  /*9260*/  @!P1 LEA.HI R28, R3, UR39, RZ, 0x1d ;  /* 0x00000027031c9c11 */ /* 0x000fc8000f8fe8ff */
        /* <DEDUP_REMOVED lines=19> */
.L_x_387:
[----:B-1----:R-:W-:Y:S01]  /*93a0*/  IMAD.IADD R49, R36, 0x1, R49 ;  /* 0x0000000124317824 */ /* 0x002fe200078e0231 */
[----:B------:R-:W-:-:S04]  /*93b0*/  @!P3 PLOP3.LUT P0, PT, PT, PT, PT, 0x80, 0x8 ;  /* 0x000000000008b81c */ /* 0x000fc80003f0f070 */
[----:B------:R2:W-:Y:S09]  /*93c0*/  @!P3 STS [UR39], R49 ;  /* 0x00000031ff00b988 */ /* 0x0005f20008000827 */
.L_x_90:
[----:B------:R-:W-:Y:S05]  /*93d0*/  WARPSYNC.ALL ;  /* 0x0000000000007948 */ /* 0x000fea0003800000 */
[----:B0-----:R-:W-:Y:S01]  /*93e0*/  IADD3 R28, PT, PT, R2, 0x174, RZ ;  /* 0x00000174021c7810 */ /* 0x001fe20007ffe0ff */
[----:B------:R-:W-:Y:S03]  /*93f0*/  BAR.SYNC.DEFER_BLOCKING 0x0 ;  /* 0x0000000000007b1d */ /* 0x000fe60000010000 */
[----:B------:R-:W-:-:S03]  /*9400*/  SHF.R.U32.HI R33, RZ, 0x10, R28 ;  /* 0x00000010ff217819 */ /* 0x000fc6000001161c */
[----:B------:R-:W0:Y:S01]  /*9410*/  LDCU UR42, c[0x0][0x360] ;  /* 0x00006c00ff2a77ac */ /* 0x000e220008000800 */
[----:B------:R-:W-:Y:S01]  /*9420*/  LOP3.LUT R33, R33, R28, RZ, 0x3c, !PT ;  /* 0x0000001c21217212 */ /* 0x000fe200078e3cff */
[----:B------:R-:W-:Y:S04]  /*9430*/  BSSY B1, `(.L_x_92) ;  /* 0x0000030000017945 */ /* 0x000fe80003800000 */
[----:B------:R-:W-:-:S05]  /*9440*/  IMAD R33, R33, -0x7a143595, RZ ;  /* 0x85ebca6b21217824 */ /* 0x000fca00078e02ff */
[----:B------:R-:W-:-:S04]  /*9450*/  SHF.R.U32.HI R28, RZ, 0xd, R33 ;  /* 0x0000000dff1c7819 */ /* 0x000fc80000011621 */
[----:B------:R-:W-:Y:S01]  /*9460*/  LOP3.LUT R28, R28, R33, RZ, 0x3c, !PT ;  /* 0x000000211c1c7212 */ /* 0x000fe200078e3cff */
[----:B0-----:R-:W-:-:S04]  /*9470*/  USHF.R.U32.HI UR42, URZ, 0x5, UR42 ;  /* 0x00000005ff2a7899 */ /* 0x001fc8000801162a */
[----:B------:R-:W-:-:S05]  /*9480*/  IMAD R28, R28, -0x3d4d51cb, RZ ;  /* 0xc2b2ae351c1c7824 */ /* 0x000fca00078e02ff */
[----:B------:R-:W-:-:S04]  /*9490*/  SHF.R.U32.HI R33, RZ, 0x10, R28 ;  /* 0x00000010ff217819 */ /* 0x000fc8000001161c */
[----:B------:R-:W-:Y:S02]  /*94a0*/  LOP3.LUT R28, R33, R28, RZ, 0x3c, !PT ;  /* 0x0000001c211c7212 */ /* 0x000fe400078e3cff */
[----:B------:R-:W0:Y:S02]  /*94b0*/  LDS.S8 R33, [R0+0x2e0] ;  /* 0x0002e00000217984 */ /* 0x000e240000000200 */
[----:B------:R-:W-:Y:S02]  /*94c0*/  LOP3.LUT R32, R28, 0x1, RZ, 0xc0, !PT ;  /* 0x000000011c207812 */ /* 0x000fe400078ec0ff */
[----:B------:R-:W-:Y:S02]  /*94d0*/  SHF.R.U32.HI R28, RZ, 0x1, R28 ;  /* 0x00000001ff1c7819 */ /* 0x000fe4000001161c */
[----:B------:R-:W-:Y:S02]  /*94e0*/  ISETP.NE.U32.AND P3, PT, R32, 0x1, PT ;  /* 0x000000012000780c */ /* 0x000fe40003f65070 */
[----:B------:R-:W-:-:S11]  /*94f0*/  LOP3.LUT R28, R28, 0x1f, RZ, 0xc0, !PT ;  /* 0x0000001f1c1c7812 */ /* 0x000fd600078ec0ff */
[----:B------:R-:W-:Y:S01]  /*9500*/  @P3 IMAD.MOV R28, RZ, RZ, -R28 ;  /* 0x000000ffff1c3224 */ /* 0x000fe200078e0a1c */
[----:B------:R-:W-:-:S03]  /*9510*/  ISETP.GE.U32.AND P3, PT, R3, UR42, PT ;  /* 0x0000002a03007c0c */ /* 0x000fc6000bf66070 */
[----:B0-----:R-:W-:-:S05]  /*9520*/  IMAD R33, R28, R33, RZ ;  /* 0x000000211c217224 */ /* 0x001fca00078e02ff */
[----:B------:R-:W0:Y:S02]  /*9530*/  SHFL.DOWN PT, R32, R33, 0x10, 0x1f ;  /* 0x0a001f0021207f89 */ /* 0x000e2400000e0000 */
[----:B0-----:R-:W-:Y:S01]  /*9540*/  IMAD.IADD R32, R33, 0x1, R32 ;  /* 0x0000000121207824 */ /* 0x001fe200078e0220 */
[----:B------:R-:W-:-:S04]  /*9550*/  @!P1 LEA.HI R33, R3, UR39, RZ, 0x1d ;  /* 0x0000002703219c11 */ /* 0x000fc8000f8fe8ff */
[----:B------:R-:W0:Y:S02]  /*9560*/  SHFL.DOWN PT, R35, R32, 0x8, 0x1f ;  /* 0x09001f0020237f89 */ /* 0x000e2400000e0000 */
[----:B0-----:R-:W-:Y:S02]  /*9570*/  IMAD.IADD R35, R32, 0x1, R35 ;  /* 0x0000000120237824 */ /* 0x001fe400078e0223 */
[----:B------:R-:W-:Y:S04]  /*9580*/  LDS R32, [UR39] ;  /* 0x00000027ff207984 */ /* 0x000fe80008000800 */
[----:B------:R-:W0:Y:S02]  /*9590*/  SHFL.DOWN PT, R34, R35, 0x4, 0x1f ;  /* 0x08801f0023227f89 */ /* 0x000e2400000e0000 */
[----:B0-----:R-:W-:-:S05]  /*95a0*/  IMAD.IADD R34, R35, 0x1, R34 ;  /* 0x0000000123227824 */ /* 0x001fca00078e0222 */
[----:B------:R-:W0:Y:S04]  /*95b0*/  SHFL.DOWN PT, R37, R34, 0x2, 0x1f ;  /* 0x08401f0022257f89 */ /* 0x000e2800000e0000 */
[----:B------:R3:W-:Y:S02]  /*95c0*/  STL [R1+0x2c], R32 ;  /* 0x00002c2001007387 */ /* 0x0007e40000100800 */
[----:B---3--:R-:W-:Y:S01]  /*95d0*/  @!P3 LEA R32, R3, UR39, 0x2 ;  /* 0x000000270320bc11 */ /* 0x008fe2000f8e10ff */
[----:B0-----:R-:W-:Y:S02]  /*95e0*/  IMAD.IADD R37, R34, 0x1, R37 ;  /* 0x0000000122257824 */ /* 0x001fe400078e0225 */
[----:B------:R-:W-:Y:S01]  /*95f0*/  IMAD.MOV.U32 R34, RZ, RZ, RZ ;  /* 0x000000ffff227224 */ /* 0x000fe200078e00ff */
[----:B------:R-:W-:Y:S06]  /*9600*/  BAR.SYNC.DEFER_BLOCKING 0x0 ;  /* 0x0000000000007b1d */ /* 0x000fec0000010000 */
[----:B------:R-:W0:Y:S02]  /*9610*/  SHFL.DOWN PT, R36, R37, 0x1, 0x1f ;  /* 0x08201f0025247f89 */ /* 0x000e2400000e0000 */
[----:B0-----:R-:W-:-:S05]  /*9620*/  IADD3 R36, PT, PT, R37, R36, RZ ;  /* 0x0000002425247210 */ /* 0x001fca0007ffe0ff */
[----:B------:R0:W-:Y:S01]  /*9630*/  @!P1 STS [R33], R36 ;  /* 0x0000002421009388 */ /* 0x0001e20000000800 */
[----:B------:R-:W-:Y:S06]  /*9640*/  BAR.SYNC.DEFER_BLOCKING 0x0 ;  /* 0x0000000000007b1d */ /* 0x000fec0000010000 */
[----:B------:R0:W3:Y:S01]  /*9650*/  @!P3 LDS R34, [R32] ;  /* 0x000000002022b984 */ /* 0x0000e20000000800 */
[----:B------:R-:W-:Y:S05]  /*9660*/  @P2 BRA `(.L_x_93) ;  /* 0x0000000000302947 */ /* 0x000fea0003800000 */
[----:B------:R-:W-:-:S03]  /*9670*/  UMOV UR42, 0xffffffff ;  /* 0xffffffff002a7882 */ /* 0x000fc60000000000 */
[----:B------:R-:W-:Y:S05]  /*9680*/  BRA.DIV UR42, `(.L_x_94) ;  /* 0x0000014e2a4c7947 */ /* 0x000fea000b800000 */
[----:B--23--:R-:W2:Y:S02]  /*9690*/  SHFL.DOWN PT, R49, R34, 0x10, 0x1f ;  /* 0x0a001f0022317f89 */ /* 0x00cea400000e0000 */
[----:B--2---:R-:W-:-:S05]  /*96a0*/  IMAD.IADD R34, R34, 0x1, R49 ;  /* 0x0000000122227824 */ /* 0x004fca00078e0231 */
[----:B------:R-:W2:Y:S02]  /*96b0*/  SHFL.DOWN PT, R49, R34, 0x8, 0x1f ;  /* 0x09001f0022317f89 */ /* 0x000ea400000e0000 */
[----:B--2---:R-:W-:-:S05]  /*96c0*/  IMAD.IADD R34, R34, 0x1, R49 ;  /* 0x0000000122227824 */ /* 0x004fca00078e0231 */
[----:B------:R-:W2:Y:S02]  /*96d0*/  SHFL.DOWN PT, R49, R34, 0x4, 0x1f ;  /* 0x08801f0022317f89 */ /* 0x000ea400000e0000 */
[----:B--2---:R-:W-:-:S05]  /*96e0*/  IMAD.IADD R34, R34, 0x1, R49 ;  /* 0x0000000122227824 */ /* 0x004fca00078e0231 */
[----:B------:R-:W2:Y:S02]  /*96f0*/  SHFL.DOWN PT, R49, R34, 0x2, 0x1f ;  /* 0x08401f0022317f89 */ /* 0x000ea400000e0000 */
[----:B--2---:R-:W-:-:S05]  /*9700*/  IMAD.IADD R34, R34, 0x1, R49 ;  /* 0x0000000122227824 */ /* 0x004fca00078e0231 */
[----:B------:R2:W3:Y:S02]  /*9710*/  SHFL.DOWN PT, R49, R34, 0x1, 0x1f ;  /* 0x08201f0022317f89 */ /* 0x0004e400000e0000 */
.L_x_393:
[----:B--23--:R-:W-:-:S07]  /*9720*/  IADD3 R34, PT, PT, R34, R49, RZ ;  /* 0x0000003122227210 */ /* 0x00cfce0007ffe0ff */
.L_x_93:
[----:B------:R-:W-:Y:S05]  /*9730*/  BSYNC B1 ;  /* 0x0000000000017941 */ /* 0x000fea0003800000 */
.L_x_92:
[----:B---3--:R-:W-:Y:S01]  /*9740*/  @P0 STS [UR39], R34 ;  /* 0x00000022ff000988 */ /* 0x008fe20008000827 */
[----:B------:R-:W-:Y:S05]  /*9750*/  WARPSYNC.ALL ;  /* 0x0000000000007948 */ /* 0x000fea0003800000 */
[----:B------:R-:W-:Y:S01]  /*9760*/  BAR.SYNC.DEFER_BLOCKING 0x0 ;  /* 0x0000000000007b1d */ /* 0x000fe20000010000 */
[----:B------:R-:W-:-:S05]  /*9770*/  @!P1 LEA.HI R38, R3, UR39, RZ, 0x1d ;  /* 0x0000002703269c11 */ /* 0x000fca000f8fe8ff */
[----:B------:R-:W3:Y:S01]  /*9780*/  LDCU UR42, c[0x0][0x360] ;  /* 0x00006c00ff2a77ac */ /* 0x000ee20008000800 */
[----:B0-----:R-:W0:Y:S01]  /*9790*/  LDS.S8 R32, [R0+0x5c0] ;  /* 0x0005c00000207984 */ /* 0x001e220000000200 */
[----:B---3--:R-:W-:-:S06]  /*97a0*/  USHF.R.U32.HI UR42, URZ, 0x5, UR42 ;  /* 0x00000005ff2a7899 */ /* 0x008fcc000801162a */
[----:B------:R-:W-:Y:S01]  /*97b0*/  ISETP.GE.U32.AND P0, PT, R3, UR42, PT ;  /* 0x0000002a03007c0c */ /* 0x000fe2000bf06070 */
[----:B0-----:R-:W-:-:S05]  /*97c0*/  IMAD R32, R29, R32, RZ ;  /* 0x000000201d207224 */ /* 0x001fca00078e02ff */
[----:B------:R-:W0:Y:S02]  /*97d0*/  SHFL.DOWN PT, R29, R32, 0x10, 0x1f ;  /* 0x0a001f00201d7f89 */ /* 0x000e2400000e0000 */
[----:B0-----:R-:W-:-:S05]  /*97e0*/  IMAD.IADD R29, R32, 0x1, R29 ;  /* 0x00000001201d7824 */ /* 0x001fca00078e021d */
[----:B------:R-:W-:Y:S01]  /*97f0*/  @!P0 LEA R32, R3, UR39, 0x2 ;  /* 0x0000002703208c11 */ /* 0x000fe2000f8e10ff */
[----:B------:R-:W0:Y:S02]  /*9800*/  SHFL.DOWN PT, R34, R29, 0x8, 0x1f ;  /* 0x09001f001d227f89 */ /* 0x000e2400000e0000 */
[----:B0-----:R-:W-:Y:S02]  /*9810*/  IMAD.IADD R34, R29, 0x1, R34 ;  /* 0x000000011d227824 */ /* 0x001fe400078e0222 */
[----:B------:R-:W-:Y:S04]  /*9820*/  LDS R29, [UR39] ;  /* 0x00000027ff1d7984 */ /* 0x000fe80008000800 */
[----:B------:R-:W0:Y:S02]  /*9830*/  SHFL.DOWN PT, R33, R34, 0x4, 0x1f ;  /* 0x08801f0022217f89 */ /* 0x000e2400000e0000 */
[----:B0-----:R-:W-:-:S05]  /*9840*/  IMAD.IADD R33, R34, 0x1, R33 ;  /* 0x0000000122217824 */ /* 0x001fca00078e0221 */
[----:B------:R-:W0:Y:S04]  /*9850*/  SHFL.DOWN PT, R36, R33, 0x2, 0x1f ;  /* 0x08401f0021247f89 */ /* 0x000e2800000e0000 */
[----:B------:R3:W-:Y:S02]  /*9860*/  STL [R1+0x28], R29 ;  /* 0x0000281d01007387 */ /* 0x0007e40000100800 */
[----:B---3--:R-:W-:Y:S01]  /*9870*/  HFMA2 R29, -RZ, RZ, 0, 0 ;  /* 0x00000000ff1d7431 */ /* 0x008fe200000001ff */
[----:B------:R-:W-:Y:S01]  /*9880*/  BAR.SYNC.DEFER_BLOCKING 0x0 ;  /* 0x0000000000007b1d */ /* 0x000fe20000010000 */
[----:B0-----:R-:W-:-:S05]  /*9890*/  IMAD.IADD R36, R33, 0x1, R36 ;  /* 0x0000000121247824 */ /* 0x001fca00078e0224 */
[----:B------:R-:W0:Y:S02]  /*98a0*/  SHFL.DOWN PT, R35, R36, 0x1, 0x1f ;  /* 0x08201f0024237f89 */ /* 0x000e2400000e0000 */
[----:B0-----:R-:W-:-:S05]  /*98b0*/  IMAD.IADD R35, R36, 0x1, R35 ;  /* 0x0000000124237824 */ /* 0x001fca00078e0223 */
[----:B------:R0:W-:Y:S01]  /*98c0*/  @!P1 STS [R38], R35 ;  /* 0x0000002326009388 */ /* 0x0001e20000000800 */
[----:B------:R-:W-:Y:S06]  /*98d0*/  BAR.SYNC.DEFER_BLOCKING 0x0 ;  /* 0x0000000000007b1d */ /* 0x000fec0000010000 */
[----:B------:R0:W3:Y:S01]  /*98e0*/  @!P0 LDS R29, [R32] ;  /* 0x00000000201d8984 */ /* 0x0000e20000000800 */
[----:B------:R-:W-:Y:S01]  /*98f0*/  PLOP3.LUT P0, PT, PT, PT, PT, 0x8, 0x80 ;  /* 0x000000000080781c */ /* 0x000fe20003f0e170 */
[----:B------:R-:W-:-:S12]  /*9900*/  @P2 BRA `(.L_x_95) ;  /* 0x00000000003c2947 */ /* 0x000fd80003800000 */
[----:B------:R-:W-:Y:S01]  /*9910*/  UMOV UR42, 0xffffffff ;  /* 0xffffffff002a7882 */ /* 0x000fe20000000000 */
[----:B------:R-:W-:Y:S02]  /*9920*/  ISETP.NE.AND P3, PT, R3, RZ, PT ;  /* 0x000000ff0300720c */ /* 0x000fe40003f65270 */
[----:B------:R-:W-:Y:S11]  /*9930*/  BRA.DIV UR42, `(.L_x_96) ;  /* 0x0000014e2a207947 */ /* 0x000ff6000b800000 */
        /* <DEDUP_REMOVED lines=9> */
.L_x_399:
[----:B---3--:R-:W-:Y:S01]  /*99d0*/  IMAD.IADD R49, R29, 0x1, R49 ;  /* 0x000000011d317824 */ /* 0x008fe200078e0231 */
[----:B------:R-:W-:-:S04]  /*99e0*/  @!P3 PLOP3.LUT P0, PT, PT, PT, PT, 0x80, 0x8 ;  /* 0x000000000008b81c */ /* 0x000fc80003f0f070 */
[----:B------:R4:W-:Y:S09]  /*99f0*/  @!P3 STS [UR39], R49 ;  /* 0x00000031ff00b988 */ /* 0x0009f20008000827 */
.L_x_95:
[----:B------:R-:W-:Y:S05]  /*9a00*/  WARPSYNC.ALL ;  /* 0x0000000000007948 */ /* 0x000fea0003800000 */
[----:B------:R-:W-:Y:S01]  /*9a10*/  BAR.SYNC.DEFER_BLOCKING 0x0 ;  /* 0x0000000000007b1d */ /* 0x000fe20000010000 */
[----:B------:R-:W-:-:S05]  /*9a20*/  @!P1 LEA.HI R37, R3, UR39, RZ, 0x1d ;  /* 0x0000002703259c11 */ /* 0x000fca000f8fe8ff */
[----:B------:R-:W0:Y:S01]  /*9a30*/  LDCU UR42, c[0x0][0x360] ;  /* 0x00006c00ff2a77ac */ /* 0x000e220008000800 */
[----:B------:R-:W-:Y:S01]  /*9a40*/  BSSY B1, `(.L_x_97) ;  /* 0x0000024000017945 */ /* 0x000fe20003800000 */
[----:B--23--:R-:W2:Y:S01]  /*9a50*/  LDS.S8 R29, [R0+0x8a0] ;  /* 0x0008a000001d7984 */ /* 0x00cea20000000200 */
[----:B0-----:R-:W-:-:S06]  /*9a60*/  USHF.R.U32.HI UR42, URZ, 0x5, UR42 ;  /* 0x00000005ff2a7899 */ /* 0x001fcc000801162a */
[----:B------:R-:W-:Y:S01]  /*9a70*/  ISETP.GE.U32.AND P3, PT, R3, UR42, PT ;  /* 0x0000002a03007c0c */ /* 0x000fe2000bf66070 */
[----:B--2---:R-:W-:-:S05]  /*9a80*/  IMAD R29, R28, R29, RZ ;  /* 0x0000001d1c1d7224 */ /* 0x004fca00078e02ff */
[----:B------:R-:W0:Y:S02]  /*9a90*/  SHFL.DOWN PT, R32, R29, 0x10, 0x1f ;  /* 0x0a001f001d207f89 */ /* 0x000e2400000e0000 */
[----:B0-----:R-:W-:Y:S02]  /*9aa0*/  IADD3 R32, PT, PT, R29, R32, RZ ;  /* 0x000000201d207210 */ /* 0x001fe40007ffe0ff */
[----:B------:R-:W-:Y:S04]  /*9ab0*/  LDS R29, [UR39] ;  /* 0x00000027ff1d7984 */ /* 0x000fe80008000800 */
[----:B------:R-:W0:Y:S02]  /*9ac0*/  SHFL.DOWN PT, R33, R32, 0x8, 0x1f ;  /* 0x09001f0020217f89 */ /* 0x000e2400000e0000 */
[----:B0-----:R-:W-:Y:S01]  /*9ad0*/  IMAD.IADD R33, R32, 0x1, R33 ;  /* 0x0000000120217824 */ /* 0x001fe200078e0221 */
[----:B------:R-:W-:-:S04]  /*9ae0*/  @!P3 LEA R32, R3, UR39, 0x2 ;  /* 0x000000270320bc11 */ /* 0x000fc8000f8e10ff */
[----:B------:R-:W0:Y:S04]  /*9af0*/  SHFL.DOWN PT, R34, R33, 0x4, 0x1f ;  /* 0x08801f0021227f89 */ /* 0x000e2800000e0000 */
[----:B------:R2:W-:Y:S02]  /*9b00*/  STL [R1+0x34], R29 ;  /* 0x0000341d01007387 */ /* 0x0005e40000100800 */
[----:B--2---:R-:W-:Y:S01]  /*9b10*/  IMAD.MOV.U32 R29, RZ, RZ, RZ ;  /* 0x000000ffff1d7224 */ /* 0x004fe200078e00ff */
[----:B------:R-:W-:Y:S01]  /*9b20*/  BAR.SYNC.DEFER_BLOCKING 0x0 ;  /* 0x0000000000007b1d */ /* 0x000fe20000010000 */
[----:B0-----:R-:W-:-:S05]  /*9b30*/  IMAD.IADD R34, R33, 0x1, R34 ;  /* 0x0000000121227824 */ /* 0x001fca00078e0222 */
[----:B------:R-:W0:Y:S02]  /*9b40*/  SHFL.DOWN PT, R35, R34, 0x2, 0x1f ;  /* 0x08401f0022237f89 */ /* 0x000e2400000e0000 */
[----:B0-----:R-:W-:-:S05]  /*9b50*/  IMAD.IADD R35, R34, 0x1, R35 ;  /* 0x0000000122237824 */ /* 0x001fca00078e0223 */
[----:B------:R-:W0:Y:S02]  /*9b60*/  SHFL.DOWN PT, R36, R35, 0x1, 0x1f ;  /* 0x08201f0023247f89 */ /* 0x000e2400000e0000 */
[----:B0-----:R-:W-:-:S05]  /*9b70*/  IMAD.IADD R36, R35, 0x1, R36 ;  /* 0x0000000123247824 */ /* 0x001fca00078e0224 */
[----:B------:R0:W-:Y:S01]  /*9b80*/  @!P1 STS [R37], R36 ;  /* 0x0000002425009388 */ /* 0x0001e20000000800 */
[----:B------:R-:W-:Y:S06]  /*9b90*/  BAR.SYNC.DEFER_BLOCKING 0x0 ;  /* 0x0000000000007b1d */ /* 0x000fec0000010000 */
[----:B------:R0:W2:Y:S01]  /*9ba0*/  @!P3 LDS R29, [R32] ;  /* 0x00000000201db984 */ /* 0x0000a20000000800 */
[----:B------:R-:W-:Y:S05]  /*9bb0*/  @P2 BRA `(.L_x_98) ;  /* 0x0000000000302947 */ /* 0x000fea0003800000 */
[----:B------:R-:W-:-:S03]  /*9bc0*/  UMOV UR42, 0xffffffff ;  /* 0xffffffff002a7882 */ /* 0x000fc60000000000 */
[----:B------:R-:W-:Y:S05]  /*9bd0*/  BRA.DIV UR42, `(.L_x_99) ;  /* 0x0000014a2af87947 */ /* 0x000fea000b800000 */
[----:B--2-4-:R-:W2:Y:S02]  /*9be0*/  SHFL.DOWN PT, R49, R29, 0x10, 0x1f ;  /* 0x0a001f001d317f89 */ /* 0x014ea400000e0000 */
[----:B--2---:R-:W-:-:S05]  /*9bf0*/  IADD3 R29, PT, PT, R29, R49, RZ ;  /* 0x000000311d1d7210 */ /* 0x004fca0007ffe0ff */
[----:B------:R-:W2:Y:S02]  /*9c00*/  SHFL.DOWN PT, R49, R29, 0x8, 0x1f ;  /* 0x09001f001d317f89 */ /* 0x000ea400000e0000 */
[----:B--2---:R-:W-:-:S05]  /*9c10*/  IMAD.IADD R29, R29, 0x1, R49 ;  /* 0x000000011d1d7824 */ /* 0x004fca00078e0231 */
[----:B------:R-:W2:Y:S02]  /*9c20*/  SHFL.DOWN PT, R49, R29, 0x4, 0x1f ;  /* 0x08801f001d317f89 */ /* 0x000ea400000e0000 */
[----:B--2---:R-:W-:-:S05]  /*9c30*/  IMAD.IADD R29, R29, 0x1, R49 ;  /* 0x000000011d1d7824 */ /* 0x004fca00078e0231 */
[----:B------:R-:W2:Y:S02]  /*9c40*/  SHFL.DOWN PT, R49, R29, 0x2, 0x1f ;  /* 0x08401f001d317f89 */ /* 0x000ea400000e0000 */
[----:B--2---:R-:W-:-:S05]  /*9c50*/  IMAD.IADD R29, R29, 0x1, R49 ;  /* 0x000000011d1d7824 */ /* 0x004fca00078e0231 */
[----:B------:R2:W3:Y:S02]  /*9c60*/  SHFL.DOWN PT, R49, R29, 0x1, 0x1f ;  /* 0x08201f001d317f89 */ /* 0x0004e400000e0000 */
.L_x_405:
[----:B--23--:R-:W-:-:S07]  /*9c70*/  IMAD.IADD R29, R29, 0x1, R49 ;  /* 0x000000011d1d7824 */ /* 0x00cfce00078e0231 */
.L_x_98:
[----:B------:R-:W-:Y:S05]  /*9c80*/  BSYNC B1 ;  /* 0x0000000000017941 */ /* 0x000fea0003800000 */
.L_x_97:
[----:B--2---:R-:W-:Y:S01]  /*9c90*/  @P0 STS [UR39], R29 ;  /* 0x0000001dff000988 */ /* 0x004fe20008000827 */
[----:B------:R-:W-:Y:S05]  /*9ca0*/  WARPSYNC.ALL ;  /* 0x0000000000007948 */ /* 0x000fea0003800000 */
[----:B------:R-:W-:Y:S06]  /*9cb0*/  BAR.SYNC.DEFER_BLOCKING 0x0 ;  /* 0x0000000000007b1d */ /* 0x000fec0000010000 */
[----:B------:R-:W2:Y:S01]  /*9cc0*/  LDCU UR42, c[0x0][0x360] ;  /* 0x00006c00ff2a77ac */ /* 0x000ea20008000800 */
[----:B------:R-:W3:Y:S01]  /*9cd0*/  LDS.S8 R29, [R0+0xb80] ;  /* 0x000b8000001d7984 */ /* 0x000ee20000000200 */
[----:B--2---:R-:W-:-:S06]  /*9ce0*/  USHF.R.U32.HI UR42, URZ, 0x5, UR42 ;  /* 0x00000005ff2a7899 */ /* 0x004fcc000801162a */
[----:B------:R-:W-:Y:S01]  /*9cf0*/  ISETP.GE.U32.AND P0, PT, R3, UR42, PT ;  /* 0x0000002a03007c0c */ /* 0x000fe2000bf06070 */
[----:B---3--:R-:W-:-:S05]  /*9d00*/  IMAD R33, R28, R29, RZ ;  /* 0x0000001d1c217224 */ /* 0x008fca00078e02ff */
[----:B0-----:R-:W0:Y:S02]  /*9d10*/  SHFL.DOWN PT, R32, R33, 0x10, 0x1f ;  /* 0x0a001f0021207f89 */ /* 0x001e2400000e0000 */
[----:B0-----:R-:W-:Y:S02]  /*9d20*/  IMAD.IADD R34, R33, 0x1, R32 ;  /* 0x0000000121227824 */ /* 0x001fe400078e0220 */
[----:B------:R-:W-:Y:S04]  /*9d30*/  LDS R33, [UR39] ;  /* 0x00000027ff217984 */ /* 0x000fe80008000800 */
[----:B------:R-:W0:Y:S02]  /*9d40*/  SHFL.DOWN PT, R29, R34, 0x8, 0x1f ;  /* 0x09001f00221d7f89 */ /* 0x000e2400000e0000 */
[----:B0-----:R-:W-:-:S05]  /*9d50*/  IADD3 R35, PT, PT, R34, R29, RZ ;  /* 0x0000001d22237210 */ /* 0x001fca0007ffe0ff */
[----:B------:R-:W0:Y:S04]  /*9d60*/  SHFL.DOWN PT, R32, R35, 0x4, 0x1f ;  /* 0x08801f0023207f89 */ /* 0x000e2800000e0000 */
[----:B------:R-:W-:Y:S01]  /*9d70*/  STL [R1+0x30], R33 ;  /* 0x0000302101007387 */ /* 0x000fe20000100800 */
[----:B0-----:R-:W-:-:S05]  /*9d80*/  IMAD.IADD R36, R35, 0x1, R32 ;  /* 0x0000000123247824 */ /* 0x001fca00078e0220 */
[----:B------:R-:W0:Y:S02]  /*9d90*/  SHFL.DOWN PT, R29, R36, 0x2, 0x1f ;  /* 0x08401f00241d7f89 */ /* 0x000e2400000e0000 */
[----:B0-----:R-:W-:-:S05]  /*9da0*/  IMAD.IADD R37, R36, 0x1, R29 ;  /* 0x0000000124257824 */ /* 0x001fca00078e021d */
[----:B------:R-:W0:Y:S02]  /*9db0*/  SHFL.DOWN PT, R32, R37, 0x1, 0x1f ;  /* 0x08201f0025207f89 */ /* 0x000e2400000e0000 */
[----:B0-----:R-:W-:Y:S01]  /*9dc0*/  IMAD.IADD R29, R37, 0x1, R32 ;  /* 0x00000001251d7824 */ /* 0x001fe200078e0220 */
[C---:B------:R-:W-:Y:S01]  /*9dd0*/  @!P1 LEA.HI R32, R3.reuse, UR39, RZ, 0x1d ;  /* 0x0000002703209c11 */ /* 0x040fe2000f8fe8ff */
[----:B------:R-:W-:Y:S06]  /*9de0*/  BAR.SYNC.DEFER_BLOCKING 0x0 ;  /* 0x0000000000007b1d */ /* 0x000fec0000010000 */
[----:B------:R0:W-:Y:S02]  /*9df0*/  @!P1 STS [R32], R29 ;  /* 0x0000001d20009388 */ /* 0x0001e40000000800 */
[----:B0-----:R-:W-:Y:S01]  /*9e00*/  IMAD.MOV.U32 R29, RZ, RZ, RZ ;  /* 0x000000ffff1d7224 */ /* 0x001fe200078e00ff */
[----:B------:R-:W-:Y:S01]  /*9e10*/  @!P0 LEA R32, R3, UR39, 0x2 ;  /* 0x0000002703208c11 */ /* 0x000fe2000f8e10ff */
[----:B------:R-:W-:Y:S06]  /*9e20*/  BAR.SYNC.DEFER_BLOCKING 0x0 ;  /* 0x0000000000007b1d */ /* 0x000fec0000010000 */
[----:B------:R0:W2:Y:S01]  /*9e30*/  @!P0 LDS R29, [R32] ;  /* 0x00000000201d8984 */ /* 0x0000a20000000800 */
[----:B------:R-:W-:Y:S01]  /*9e40*/  PLOP3.LUT P0, PT, PT, PT, PT, 0x8, 0x80 ;  /* 0x000000000080781c */ /* 0x000fe20003f0e170 */
[----:B------:R-:W-:-:S12]  /*9e50*/  @P2 BRA `(.L_x_100) ;  /* 0x00000000003c2947 */ /* 0x000fd80003800000 */
[----:B------:R-:W-:Y:S01]  /*9e60*/  UMOV UR42, 0xffffffff ;  /* 0xffffffff002a7882 */ /* 0x000fe20000000000 */
[----:B------:R-:W-:Y:S02]  /*9e70*/  ISETP.NE.AND P3, PT, R3, RZ, PT ;  /* 0x000000ff0300720c */ /* 0x000fe40003f65270 */
[----:B------:R-:W-:Y:S11]  /*9e80*/  BRA.DIV UR42, `(.L_x_101) ;  /* 0x0000014a2acc7947 */ /* 0x000ff6000b800000 */
[----:B--2-4-:R-:W2:Y:S02]  /*9e90*/  SHFL.DOWN PT, R49, R29, 0x10, 0x1f ;  /* 0x0a001f001d317f89 */ /* 0x014ea400000e0000 */
[----:B--2---:R-:W-:-:S05]  /*9ea0*/  IMAD.IADD R29, R49, 0x1, R29 ;  /* 0x00000001311d7824 */ /* 0x004fca00078e021d */
[----:B------:R-:W2:Y:S02]  /*9eb0*/  SHFL.DOWN PT, R49, R29, 0x8, 0x1f ;  /* 0x09001f001d317f89 */ /* 0x000ea400000e0000 */
[----:B--2---:R-:W-:-:S05]  /*9ec0*/  IADD3 R29, PT, PT, R29, R49, RZ ;  /* 0x000000311d1d7210 */ /* 0x004fca0007ffe0ff */
[----:B------:R-:W2:Y:S02]  /*9ed0*/  SHFL.DOWN PT, R49, R29, 0x4, 0x1f ;  /* 0x08801f001d317f89 */ /* 0x000ea400000e0000 */
[----:B--2---:R-:W-:-:S05]  /*9ee0*/  IMAD.IADD R29, R29, 0x1, R49 ;  /* 0x000000011d1d7824 */ /* 0x004fca00078e0231 */
[----:B------:R-:W2:Y:S02]  /*9ef0*/  SHFL.DOWN PT, R49, R29, 0x2, 0x1f ;  /* 0x08401f001d317f89 */ /* 0x000ea400000e0000 */
[----:B--2---:R-:W-:-:S05]  /*9f00*/  IMAD.IADD R29, R29, 0x1, R49 ;  /* 0x000000011d1d7824 */ /* 0x004fca00078e0231 */
[----:B------:R2:W3:Y:S02]  /*9f10*/  SHFL.DOWN PT, R49, R29, 0x1, 0x1f ;  /* 0x08201f001d317f89 */ /* 0x0004e400000e0000 */
.L_x_411:
[----:B---3--:R-:W-:Y:S01]  /*9f20*/  IMAD.IADD R49, R29, 0x1, R49 ;  /* 0x000000011d317824 */ /* 0x008fe200078e0231 */
[----:B------:R-:W-:-:S04]  /*9f30*/  @!P3 PLOP3.LUT P0, PT, PT, PT, PT, 0x80, 0x8 ;  /* 0x000000000008b81c */ /* 0x000fc80003f0f070 */
[----:B------:R3:W-:Y:S09]  /*9f40*/  @!P3 STS [UR39], R49 ;  /* 0x00000031ff00b988 */ /* 0x0007f20008000827 */
.L_x_100:
[----:B------:R-:W-:Y:S05]  /*9f50*/  WARPSYNC.ALL ;  /* 0x0000000000007948 */ /* 0x000fea0003800000 */
[----:B--2---:R-:W-:Y:S01]  /*9f60*/  VIADD R29, R2, 0x175 ;  /* 0x00000175021d7836 */ /* 0x004fe20000000000 */
[----:B------:R-:W-:Y:S04]  /*9f70*/  BAR.SYNC.DEFER_BLOCKING 0x0 ;  /* 0x0000000000007b1d */ /* 0x000fe80000010000 */
[----:B0-----:R-:W-:-:S02]  /*9f80*/  SHF.R.U32.HI R32, RZ, 0x10, R29 ;  /* 0x00000010ff207819 */ /* 0x001fc4000001161d */
[----:B------:R-:W0:Y:S01]  /*9f90*/  LDCU UR42, c[0x0][0x360] ;  /* 0x00006c00ff2a77ac */ /* 0x000e220008000800 */
[----:B------:R-:W-:Y:S01]  /*9fa0*/  BSSY B1, `(.L_x_102) ;  /* 0x0000031000017945 */ /* 0x000fe20003800000 */
[----:B------:R-:W-:-:S05]  /*9fb0*/  LOP3.LUT R29, R32, R29, RZ, 0x3c, !PT ;  /* 0x0000001d201d7212 */ /* 0x000fca00078e3cff */
[----:B------:R-:W-:-:S05]  /*9fc0*/  IMAD R29, R29, -0x7a143595, RZ ;  /* 0x85ebca6b1d1d7824 */ /* 0x000fca00078e02ff */
[----:B------:R-:W-:-:S04]  /*9fd0*/  SHF.R.U32.HI R32, RZ, 0xd, R29 ;  /* 0x0000000dff207819 */ /* 0x000fc8000001161d */
[----:B------:R-:W-:Y:S01]  /*9fe0*/  LOP3.LUT R32, R32, R29, RZ, 0x3c, !PT ;  /* 0x0000001d20207212 */ /* 0x000fe200078e3cff */
[----:B------:R-:W2:Y:S01]  /*9ff0*/  LDS R33, [UR39] ;  /* 0x00000027ff217984 */ /* 0x000ea20008000800 */
[----:B0-----:R-:W-:-:S03]  /*a000*/  USHF.R.U32.HI UR42, URZ, 0x5, UR42 ;  /* 0x00000005ff2a7899 */ /* 0x001fc6000801162a */
[----:B------:R-:W-:-:S05]  /*a010*/  IMAD R32, R32, -0x3d4d51cb, RZ ;  /* 0xc2b2ae3520207824 */ /* 0x000fca00078e02ff */
[----:B------:R-:W-:-:S04]  /*a020*/  SHF.R.U32.HI R29, RZ, 0x10, R32 ;  /* 0x00000010ff1d7819 */ /* 0x000fc80000011620 */
[----:B------:R-:W-:-:S04]  /*a030*/  LOP3.LUT R32, R29, R32, RZ, 0x3c, !PT ;  /* 0x000000201d207212 */ /* 0x000fc800078e3cff */
[----:B------:R-:W-:Y:S02]  /*a040*/  LOP3.LUT R29, R32, 0x1, RZ, 0xc0, !PT ;  /* 0x00000001201d7812 */ /* 0x000fe400078ec0ff */
[----:B------:R-:W-:Y:S02]  /*a050*/  SHF.R.U32.HI R32, RZ, 0x1, R32 ;  /* 0x00000001ff207819 */ /* 0x000fe40000011620 */
[----:B------:R-:W-:Y:S02]  /*a060*/  ISETP.NE.U32.AND P3, PT, R29, 0x1, PT ;  /* 0x000000011d00780c */ /* 0x000fe40003f65070 */
[----:B------:R-:W0:Y:S01]  /*a070*/  LDS.S8 R29, [R0+0xe60] ;  /* 0x000e6000001d7984 */ /* 0x000e220000000200 */
[----:B------:R-:W-:-:S10]  /*a080*/  LOP3.LUT R35, R32, 0x1f, RZ, 0xc0, !PT ;  /* 0x0000001f20237812 */ /* 0x000fd400078ec0ff */
[----:B------:R-:W-:Y:S01]  /*a090*/  @P3 IMAD.MOV R35, RZ, RZ, -R35 ;  /* 0x000000ffff233224 */ /* 0x000fe200078e0a23 */
[----:B------:R-:W-:Y:S01]  /*a0a0*/  BAR.SYNC.DEFER_BLOCKING 0x0 ;  /* 0x0000000000007b1d */ /* 0x000fe20000010000 */
[----:B------:R-:W-:-:S05]  /*a0b0*/  ISETP.GE.U32.AND P3, PT, R3, UR42, PT ;  /* 0x0000002a03007c0c */ /* 0x000fca000bf66070 */
[----:B--2---:R-:W-:Y:S01]  /*a0c0*/  STL [R1+0x24], R33 ;  /* 0x0000242101007387 */ /* 0x004fe20000100800 */
[----:B0-----:R-:W-:-:S05]  /*a0d0*/  IMAD R29, R35, R29, RZ ;  /* 0x0000001d231d7224 */ /* 0x001fca00078e02ff */
[----:B------:R-:W0:Y:S02]  /*a0e0*/  SHFL.DOWN PT, R32, R29, 0x10, 0x1f ;  /* 0x0a001f001d207f89 */ /* 0x000e2400000e0000 */
[----:B0-----:R-:W-:-:S05]  /*a0f0*/  IADD3 R32, PT, PT, R29, R32, RZ ;  /* 0x000000201d207210 */ /* 0x001fca0007ffe0ff */
[----:B------:R-:W0:Y:S02]  /*a100*/  SHFL.DOWN PT, R29, R32, 0x8, 0x1f ;  /* 0x09001f00201d7f89 */ /* 0x000e2400000e0000 */
[----:B0-----:R-:W-:-:S05]  /*a110*/  IMAD.IADD R29, R32, 0x1, R29 ;  /* 0x00000001201d7824 */ /* 0x001fca00078e021d */
[----:B------:R-:W0:Y:S02]  /*a120*/  SHFL.DOWN PT, R32, R29, 0x4, 0x1f ;  /* 0x08801f001d207f89 */ /* 0x000e2400000e0000 */
[----:B0-----:R-:W-:-:S05]  /*a130*/  IMAD.IADD R32, R29, 0x1, R32 ;  /* 0x000000011d207824 */ /* 0x001fca00078e0220 */
[----:B------:R-:W0:Y:S02]  /*a140*/  SHFL.DOWN PT, R29, R32, 0x2, 0x1f ;  /* 0x08401f00201d7f89 */ /* 0x000e2400000e0000 */
[----:B0-----:R-:W-:-:S05]  /*a150*/  IMAD.IADD R29, R32, 0x1, R29 ;  /* 0x00000001201d7824 */ /* 0x001fca00078e021d */
[----:B------:R-:W0:Y:S02]  /*a160*/  SHFL.DOWN PT, R32, R29, 0x1, 0x1f ;  /* 0x08201f001d207f89 */ /* 0x000e2400000e0000 */
[----:B0-----:R-:W-:Y:S01]  /*a170*/  IMAD.IADD R29, R29, 0x1, R32 ;  /* 0x000000011d1d7824 */ /* 0x001fe200078e0220 */
[----:B------:R-:W-:-:S05]  /*a180*/  @!P1 LEA.HI R32, R3, UR39, RZ, 0x1d ;  /* 0x0000002703209c11 */ /* 0x000fca000f8fe8ff */
[----:B------:R0:W-:Y:S02]  /*a190*/  @!P1 STS [R32], R29 ;  /* 0x0000001d20009388 */ /* 0x0001e40000000800 */
[----:B0-----:R-:W-:Y:S01]  /*a1a0*/  IMAD.MOV.U32 R29, RZ, RZ, RZ ;  /* 0x000000ffff1d7224 */ /* 0x001fe200078e00ff */
[----:B------:R-:W-:Y:S01]  /*a1b0*/  @!P3 LEA R32, R3, UR39, 0x2 ;  /* 0x000000270320bc11 */ /* 0x000fe2000f8e10ff */
[----:B------:R-:W-:Y:S06]  /*a1c0*/  BAR.SYNC.DEFER_BLOCKING 0x0 ;  /* 0x0000000000007b1d */ /* 0x000fec0000010000 */
[----:B------:R0:W2:Y:S01]  /*a1d0*/  @!P3 LDS R29, [R32] ;  /* 0x00000000201db984 */ /* 0x0000a20000000800 */
[----:B------:R-:W-:Y:S05]  /*a1e0*/  @P2 BRA `(.L_x_103) ;  /* 0x0000000000302947 */ /* 0x000fea0003800000 */
[----:B------:R-:W-:-:S03]  /*a1f0*/  UMOV UR42, 0xffffffff ;  /* 0xffffffff002a7882 */ /* 0x000fc60000000000 */
[----:B------:R-:W-:Y:S05]  /*a200*/  BRA.DIV UR42, `(.L_x_104) ;  /* 0x0000014a2a6c7947 */ /* 0x000fea000b800000 */
[----:B--234-:R-:W2:Y:S02]  /*a210*/  SHFL.DOWN PT, R49, R29, 0x10, 0x1f ;  /* 0x0a001f001d317f89 */ /* 0x01cea400000e0000 */
        /* <DEDUP_REMOVED lines=8> */
.L_x_417:
[----:B--23--:R-:W-:-:S07]  /*a2a0*/  IMAD.IADD R29, R29, 0x1, R49 ;  /* 0x000000011d1d7824 */ /* 0x00cfce00078e0231 */
.L_x_103:
[----:B------:R-:W-:Y:S05]  /*a2b0*/  BSYNC B1 ;  /* 0x0000000000017941 */ /* 0x000fea0003800000 */
.L_x_102:
[----:B--2---:R-:W-:Y:S01]  /*a2c0*/  @P0 STS [UR39], R29 ;  /* 0x0000001dff000988 */ /* 0x004fe20008000827 */
[----:B------:R-:W-:Y:S05]  /*a2d0*/  WARPSYNC.ALL ;  /* 0x0000000000007948 */ /* 0x000fea0003800000 */
[----:B------:R-:W-:Y:S06]  /*a2e0*/  BAR.SYNC.DEFER_BLOCKING 0x0 ;  /* 0x0000000000007b1d */ /* 0x000fec0000010000 */
[----:B------:R-:W2:Y:S01]  /*a2f0*/  LDCU UR42, c[0x0][0x360] ;  /* 0x00006c00ff2a77ac */ /* 0x000ea20008000800 */
[----:B------:R-:W1:Y:S01]  /*a300*/  LDS.S8 R29, [R0+0x1140] ;  /* 0x00114000001d7984 */ /* 0x000e620000000200 */
[----:B--2---:R-:W-:-:S03]  /*a310*/  USHF.R.U32.HI UR42, URZ, 0x5, UR42 ;  /* 0x00000005ff2a7899 */ /* 0x004fc6000801162a */
[----:B0-----:R-:W0:Y:S01]  /*a320*/  LDS R32, [UR39] ;  /* 0x00000027ff207984 */ /* 0x001e220008000800 */
[----:B------:R-:W-:Y:S02]  /*a330*/  BAR.SYNC.DEFER_BLOCKING 0x0 ;  /* 0x0000000000007b1d */ /* 0x000fe40000010000 */
[----:B------:R-:W-:Y:S01]  /*a340*/  ISETP.GE.U32.AND P0, PT, R3, UR42, PT ;  /* 0x0000002a03007c0c */ /* 0x000fe2000bf06070 */
[----:B-1----:R-:W-:-:S03]  /*a350*/  IMAD R29, R28, R29, RZ ;  /* 0x0000001d1c1d7224 */ /* 0x002fc600078e02ff */
[----:B0-----:R-:W-:Y:S04]  /*a360*/  STL [R1+0x20], R32 ;  /* 0x0000202001007387 */ /* 0x001fe80000100800 */
[----:B------:R-:W0:Y:S02]  /*a370*/  SHFL.DOWN PT, R28, R29, 0x10, 0x1f ;  /* 0x0a001f001d1c7f89 */ /* 0x000e2400000e0000 */
[----:B0-----:R-:W-:-:S05]  /*a380*/  IMAD.IADD R28, R29, 0x1, R28 ;  /* 0x000000011d1c7824 */ /* 0x001fca00078e021c */
[----:B------:R-:W0:Y:S02]  /*a390*/  SHFL.DOWN PT, R29, R28, 0x8, 0x1f ;  /* 0x09001f001c1d7f89 */ /* 0x000e2400000e0000 */
[----:B0-----:R-:W-:-:S05]  /*a3a0*/  IADD3 R29, PT, PT, R28, R29, RZ ;  /* 0x0000001d1c1d7210 */ /* 0x001fca0007ffe0ff */
        /* <DEDUP_REMOVED lines=11> */
[----:B------:R0:W1:Y:S01]  /*a460*/  @!P0 LDS R28, [R29] ;  /* 0x000000001d1c8984 */ /* 0x0000620000000800 */
[----:B------:R-:W-:Y:S01]  /*a470*/  PLOP3.LUT P0, PT, PT, PT, PT, 0x8, 0x80 ;  /* 0x000000000080781c */ /* 0x000fe20003f0e170 */
[----:B------:R-:W-:-:S12]  /*a480*/  @P2 BRA `(.L_x_105) ;  /* 0x00000000003c2947 */ /* 0x000fd80003800000 */
[----:B------:R-:W-:Y:S01]  /*a490*/  UMOV UR42, 0xffffffff ;  /* 0xffffffff002a7882 */ /* 0x000fe20000000000 */
[----:B------:R-:W-:Y:S02]  /*a4a0*/  ISETP.NE.AND P3, PT, R3, RZ, PT ;  /* 0x000000ff0300720c */ /* 0x000fe40003f65270 */
[----:B------:R-:W-:Y:S11]  /*a4b0*/  BRA.DIV UR42, `(.L_x_106) ;  /* 0x0000014a2a407947 */ /* 0x000ff6000b800000 */
[----:B-1-34-:R-:W1:Y:S02]  /*a4c0*/  SHFL.DOWN PT, R49, R28, 0x10, 0x1f ;  /* 0x0a001f001c317f89 */ /* 0x01ae6400000e0000 */
[----:B-1----:R-:W-:-:S05]  /*a4d0*/  IMAD.IADD R28, R49, 0x1, R28 ;  /* 0x00000001311c7824 */ /* 0x002fca00078e021c */
[----:B------:R-:W1:Y:S02]  /*a4e0*/  SHFL.DOWN PT, R49, R28, 0x8, 0x1f ;  /* 0x09001f001c317f89 */ /* 0x000e6400000e0000 */
[----:B-1----:R-:W-:-:S05]  /*a4f0*/  IADD3 R28, PT, PT, R28, R49, RZ ;  /* 0x000000311c1c7210 */ /* 0x002fca0007ffe0ff */
[----:B------:R-:W1:Y:S02]  /*a500*/  SHFL.DOWN PT, R49, R28, 0x4, 0x1f ;  /* 0x08801f001c317f89 */ /* 0x000e6400000e0000 */
[----:B-1----:R-:W-:-:S05]  /*a510*/  IMAD.IADD R28, R28, 0x1, R49 ;  /* 0x000000011c1c7824 */ /* 0x002fca00078e0231 */
[----:B------:R-:W1:Y:S02]  /*a520*/  SHFL.DOWN PT, R49, R28, 0x2, 0x1f ;  /* 0x08401f001c317f89 */ /* 0x000e6400000e0000 */
[----:B-1----:R-:W-:-:S05]  /*a530*/  IMAD.IADD R28, R28, 0x1, R49 ;  /* 0x000000011c1c7824 */ /* 0x002fca00078e0231 */
[----:B------:R1:W2:Y:S02]  /*a540*/  SHFL.DOWN PT, R49, R28, 0x1, 0x1f ;  /* 0x08201f001c317f89 */ /* 0x0002a400000e0000 */
.L_x_423:
[----:B--2---:R-:W-:Y:S01]  /*a550*/  IMAD.IADD R49, R28, 0x1, R49 ;  /* 0x000000011c317824 */ /* 0x004fe200078e0231 */
[----:B------:R-:W-:-:S04]  /*a560*/  @!P3 PLOP3.LUT P0, PT, PT, PT, PT, 0x80, 0x8 ;  /* 0x000000000008b81c */ /* 0x000fc80003f0f070 */
[----:B------:R2:W-:Y:S09]  /*a570*/  @!P3 STS [UR39], R49 ;  /* 0x00000031ff00b988 */ /* 0x0005f20008000827 */
.L_x_105:
[----:B------:R-:W-:Y:S05]  /*a580*/  WARPSYNC.ALL ;  /* 0x0000000000007948 */ /* 0x000fea0003800000 */
[----:B------:R-:W-:Y:S01]  /*a590*/  BAR.SYNC.DEFER_BLOCKING 0x0 ;  /* 0x0000000000007b1d */ /* 0x000fe20000010000 */
[----:B------:R-:W-:-:S05]  /*a5a0*/  @!P1 LEA.HI R32, R3, UR39, RZ, 0x1d ;  /* 0x0000002703209c11 */ /* 0x000fca000f8fe8ff */
        /* <DEDUP_REMOVED lines=9> */
[----:B0-----:R-:W-:-:S05]  /*a640*/  IMAD.IADD R28, R29, 0x1, R28 ;  /* 0x000000011d1c7824 */ /* 0x001fca00078e021c */
        /* <DEDUP_REMOVED lines=9> */
[----:B-1----:R-:W-:Y:S01]  /*a6e0*/  IMAD.MOV.U32 R29, RZ, RZ, RZ ;  /* 0x000000ffff1d7224 */ /* 0x002fe200078e00ff */
[----:B------:R-:W-:Y:S01]  /*a6f0*/  @!P3 LEA R32, R3, UR39, 0x2 ;  /* 0x000000270320bc11 */ /* 0x000fe2000f8e10ff */
[----:B------:R-:W-:Y:S06]  /*a700*/  BAR.SYNC.DEFER_BLOCKING 0x0 ;  /* 0x0000000000007b1d */ /* 0x000fec0000010000 */
[----:B------:R1:W0:Y:S01]  /*a710*/  @!P3 LDS R29, [R32] ;  /* 0x00000000201db984 */ /* 0x0002220000000800 */
[----:B------:R-:W-:Y:S05]  /*a720*/  @P2 BRA `(.L_x_108) ;  /* 0x0000000000302947 */ /* 0x000fea0003800000 */
[----:B------:R-:W-:-:S03]  /*a730*/  UMOV UR42, 0xffffffff ;  /* 0xffffffff002a7882 */ /* 0x000fc60000000000 */
[----:B------:R-:W-:Y:S05]  /*a740*/  BRA.DIV UR42, `(.L_x_109) ;  /* 0x0000014a2a1c7947 */ /* 0x000fea000b800000 */
[----:B0-234-:R-:W0:Y:S02]  /*a750*/  SHFL.DOWN PT, R49, R29, 0x10, 0x1f ;  /* 0x0a001f001d317f89 */ /* 0x01de2400000e0000 */
[----:B0-----:R-:W-:-:S05]  /*a760*/  IMAD.IADD R29, R29, 0x1, R49 ;  /* 0x000000011d1d7824 */ /* 0x001fca00078e0231 */
[----:B------:R-:W0:Y:S02]  /*a770*/  SHFL.DOWN PT, R49, R29, 0x8, 0x1f ;  /* 0x09001f001d317f89 */ /* 0x000e2400000e0000 */
[----:B0-----:R-:W-:-:S05]  /*a780*/  IMAD.IADD R29, R29, 0x1, R49 ;  /* 0x000000011d1d7824 */ /* 0x001fca00078e0231 */
[----:B------:R-:W0:Y:S02]  /*a790*/  SHFL.DOWN PT, R49, R29, 0x4, 0x1f ;  /* 0x08801f001d317f89 */ /* 0x000e2400000e0000 */
[----:B0-----:R-:W-:-:S05]  /*a7a0*/  IADD3 R29, PT, PT, R29, R49, RZ ;  /* 0x000000311d1d7210 */ /* 0x001fca0007ffe0ff */
[----:B------:R-:W0:Y:S02]  /*a7b0*/  SHFL.DOWN PT, R49, R29, 0x2, 0x1f ;  /* 0x08401f001d317f89 */ /* 0x000e2400000e0000 */
[----:B0-----:R-:W-:-:S05]  /*a7c0*/  IMAD.IADD R29, R29, 0x1, R49 ;  /* 0x000000011d1d7824 */ /* 0x001fca00078e0231 */
[----:B------:R0:W2:Y:S02]  /*a7d0*/  SHFL.DOWN PT, R49, R29, 0x1, 0x1f ;  /* 0x08201f001d317f89 */ /* 0x0000a400000e0000 */
.L_x_429:
[----:B0-2---:R-:W-:-:S07]  /*a7e0*/  IMAD.IADD R29, R29, 0x1, R49 ;  /* 0x000000011d1d7824 */ /* 0x005fce00078e0231 */
.L_x_108:
[----:B------:R-:W-:Y:S05]  /*a7f0*/  BSYNC B1 ;  /* 0x0000000000017941 */ /* 0x000fea0003800000 */
.L_x_107:
[----:B0-----:R-:W-:Y:S01]  /*a800*/  @P0 STS [UR39], R29 ;  /* 0x0000001dff000988 */ /* 0x001fe20008000827 */
[----:B------:R-:W-:Y:S05]  /*a810*/  WARPSYNC.ALL ;  /* 0x0000000000007948 */ /* 0x000fea0003800000 */
[----:B------:R-:W-:Y:S01]  /*a820*/  BAR.SYNC.DEFER_BLOCKING 0x0 ;  /* 0x0000000000007b1d */ /* 0x000fe20000010000 */
[----:B------:R-:W-:Y:S01]  /*a830*/  @!P1 LEA.HI R33, R3, UR39, RZ, 0x1d ;  /* 0x0000002703219c11 */ /* 0x000fe2000f8fe8ff */
[----:B------:R-:W-:-:S04]  /*a840*/  IMAD.MOV.U32 R34, RZ, RZ, RZ ;  /* 0x000000ffff227224 */ /* 0x000fc800078e00ff */
        /* <DEDUP_REMOVED lines=10> */
[----:B0-----:R-:W-:-:S05]  /*a8f0*/  IMAD.IADD R32, R29, 0x1, R32 ;  /* 0x000000011d207824 */ /* 0x001fca00078e0220 */
[----:B------:R-:W0:Y:S02]  /*a900*/  SHFL.DOWN PT, R29, R32, 0x2, 0x1f ;  /* 0x08401f00201d7f89 */ /* 0x000e2400000e0000 */
[----:B0-----:R-:W-:-:S05]  /*a910*/  IADD3 R29, PT, PT, R32, R29, RZ ;  /* 0x0000001d201d7210 */ /* 0x001fca0007ffe0ff */
[----:B------:R-:W0:Y:S02]  /*a920*/  SHFL.DOWN PT, R32, R29, 0x1, 0x1f ;  /* 0x08201f001d207f89 */ /* 0x000e2400000e0000 */
[----:B0-----:R-:W-:Y:S02]  /*a930*/  IMAD.IADD R32, R29, 0x1, R32 ;  /* 0x000000011d207824 */ /* 0x001fe400078e0220 */
[----:B------:R-:W0:Y:S01]  /*a940*/  LDS R29, [UR39] ;  /* 0x00000027ff1d7984 */ /* 0x000e220008000800 */
[----:B------:R-:W-:Y:S06]  /*a950*/  BAR.SYNC.DEFER_BLOCKING 0x0 ;  /* 0x0000000000007b1d */ /* 0x000fec0000010000 */
[----:B------:R1:W-:Y:S02]  /*a960*/  @!P1 STS [R33], R32 ;  /* 0x0000002021009388 */ /* 0x0003e40000000800 */
[----:B-1----:R-:W-:Y:S01]  /*a970*/  @!P0 LEA R32, R3, UR39, 0x2 ;  /* 0x0000002703208c11 */ /* 0x002fe2000f8e10ff */
[----:B------:R-:W-:Y:S06]  /*a980*/  BAR.SYNC.DEFER_BLOCKING 0x0 ;  /* 0x0000000000007b1d */ /* 0x000fec0000010000 */
[----:B------:R1:W0:Y:S01]  /*a990*/  @!P0 LDS R34, [R32] ;  /* 0x0000000020228984 */ /* 0x0002220000000800 */
[----:B------:R-:W-:Y:S01]  /*a9a0*/  PLOP3.LUT P0, PT, PT, PT, PT, 0x8, 0x80 ;  /* 0x000000000080781c */ /* 0x000fe20003f0e170 */
[----:B------:R-:W-:-:S12]  /*a9b0*/  @P2 BRA `(.L_x_110) ;  /* 0x00000000003c2947 */ /* 0x000fd80003800000 */
[----:B------:R-:W-:Y:S01]  /*a9c0*/  UMOV UR42, 0xffffffff ;  /* 0xffffffff002a7882 */ /* 0x000fe20000000000 */
[----:B------:R-:W-:Y:S02]  /*a9d0*/  ISETP.NE.AND P3, PT, R3, RZ, PT ;  /* 0x000000ff0300720c */ /* 0x000fe40003f65270 */
[----:B------:R-:W-:Y:S11]  /*a9e0*/  BRA.DIV UR42, `(.L_x_111) ;  /* 0x000001462af47947 */ /* 0x000ff6000b800000 */
[----:B0-234-:R-:W0:Y:S02]  /*a9f0*/  SHFL.DOWN PT, R49, R34, 0x10, 0x1f ;  /* 0x0a001f0022317f89 */ /* 0x01de2400000e0000 */
[----:B0-----:R-:W-:-:S05]  /*aa00*/  IMAD.IADD R34, R49, 0x1, R34 ;  /* 0x0000000131227824 */ /* 0x001fca00078e0222 */
[----:B------:R-:W0:Y:S02]  /*aa10*/  SHFL.DOWN PT, R49, R34, 0x8, 0x1f ;  /* 0x09001f0022317f89 */ /* 0x000e2400000e0000 */
[----:B0-----:R-:W-:-:S05]  /*aa20*/  IMAD.IADD R34, R34, 0x1, R49 ;  /* 0x0000000122227824 */ /* 0x001fca00078e0231 */
[----:B------:R-:W0:Y:S02]  /*aa30*/  SHFL.DOWN PT, R49, R34, 0x4, 0x1f ;  /* 0x08801f0022317f89 */ /* 0x000e2400000e0000 */
[----:B0-----:R-:W-:-:S05]  /*aa40*/  IMAD.IADD R34, R34, 0x1, R49 ;  /* 0x0000000122227824 */ /* 0x001fca00078e0231 */
[----:B------:R-:W0:Y:S02]  /*aa50*/  SHFL.DOWN PT, R49, R34, 0x2, 0x1f ;  /* 0x08401f0022317f89 */ /* 0x000e2400000e0000 */
[----:B0-----:R-:W-:-:S05]  /*aa60*/  IADD3 R34, PT, PT, R34, R49, RZ ;  /* 0x0000003122227210 */ /* 0x001fca0007ffe0ff */
[----:B------:R0:W2:Y:S02]  /*aa70*/  SHFL.DOWN PT, R49, R34, 0x1, 0x1f ;  /* 0x08201f0022317f89 */ /* 0x0000a400000e0000 */
.L_x_435:
[----:B--2---:R-:W-:Y:S01]  /*aa80*/  IMAD.IADD R49, R34, 0x1, R49 ;  /* 0x0000000122317824 */ /* 0x004fe200078e0231 */
[----:B------:R-:W-:-:S04]  /*aa90*/  @!P3 PLOP3.LUT P0, PT, PT, PT, PT, 0x80, 0x8 ;  /* 0x000000000008b81c */ /* 0x000fc80003f0f070 */
[----:B------:R2:W-:Y:S09]  /*aaa0*/  @!P3 STS [UR39], R49 ;  /* 0x00000031ff00b988 */ /* 0x0005f20008000827 */
.L_x_110:
[----:B------:R-:W-:Y:S05]  /*aab0*/  WARPSYNC.ALL ;  /* 0x0000000000007948 */ /* 0x000fea0003800000 */
[----:B-1----:R-:W-:Y:S01]  /*aac0*/  VIADD R32, R2, 0x176 ;  /* 0x0000017602207836 */ /* 0x002fe20000000000 */
[----:B------:R-:W-:Y:S01]  /*aad0*/  BAR.SYNC.DEFER_BLOCKING 0x0 ;  /* 0x0000000000007b1d */ /* 0x000fe20000010000 */
[----:B------:R-:W-:-:S03]  /*aae0*/  IMAD.MOV.U32 R36, RZ, RZ, RZ ;  /* 0x000000ffff247224 */ /* 0x000fc600078e00ff */
[----:B------:R-:W-:Y:S02]  /*aaf0*/  SHF.R.U32.HI R33, RZ, 0x10, R32 ;  /* 0x00000010ff217819 */ /* 0x000fe40000011620 */
[----:B------:R-:W1:Y:S01]  /*ab00*/  LDCU UR42, c[0x0][0x360] ;  /* 0x00006c00ff2a77ac */ /* 0x000e620008000800 */
[----:B------:R-:W-:Y:S01]  /*ab10*/  BSSY B1, `(.L_x_112) ;  /* 0x000002f000017945 */ /* 0x000fe20003800000 */
[----:B------:R-:W-:-:S05]  /*ab20*/  LOP3.LUT R32, R33, R32, RZ, 0x3c, !PT ;  /* 0x0000002021207212 */ /* 0x000fca00078e3cff */
[----:B------:R-:W-:-:S05]  /*ab30*/  IMAD R32, R32, -0x7a143595, RZ ;  /* 0x85ebca6b20207824 */ /* 0x000fca00078e02ff */
[----:B------:R-:W-:-:S04]  /*ab40*/  SHF.R.U32.HI R33, RZ, 0xd, R32 ;  /* 0x0000000dff217819 */ /* 0x000fc80000011620 */
[----:B------:R-:W-:Y:S01]  /*ab50*/  LOP3.LUT R33, R33, R32, RZ, 0x3c, !PT ;  /* 0x0000002021217212 */ /* 0x000fe200078e3cff */
[----:B0-----:R-:W-:Y:S01]  /*ab60*/  LDS R34, [UR39] ;  /* 0x00000027ff227984 */ /* 0x001fe20008000800 */
[----:B-1----:R-:W-:-:S03]  /*ab70*/  USHF.R.U32.HI UR42, URZ, 0x5, UR42 ;  /* 0x00000005ff2a7899 */ /* 0x002fc6000801162a */
        /* <DEDUP_REMOVED lines=10> */
[----:B------:R-:W-:Y:S02]  /*ac20*/  ISETP.GE.U32.AND P3, PT, R3, UR42, PT ;  /* 0x0000002a03007c0c */ /* 0x000fe4000bf66070 */
[----:B0-----:R-:W-:-:S05]  /*ac30*/  IMAD R32, R39, R32, RZ ;  /* 0x0000002027207224 */ /* 0x001fca00078e02ff */
        /* <DEDUP_REMOVED lines=9> */
[----:B0-----:R-:W-:Y:S01]  /*acd0*/  IMAD.IADD R32, R32, 0x1, R33 ;  /* 0x0000000120207824 */ /* 0x001fe200078e0221 */
[----:B------:R-:W-:-:S05]  /*ace0*/  @!P1 LEA.HI R33, R3, UR39, RZ, 0x1d ;  /* 0x0000002703219c11 */ /* 0x000fca000f8fe8ff */
[----:B------:R0:W-:Y:S02]  /*acf0*/  @!P1 STS [R33], R32 ;  /* 0x0000002021009388 */ /* 0x0001e40000000800 */
[----:B0-----:R-:W-:Y:S01]  /*ad00*/  @!P3 LEA R32, R3, UR39, 0x2 ;  /* 0x000000270320bc11 */ /* 0x001fe2000f8e10ff */
[----:B------:R-:W-:Y:S06]  /*ad10*/  BAR.SYNC.DEFER_BLOCKING 0x0 ;  /* 0x0000000000007b1d */ /* 0x000fec0000010000 */
[----:B------:R0:W1:Y:S01]  /*ad20*/  @!P3 LDS R36, [R32] ;  /* 0x000000002024b984 */ /* 0x0000620000000800 */
[----:B------:R-:W-:Y:S05]  /*ad30*/  @P2 BRA `(.L_x_113) ;  /* 0x0000000000302947 */ /* 0x000fea0003800000 */
[----:B------:R-:W-:-:S03]  /*ad40*/  UMOV UR42, 0xffffffff ;  /* 0xffffffff002a7882 */ /* 0x000fc60000000000 */
[----:B------:R-:W-:Y:S05]  /*ad50*/  BRA.DIV UR42, `(.L_x_114) ;  /* 0x000001462a987947 */ /* 0x000fea000b800000 */
[----:B-1234-:R-:W1:Y:S02]  /*ad60*/  SHFL.DOWN PT, R49, R36, 0x10, 0x1f ;  /* 0x0a001f0024317f89 */ /* 0x01ee6400000e0000 */
[----:B-1----:R-:W-:-:S05]  /*ad70*/  IMAD.IADD R36, R36, 0x1, R49 ;  /* 0x0000000124247824 */ /* 0x002fca00078e0231 */
[----:B------:R-:W1:Y:S02]  /*ad80*/  SHFL.DOWN PT, R49, R36, 0x8, 0x1f ;  /* 0x09001f0024317f89 */ /* 0x000e6400000e0000 */
[----:B-1----:R-:W-:-:S05]  /*ad90*/  IMAD.IADD R36, R36, 0x1, R49 ;  /* 0x0000000124247824 */ /* 0x002fca00078e0231 */
[----:B------:R-:W1:Y:S02]  /*ada0*/  SHFL.DOWN PT, R49, R36, 0x4, 0x1f ;  /* 0x08801f0024317f89 */ /* 0x000e6400000e0000 */
[----:B-1----:R-:W-:-:S05]  /*adb0*/  IADD3 R36, PT, PT, R36, R49, RZ ;  /* 0x0000003124247210 */ /* 0x002fca0007ffe0ff */
[----:B------:R-:W1:Y:S02]  /*adc0*/  SHFL.DOWN PT, R49, R36, 0x2, 0x1f ;  /* 0x08401f0024317f89 */ /* 0x000e6400000e0000 */
[----:B-1----:R-:W-:-:S05]  /*add0*/  IMAD.IADD R36, R36, 0x1, R49 ;  /* 0x0000000124247824 */ /* 0x002fca00078e0231 */
[----:B------:R1:W2:Y:S02]  /*ade0*/  SHFL.DOWN PT, R49, R36, 0x1, 0x1f ;  /* 0x08201f0024317f89 */ /* 0x0002a400000e0000 */
.L_x_441:
[----:B-12---:R-:W-:-:S07]  /*adf0*/  IMAD.IADD R36, R36, 0x1, R49 ;  /* 0x0000000124247824 */ /* 0x006fce00078e0231 */
.L_x_113:
[----:B------:R-:W-:Y:S05]  /*ae00*/  BSYNC B1 ;  /* 0x0000000000017941 */ /* 0x000fea0003800000 */
.L_x_112:
[----:B-1----:R1:W-:Y:S01]  /*ae10*/  @P0 STS [UR39], R36 ;  /* 0x00000024ff000988 */ /* 0x0023e20008000827 */
[----:B------:R-:W-:Y:S05]  /*ae20*/  WARPSYNC.ALL ;  /* 0x0000000000007948 */ /* 0x000fea0003800000 */
[----:B------:R-:W-:Y:S01]  /*ae30*/  BAR.SYNC.DEFER_BLOCKING 0x0 ;  /* 0x0000000000007b1d */ /* 0x000fe20000010000 */
[----:B-1----:R-:W-:-:S05]  /*ae40*/  IMAD.MOV.U32 R36, RZ, RZ, RZ ;  /* 0x000000ffff247224 */ /* 0x002fca00078e00ff */
[----:B------:R-:W1:Y:S01]  /*ae50*/  LDCU UR42, c[0x0][0x360] ;  /* 0x00006c00ff2a77ac */ /* 0x000e620008000800 */
[----:B0-----:R-:W0:Y:S01]  /*ae60*/  LDS.S8 R32, [R0+0x1cc0] ;  /* 0x001cc00000207984 */ /* 0x001e220000000200 */
[----:B-1----:R-:W-:-:S06]  /*ae70*/  USHF.R.U32.HI UR42, URZ, 0x5, UR42 ;  /* 0x00000005ff2a7899 */ /* 0x002fcc000801162a */
[----:B------:R-:W-:Y:S01]  /*ae80*/  ISETP.GE.U32.AND P0, PT, R3, UR42, PT ;  /* 0x0000002a03007c0c */ /* 0x000fe2000bf06070 */
[----:B0-----:R-:W-:Y:S02]  /*ae90*/  IMAD R32, R35, R32, RZ ;  /* 0x0000002023207224 */ /* 0x001fe400078e02ff */
[----:B------:R-:W-:Y:S04]  /*aea0*/  LDS R35, [UR39] ;  /* 0x00000027ff237984 */ /* 0x000fe80008000800 */
        /* <DEDUP_REMOVED lines=9> */
[----:B0-----:R-:W-:Y:S01]  /*af40*/  IMAD.IADD R32, R32, 0x1, R33 ;  /* 0x0000000120207824 */ /* 0x001fe200078e0221 */
[C---:B------:R-:W-:Y:S01]  /*af50*/  @!P1 LEA.HI R33, R3.reuse, UR39, RZ, 0x1d ;  /* 0x0000002703219c11 */ /* 0x040fe2000f8fe8ff */
[----:B------:R-:W-:Y:S06]  /*af60*/  BAR.SYNC.DEFER_BLOCKING 0x0 ;  /* 0x0000000000007b1d */ /* 0x000fec0000010000 */
[----:B------:R0:W-:Y:S02]  /*af70*/  @!P1 STS [R33], R32 ;  /* 0x0000002021009388 */ /* 0x0001e40000000800 */
[----:B0-----:R-:W-:Y:S01]  /*af80*/  @!P0 LEA R32, R3, UR39, 0x2 ;  /* 0x0000002703208c11 */ /* 0x001fe2000f8e10ff */
[----:B------:R-:W-:Y:S06]  /*af90*/  BAR.SYNC.DEFER_BLOCKING 0x0 ;  /* 0x0000000000007b1d */ /* 0x000fec0000010000 */
[----:B------:R0:W1:Y:S01]  /*afa0*/  @!P0 LDS R36, [R32] ;  /* 0x0000000020248984 */ /* 0x0000620000000800 */
[----:B------:R-:W-:Y:S01]  /*afb0*/  PLOP3.LUT P0, PT, PT, PT, PT, 0x8, 0x80 ;  /* 0x000000000080781c */ /* 0x000fe20003f0e170 */
[----:B------:R-:W-:-:S12]  /*afc0*/  @P2 BRA `(.L_x_115) ;  /* 0x00000000003c2947 */ /* 0x000fd80003800000 */
[----:B------:R-:W-:Y:S01]  /*afd0*/  UMOV UR42, 0xffffffff ;  /* 0xffffffff002a7882 */ /* 0x000fe20000000000 */
[----:B------:R-:W-:Y:S02]  /*afe0*/  ISETP.NE.AND P3, PT, R3, RZ, PT ;  /* 0x000000ff0300720c */ /* 0x000fe40003f65270 */
[----:B------:R-:W-:Y:S11]  /*aff0*/  BRA.DIV UR42, `(.L_x_116) ;  /* 0x000001462a707947 */ /* 0x000ff6000b800000 */
[----:B-1234-:R-:W1:Y:S02]  /*b000*/  SHFL.DOWN PT, R49, R36, 0x10, 0x1f ;  /* 0x0a001f0024317f89 */ /* 0x01ee6400000e0000 */
[----:B-1----:R-:W-:-:S05]  /*b010*/  IMAD.IADD R36, R49, 0x1, R36 ;  /* 0x0000000131247824 */ /* 0x002fca00078e0224 */
[----:B------:R-:W1:Y:S02]  /*b020*/  SHFL.DOWN PT, R49, R36, 0x8, 0x1f ;  /* 0x09001f0024317f89 */ /* 0x000e6400000e0000 */
[----:B-1----:R-:W-:-:S05]  /*b030*/  IMAD.IADD R36, R36, 0x1, R49 ;  /* 0x0000000124247824 */ /* 0x002fca00078e0231 */
[----:B------:R-:W1:Y:S02]  /*b040*/  SHFL.DOWN PT, R49, R36, 0x4, 0x1f ;  /* 0x08801f0024317f89 */ /* 0x000e6400000e0000 */
[----:B-1----:R-:W-:-:S05]  /*b050*/  IMAD.IADD R36, R36, 0x1, R49 ;  /* 0x0000000124247824 */ /* 0x002fca00078e0231 */
[----:B------:R-:W1:Y:S02]  /*b060*/  SHFL.DOWN PT, R49, R36, 0x2, 0x1f ;  /* 0x08401f0024317f89 */ /* 0x000e6400000e0000 */
[----:B-1----:R-:W-:-:S05]  /*b070*/  IADD3 R36, PT, PT, R36, R49, RZ ;  /* 0x0000003124247210 */ /* 0x002fca0007ffe0ff */
[----:B------:R1:W2:Y:S02]  /*b080*/  SHFL.DOWN PT, R49, R36, 0x1, 0x1f ;  /* 0x08201f0024317f89 */ /* 0x0002a400000e0000 */
.L_x_447:
[----:B--2---:R-:W-:Y:S01]  /*b090*/  IMAD.IADD R49, R36, 0x1, R49 ;  /* 0x0000000124317824 */ /* 0x004fe200078e0231 */
[----:B------:R-:W-:-:S04]  /*b0a0*/  @!P3 PLOP3.LUT P0, PT, PT, PT, PT, 0x80, 0x8 ;  /* 0x000000000008b81c */ /* 0x000fc80003f0f070 */
[----:B------:R2:W-:Y:S09]  /*b0b0*/  @!P3 STS [UR39], R49 ;  /* 0x00000031ff00b988 */ /* 0x0005f20008000827 */
.L_x_115:
[----:B------:R-:W-:Y:S05]  /*b0c0*/  WARPSYNC.ALL ;  /* 0x0000000000007948 */ /* 0x000fea0003800000 */
[----:B------:R-:W-:Y:S01]  /*b0d0*/  BAR.SYNC.DEFER_BLOCKING 0x0 ;  /* 0x0000000000007b1d */ /* 0x000fe20000010000 */
[----:B------:R-:W-:-:S05]  /*b0e0*/  IMAD.MOV.U32 R37, RZ, RZ, RZ ;  /* 0x000000ffff257224 */ /* 0x000fca00078e00ff */
[----:B------:R-:W3:Y:S01]  /*b0f0*/  LDCU UR42, c[0x0][0x360] ;  /* 0x00006c00ff2a77ac */ /* 0x000ee20008000800 */
[----:B------:R-:W-:Y:S01]  /*b100*/  BSSY B1, `(.L_x_117) ;  /* 0x0000023000017945 */ /* 0x000fe20003800000 */
[----:B0-----:R-:W0:Y:S01]  /*b110*/  LDS.S8 R32, [R0+0x1fa0] ;  /* 0x001fa00000207984 */ /* 0x001e220000000200 */
[----:B---3--:R-:W-:-:S03]  /*b120*/  USHF.R.U32.HI UR42, URZ, 0x5, UR42 ;  /* 0x00000005ff2a7899 */ /* 0x008fc6000801162a */
[----:B-1----:R-:W-:Y:S01]  /*b130*/  LDS R36, [UR39] ;  /* 0x00000027ff247984 */ /* 0x002fe20008000800 */
[----:B------:R-:W-:Y:S02]  /*b140*/  BAR.SYNC.DEFER_BLOCKING 0x0 ;  /* 0x0000000000007b1d */ /* 0x000fe40000010000 */
[----:B------:R-:W-:Y:S01]  /*b150*/  ISETP.GE.U32.AND P3, PT, R3, UR42, PT ;  /* 0x0000002a03007c0c */ /* 0x000fe2000bf66070 */
[----:B0-----:R-:W-:-:S05]  /*b160*/  IMAD R32, R39, R32, RZ ;  /* 0x0000002027207224 */ /* 0x001fca00078e02ff */
[----:B------:R-:W0:Y:S02]  /*b170*/  SHFL.DOWN PT, R33, R32, 0x10, 0x1f ;  /* 0x0a001f0020217f89 */ /* 0x000e2400000e0000 */
[----:B0-----:R-:W-:-:S05]  /*b180*/  IMAD.IADD R33, R32, 0x1, R33 ;  /* 0x0000000120217824 */ /* 0x001fca00078e0221 */
[----:B------:R-:W0:Y:S02]  /*b190*/  SHFL.DOWN PT, R32, R33, 0x8, 0x1f ;  /* 0x09001f0021207f89 */ /* 0x000e2400000e0000 */
[----:B0-----:R-:W-:-:S05]  /*b1a0*/  IMAD.IADD R32, R33, 0x1, R32 ;  /* 0x0000000121207824 */ /* 0x001fca00078e0220 */
[----:B------:R-:W0:Y:S02]  /*b1b0*/  SHFL.DOWN PT, R33, R32, 0x4, 0x1f ;  /* 0x08801f0020217f89 */ /* 0x000e2400000e0000 */
[----:B0-----:R-:W-:-:S05]  /*b1c0*/  IMAD.IADD R33, R32, 0x1, R33 ;  /* 0x0000000120217824 */ /* 0x001fca00078e0221 */
[----:B------:R-:W0:Y:S02]  /*b1d0*/  SHFL.DOWN PT, R32, R33, 0x2, 0x1f ;  /* 0x08401f0021207f89 */ /* 0x000e2400000e0000 */
[----:B0-----:R-:W-:-:S05]  /*b1e0*/  IMAD.IADD R32, R33, 0x1, R32 ;  /* 0x0000000121207824 */ /* 0x001fca00078e0220 */
[----:B------:R-:W0:Y:S02]  /*b1f0*/  SHFL.DOWN PT, R33, R32, 0x1, 0x1f ;  /* 0x08201f0020217f89 */ /* 0x000e2400000e0000 */
[----:B0-----:R-:W-:Y:S02]  /*b200*/  IADD3 R32, PT, PT, R32, R33, RZ ;  /* 0x0000002120207210 */ /* 0x001fe40007ffe0ff */
        /* <DEDUP_REMOVED lines=8> */
[----:B-12-4-:R-:W1:Y:S02]  /*b290*/  SHFL.DOWN PT, R49, R37, 0x10, 0x1f ;  /* 0x0a001f0025317f89 */ /* 0x016e6400000e0000 */
[----:B-1----:R-:W-:-:S05]  /*b2a0*/  IMAD.IADD R37, R37, 0x1, R49 ;  /* 0x0000000125257824 */ /* 0x002fca00078e0231 */
[----:B------:R-:W1:Y:S02]  /*b2b0*/  SHFL.DOWN PT, R49, R37, 0x8, 0x1f ;  /* 0x09001f0025317f89 */ /* 0x000e6400000e0000 */
[----:B-1----:R-:W-:-:S05]  /*b2c0*/  IMAD.IADD R37, R37, 0x1, R49 ;  /* 0x0000000125257824 */ /* 0x002fca00078e0231 */
[----:B------:R-:W1:Y:S02]  /*b2d0*/  SHFL.DOWN PT, R49, R37, 0x4, 0x1f ;  /* 0x08801f0025317f89 */ /* 0x000e6400000e0000 */
[----:B-1----:R-:W-:-:S05]  /*b2e0*/  IMAD.IADD R37, R37, 0x1, R49 ;  /* 0x0000000125257824 */ /* 0x002fca00078e0231 */
[----:B------:R-:W1:Y:S02]  /*b2f0*/  SHFL.DOWN PT, R49, R37, 0x2, 0x1f ;  /* 0x08401f0025317f89 */ /* 0x000e6400000e0000 */
[----:B-1----:R-:W-:-:S05]  /*b300*/  IMAD.IADD R37, R37, 0x1, R49 ;  /* 0x0000000125257824 */ /* 0x002fca00078e0231 */
[----:B------:R1:W2:Y:S02]  /*b310*/  SHFL.DOWN PT, R49, R37, 0x1, 0x1f ;  /* 0x08201f0025317f89 */ /* 0x0002a400000e0000 */
.L_x_453:
[----:B-12---:R-:W-:-:S07]  /*b320*/  IADD3 R37, PT, PT, R37, R49, RZ ;  /* 0x0000003125257210 */ /* 0x006fce0007ffe0ff */
.L_x_118:
[----:B------:R-:W-:Y:S05]  /*b330*/  BSYNC B1 ;  /* 0x0000000000017941 */ /* 0x000fea0003800000 */
.L_x_117:
[----:B-1----:R-:W-:Y:S01]  /*b340*/  @P0 STS [UR39], R37 ;  /* 0x00000025ff000988 */ /* 0x002fe20008000827 */
[----:B------:R-:W-:Y:S05]  /*b350*/  WARPSYNC.ALL ;  /* 0x0000000000007948 */ /* 0x000fea0003800000 */
[----:B------:R-:W-:Y:S01]  /*b360*/  BAR.SYNC.DEFER_BLOCKING 0x0 ;  /* 0x0000000000007b1d */ /* 0x000fe20000010000 */
[----:B------:R-:W-:-:S05]  /*b370*/  HFMA2 R38, -RZ, RZ, 0, 0 ;  /* 0x00000000ff267431 */ /* 0x000fca00000001ff */
        /* <DEDUP_REMOVED lines=36> */
.L_x_459:
[----:B--2---:R-:W-:Y:S01]  /*b5c0*/  IMAD.IADD R49, R38, 0x1, R49 ;  /* 0x0000000126317824 */ /* 0x004fe200078e0231 */
[----:B------:R-:W-:-:S04]  /*b5d0*/  @!P3 PLOP3.LUT P0, PT, PT, PT, PT, 0x80, 0x8 ;  /* 0x000000000008b81c */ /* 0x000fc80003f0f070 */
[----:B------:R3:W-:Y:S09]  /*b5e0*/  @!P3 STS [UR39], R49 ;  /* 0x00000031ff00b988 */ /* 0x0007f20008000827 */
.L_x_120:
[----:B------:R-:W-:Y:S05]  /*b5f0*/  WARPSYNC.ALL ;  /* 0x0000000000007948 */ /* 0x000fea0003800000 */
[----:B------:R-:W-:Y:S01]  /*b600*/  IADD3 R2, PT, PT, R2, 0x177, RZ ;  /* 0x0000017702027810 */ /* 0x000fe20007ffe0ff */
[----:B------:R-:W-:Y:S01]  /*b610*/  BAR.SYNC.DEFER_BLOCKING 0x0 ;  /* 0x0000000000007b1d */ /* 0x000fe20000010000 */
[----:B------:R-:W-:Y:S02]  /*b620*/  IMAD.MOV.U32 R40, RZ, RZ, RZ ;  /* 0x000000ffff287224 */ /* 0x000fe400078e00ff */
[----:B0-----:R-:W-:-:S03]  /*b630*/  SHF.R.U32.HI R32, RZ, 0x10, R2 ;  /* 0x00000010ff207819 */ /* 0x001fc60000011602 */
[----:B------:R-:W0:Y:S01]  /*b640*/  LDCU UR42, c[0x0][0x360] ;  /* 0x00006c00ff2a77ac */ /* 0x000e220008000800 */
[----:B------:R-:W-:Y:S01]  /*b650*/  LOP3.LUT R2, R32, R2, RZ, 0x3c, !PT ;  /* 0x0000000220027212 */ /* 0x000fe200078e3cff */
[----:B------:R-:W-:Y:S04]  /*b660*/  BSSY B1, `(.L_x_122) ;  /* 0x000002e000017945 */ /* 0x000fe80003800000 */
[----:B------:R-:W-:-:S05]  /*b670*/  IMAD R2, R2, -0x7a143595, RZ ;  /* 0x85ebca6b02027824 */ /* 0x000fca00078e02ff */
[----:B------:R-:W-:-:S04]  /*b680*/  SHF.R.U32.HI R32, RZ, 0xd, R2 ;  /* 0x0000000dff207819 */ /* 0x000fc80000011602 */
[----:B------:R-:W-:Y:S01]  /*b690*/  LOP3.LUT R2, R32, R2, RZ, 0x3c, !PT ;  /* 0x0000000220027212 */ /* 0x000fe200078e3cff */
[----:B-1----:R-:W-:Y:S01]  /*b6a0*/  LDS R38, [UR39] ;  /* 0x00000027ff267984 */ /* 0x002fe20008000800 */
        /* <DEDUP_REMOVED lines=40> */
.L_x_465:
[----:B-12---:R-:W-:-:S07]  /*b930*/  IADD3 R40, PT, PT, R40, R49, RZ ;  /* 0x0000003128287210 */ /* 0x006fce0007ffe0ff */
.L_x_123:
[----:B------:R-:W-:Y:S05]  /*b940*/  BSYNC B1 ;  /* 0x0000000000017941 */ /* 0x000fea0003800000 */
.L_x_122:
[----:B-1----:R1:W-:Y:S01]  /*b950*/  @P0 STS [UR39], R40 ;  /* 0x00000028ff000988 */ /* 0x0023e20008000827 */
[----:B------:R-:W-:Y:S05]  /*b960*/  WARPSYNC.ALL ;  /* 0x0000000000007948 */ /* 0x000fea0003800000 */
[----:B------:R-:W-:Y:S01]  /*b970*/  BAR.SYNC.DEFER_BLOCKING 0x0 ;  /* 0x0000000000007b1d */ /* 0x000fe20000010000 */
[----:B-1----:R-:W-:-:S05]  /*b980*/  HFMA2 R40, -RZ, RZ, 0, 0 ;  /* 0x00000000ff287431 */ /* 0x002fca00000001ff */
        /* <DEDUP_REMOVED lines=36> */
.L_x_471:
[----:B--2---:R-:W-:Y:S01]  /*bbd0*/  IMAD.IADD R49, R40, 0x1, R49 ;  /* 0x0000000128317824 */ /* 0x004fe200078e0231 */
[----:B------:R-:W-:-:S04]  /*bbe0*/  @!P3 PLOP3.LUT P0, PT, PT, PT, PT, 0x80, 0x8 ;  /* 0x000000000008b81c */ /* 0x000fc80003f0f070 */
[----:B------:R2:W-:Y:S09]  /*bbf0*/  @!P3 STS [UR39], R49 ;  /* 0x00000031ff00b988 */ /* 0x0005f20008000827 */
.L_x_125:
[----:B------:R-:W-:Y:S05]  /*bc00*/  WARPSYNC.ALL ;  /* 0x0000000000007948 */ /* 0x000fea0003800000 */
[----:B------:R-:W-:Y:S06]  /*bc10*/  BAR.SYNC.DEFER_BLOCKING 0x0 ;  /* 0x0000000000007b1d */ /* 0x000fec0000010000 */
        /* <DEDUP_REMOVED lines=24> */
[----:B------:R-:W-:Y:S05]  /*bda0*/  @P2 BRA `(.L_x_128) ;  /* 0x0000000000302947 */ /* 0x000fea0003800000 */
[----:B------:R-:W-:-:S03]  /*bdb0*/  UMOV UR42, 0xffffffff ;  /* 0xffffffff002a7882 */ /* 0x000fc60000000000 */
[----:B------:R-:W-:Y:S05]  /*bdc0*/  BRA.DIV UR42, `(.L_x_129) ;  /* 0x000001422a7c7947 */ /* 0x000fea000b800000 */
[----:B-12-4-:R-:W1:Y:S02]  /*bdd0*/  SHFL.DOWN PT, R49, R2, 0x10, 0x1f ;  /* 0x0a001f0002317f89 */ /* 0x016e6400000e0000 */
[----:B-1----:R-:W-:-:S05]  /*bde0*/  IADD3 R2, PT, PT, R2, R49, RZ ;  /* 0x0000003102027210 */ /* 0x002fca0007ffe0ff */
[----:B------:R-:W1:Y:S02]  /*bdf0*/  SHFL.DOWN PT, R49, R2, 0x8, 0x1f ;  /* 0x09001f0002317f89 */ /* 0x000e6400000e0000 */
[----:B-1----:R-:W-:-:S05]  /*be00*/  IMAD.IADD R2, R2, 0x1, R49 ;  /* 0x0000000102027824 */ /* 0x002fca00078e0231 */
[----:B------:R-:W1:Y:S02]  /*be10*/  SHFL.DOWN PT, R49, R2, 0x4, 0x1f ;  /* 0x08801f0002317f89 */ /* 0x000e6400000e0000 */
[----:B-1----:R-:W-:-:S05]  /*be20*/  IMAD.IADD R2, R2, 0x1, R49 ;  /* 0x0000000102027824 */ /* 0x002fca00078e0231 */
[----:B------:R-:W1:Y:S02]  /*be30*/  SHFL.DOWN PT, R49, R2, 0x2, 0x1f ;  /* 0x08401f0002317f89 */ /* 0x000e6400000e0000 */
[----:B-1----:R-:W-:-:S05]  /*be40*/  IMAD.IADD R2, R2, 0x1, R49 ;  /* 0x0000000102027824 */ /* 0x002fca00078e0231 */
[----:B------:R1:W2:Y:S02]  /*be50*/  SHFL.DOWN PT, R49, R2, 0x1, 0x1f ;  /* 0x08201f0002317f89 */ /* 0x0002a400000e0000 */
.L_x_477:
[----:B-12---:R-:W-:-:S07]  /*be60*/  IMAD.IADD R2, R2, 0x1, R49 ;  /* 0x0000000102027824 */ /* 0x006fce00078e0231 */
.L_x_128:
[----:B------:R-:W-:Y:S05]  /*be70*/  BSYNC B1 ;  /* 0x0000000000017941 */ /* 0x000fea0003800000 */
.L_x_127:
[----:B-1----:R1:W-:Y:S01]  /*be80*/  @P0 STS [UR39], R2 ;  /* 0x00000002ff000988 */ /* 0x0023e20008000827 */
[----:B------:R-:W-:Y:S05]  /*be90*/  WARPSYNC.ALL ;  /* 0x0000000000007948 */ /* 0x000fea0003800000 */
[----:B------:R-:W-:Y:S01]  /*bea0*/  BAR.SYNC.DEFER_BLOCKING 0x0 ;  /* 0x0000000000007b1d */ /* 0x000fe20000010000 */
[----:B------:R-:W-:Y:S01]  /*beb0*/  CS2R R42, SRZ ;  /* 0x00000000002a7805 */ /* 0x000fe2000001ff00 */
[----:B-1----:R-:W-:Y:S01]  /*bec0*/  HFMA2 R2, -RZ, RZ, 0, 0 ;  /* 0x00000000ff027431 */ /* 0x002fe200000001ff */
[----:B------:R-:W-:Y:S02]  /*bed0*/  CS2R R44, SRZ ;  /* 0x00000000002c7805 */ /* 0x000fe4000001ff00 */
[----:B------:R-:W-:Y:S01]  /*bee0*/  CS2R R46, SRZ ;  /* 0x00000000002e7805 */ /* 0x000fe2000001ff00 */
[----:B------:R-:W-:Y:S01]  /*bef0*/  IMAD.MOV.U32 R56, RZ, RZ, RZ ;  /* 0x000000ffff387224 */ /* 0x000fe200078e00ff */
[----:B------:R-:W-:-:S02]  /*bf00*/  CS2R R54, SRZ ;  /* 0x0000000000367805 */ /* 0x000fc4000001ff00 */
[----:B------:R-:W-:Y:S02]  /*bf10*/  CS2R R52, SRZ ;  /* 0x0000000000347805 */ /* 0x000fe4000001ff00 */
[----:B--2-4-:R-:W-:Y:S02]  /*bf20*/  CS2R R48, SRZ ;  /* 0x0000000000307805 */ /* 0x014fe4000001ff00 */
[----:B------:R-:W-:Y:S01]  /*bf30*/  CS2R R50, SRZ ;  /* 0x0000000000327805 */ /* 0x000fe2000001ff00 */
[----:B------:R-:W-:Y:S01]  /*bf40*/  IMAD.MOV.U32 R59, RZ, RZ, RZ ;  /* 0x000000ffff3b7224 */ /* 0x000fe200078e00ff */
[----:B------:R-:W1:Y:S06]  /*bf50*/  LDS R41, [UR39] ;  /* 0x00000027ff297984 */ /* 0x000e6c0008000800 */
.L_x_130:
[----:B0-----:R-:W-:Y:S01]  /*bf60*/  IMAD.U32 R32, RZ, RZ, UR5 ;  /* 0x00000005ff207e24 */ /* 0x001fe2000f8e00ff */
[----:B------:R-:W0:Y:S01]  /*bf70*/  LDS.U16 R57, [R59+UR38] ;  /* 0x000000263b397984 */ /* 0x000e220008000400 */
[----:B------:R-:W-:-:S04]  /*bf80*/  IMAD R33, R59, 0x170, R3 ;  /* 0x000001703b217824 */ /* 0x000fc800078e0203 */
[----:B------:R-:W-:-:S05]  /*bf90*/  IMAD R32, R32, 0x84400, R33 ;  /* 0x0008440020207824 */ /* 0x000fca00078e0221 */
[----:B------:R-:W-:-:S05]  /*bfa0*/  IADD3 R32, P0, PT, R32, R30, RZ ;  /* 0x0000001e20207210 */ /* 0x000fca0007f1e0ff */
[----:B------:R-:W-:-:S05]  /*bfb0*/  IMAD.X R33, RZ, RZ, R31, P0 ;  /* 0x000000ffff217224 */ /* 0x000fca00000e061f */
[----:B------:R-:W2:Y:S04]  /*bfc0*/  LDG.E.U8.CONSTANT R60, desc[UR36][R32.64+0x59370] ;  /* 0x05937024203c7981 */ /* 0x000ea8000c1e9100 */
[----:B------:R-:W2:Y:S01]  /*bfd0*/  LDG.E.U8.CONSTANT R58, desc[UR36][R32.64+0x59200] ;  /* 0x05920024203a7981 */ /* 0x000ea2000c1e9100 */
[C---:B0-----:R-:W-:Y:S02]  /*bfe0*/  PRMT R61, R57.reuse, 0x8880, RZ ;  /* 0x00008880393d7816 */ /* 0x041fe400000000ff */
[----:B------:R-:W-:Y:S02]  /*bff0*/  PRMT R57, R57, 0x9991, RZ ;  /* 0x0000999139397816 */ /* 0x000fe400000000ff */
[----:B------:R-:W-:Y:S02]  /*c000*/  PRMT R61, R61, 0x7710, RZ ;  /* 0x000077103d3d7816 */ /* 0x000fe400000000ff */
[----:B------:R-:W-:-:S04]  /*c010*/  PRMT R57, R57, 0x7710, RZ ;  /* 0x0000771039397816 */ /* 0x000fc800000000ff */
[----:B------:R-:W-:Y:S02]  /*c020*/  PRMT R61, R61, 0x5410, R57 ;  /* 0x000054103d3d7816 */ /* 0x000fe40000000039 */
[----:B------:R-:W0:Y:S01]  /*c030*/  LDS.U16 R57, [R59+UR38+0x5c0] ;  /* 0x0005c0263b397984 */ /* 0x000e220008000400 */
[----:B--2---:R-:W-:Y:S01]  /*c040*/  PRMT R58, R58, 0x3340, R60 ;  /* 0x000033403a3a7816 */ /* 0x004fe2000000003c */
[----:B------:R-:W-:-:S05]  /*c050*/  IMAD.MOV.U32 R60, RZ, RZ, 0x5410 ;  /* 0x00005410ff3c7424 */ /* 0x000fca00078e00ff */
[----:B------:R-:W-:Y:S02]  /*c060*/  PRMT R58, R58, R60, UR23 ;  /* 0x000000173a3a7e16 */ /* 0x000fe4000800003c */
[C---:B0-----:R-:W-:Y:S02]  /*c070*/  PRMT R60, R57.reuse, 0x8880, RZ ;  /* 0x00008880393c7816 */ /* 0x041fe400000000ff */
[----:B------:R-:W-:Y:S01]  /*c080*/  PRMT R57, R57, 0x9991, RZ ;  /* 0x0000999139397816 */ /* 0x000fe200000000ff */
[----:B------:R-:W-:Y:S01]  /*c090*/  IDP.2A.LO.S16.S8 R2, R61, R58, R2 ;  /* 0x0000003a3d027226 */ /* 0x000fe20000001602 */
[----:B------:R-:W-:Y:S01]  /*c0a0*/  PRMT R60, R60, 0x7710, RZ ;  /* 0x000077103c3c7816 */ /* 0x000fe200000000ff */
[----:B------:R-:W2:Y:S01]  /*c0b0*/  LDG.E.U8.CONSTANT R61, desc[UR36][R32.64+0x7a470] ;  /* 0x07a47024203d7981 */ /* 0x000ea2000c1e9100 */
[----:B------:R-:W-:-:S04]  /*c0c0*/  PRMT R57, R57, 0x7710, RZ ;  /* 0x0000771039397816 */ /* 0x000fc800000000ff */
[----:B------:R-:W-:Y:S02]  /*c0d0*/  PRMT R60, R60, 0x5410, R57 ;  /* 0x000054103c3c7816 */ /* 0x000fe40000000039 */
[----:B------:R-:W0:Y:S04]  /*c0e0*/  LDS.U16 R57, [R59+UR38+0xb80] ;  /* 0x000b80263b397984 */ /* 0x000e280008000400 */
[----:B------:R0:W2:Y:S02]  /*c0f0*/  LDG.E.U8.CONSTANT R32, desc[UR36][R32.64+0x7a300] ;  /* 0x07a3002420207981 */ /* 0x0000a4000c1e9100 */
[C---:B0-----:R-:W-:Y:S02]  /*c100*/  PRMT R33, R57.reuse, 0x8880, RZ ;  /* 0x0000888039217816 */ /* 0x041fe400000000ff */
[----:B------:R-:W-:-:S02]  /*c110*/  PRMT R57, R57, 0x9991, RZ ;  /* 0x0000999139397816 */ /* 0x000fc400000000ff */
[----:B------:R-:W-:Y:S02]  /*c120*/  PRMT R33, R33, 0x7710, RZ ;  /* 0x0000771021217816 */ /* 0x000fe400000000ff */
[----:B------:R-:W-:-:S04]  /*c130*/  PRMT R57, R57, 0x7710, RZ ;  /* 0x0000771039397816 */ /* 0x000fc800000000ff */
[----:B------:R-:W-:Y:S02]  /*c140*/  PRMT R33, R33, 0x5410, R57 ;  /* 0x0000541021217816 */ /* 0x000fe40000000039 */
[----:B------:R-:W0:Y:S03]  /*c150*/  LDS.U16 R57, [R59+UR38+0x1140] ;  /* 0x001140263b397984 */ /* 0x000e260008000400 */
[----:B------:R-:W-:Y:S01]  /*c160*/  IDP.2A.LO.S16.S8 R48, R33, R58, R48 ;  /* 0x0000003a21307226 */ /* 0x000fe20000001630 */
[C---:B0-----:R-:W-:Y:S02]  /*c170*/  PRMT R33, R57.reuse, 0x8880, RZ ;  /* 0x0000888039217816 */ /* 0x041fe400000000ff */
[----:B------:R-:W-:Y:S02]  /*c180*/  PRMT R57, R57, 0x9991, RZ ;  /* 0x0000999139397816 */ /* 0x000fe400000000ff */
[----:B------:R-:W-:-:S02]  /*c190*/  PRMT R33, R33, 0x7710, RZ ;  /* 0x0000771021217816 */ /* 0x000fc400000000ff */
        /* <DEDUP_REMOVED lines=10> */
[-C--:B------:R-:W-:Y:S02]  /*c240*/  IDP.2A.LO.S16.S8 R50, R33, R58.reuse, R50 ;  /* 0x0000003a21327226 */ /* 0x080fe40000001632 */
[----:B------:R-:W-:Y:S02]  /*c250*/  IDP.2A.LO.S16.S8 R52, R60, R58, R52 ;  /* 0x0000003a3c347226 */ /* 0x000fe40000001634 */
[----:B------:R-:W-:Y:S01]  /*c260*/  LDS.U16 R60, [R59+UR38+0x2840] ;  /* 0x002840263b3c7984 */ /* 0x000fe20008000400 */
[----:B0-----:R-:W-:-:S02]  /*c270*/  PRMT R33, R57, 0x8880, RZ ;  /* 0x0000888039217816 */ /* 0x001fc400000000ff */
[----:B------:R-:W-:Y:S02]  /*c280*/  PRMT R57, R57, 0x9991, RZ ;  /* 0x0000999139397816 */ /* 0x000fe400000000ff */
        /* <DEDUP_REMOVED lines=12> */
[C---:B------:R-:W-:Y:S02]  /*c350*/  PRMT R57, R60.reuse, 0x8880, RZ ;  /* 0x000088803c397816 */ /* 0x040fe400000000ff */
[----:B------:R-:W-:Y:S02]  /*c360*/  PRMT R60, R60, 0x9991, RZ ;  /* 0x000099913c3c7816 */ /* 0x000fe400000000ff */
[----:B------:R-:W-:-:S02]  /*c370*/  PRMT R57, R57, 0x7710, RZ ;  /* 0x0000771039397816 */ /* 0x000fc400000000ff */
[----:B------:R-:W-:-:S04]  /*c380*/  PRMT R60, R60, 0x7710, RZ ;  /* 0x000077103c3c7816 */ /* 0x000fc800000000ff */
[----:B------:R-:W-:Y:S02]  /*c390*/  PRMT R60, R57, 0x5410, R60 ;  /* 0x00005410393c7816 */ /* 0x000fe4000000003c */
[----:B------:R-:W3:Y:S03]  /*c3a0*/  LDS.U16 R57, [R59+UR38+0x8a0] ;  /* 0x0008a0263b397984 */ /* 0x000ee60008000400 */
[----:B------:R-:W-:Y:S02]  /*c3b0*/  IDP.2A.LO.S16.S8 R55, R60, R58, R55 ;  /* 0x0000003a3c377226 */ /* 0x000fe40000001637 */
[----:B------:R-:W4:Y:S01]  /*c3c0*/  LDS.U16 R58, [R59+UR38+0xe60] ;  /* 0x000e60263b3a7984 */ /* 0x000f220008000400 */
[----:B0-----:R-:W-:Y:S02]  /*c3d0*/  PRMT R60, R33, 0x8880, RZ ;  /* 0x00008880213c7816 */ /* 0x001fe400000000ff */
[----:B--2---:R-:W-:-:S02]  /*c3e0*/  PRMT R32, R32, 0x3340, R61 ;  /* 0x0000334020207816 */ /* 0x004fc4000000003d */
[----:B------:R-:W-:Y:S02]  /*c3f0*/  PRMT R61, R33, 0x9991, RZ ;  /* 0x00009991213d7816 */ /* 0x000fe400000000ff */
[----:B------:R-:W0:Y:S01]  /*c400*/  LDS.U16 R33, [R59+UR38+0x1420] ;  /* 0x001420263b217984 */ /* 0x000e220008000400 */
[----:B------:R-:W-:Y:S02]  /*c410*/  PRMT R60, R60, 0x7710, RZ ;  /* 0x000077103c3c7816 */ /* 0x000fe400000000ff */
[----:B------:R-:W-:-:S04]  /*c420*/  PRMT R61, R61, 0x7710, RZ ;  /* 0x000077103d3d7816 */ /* 0x000fc800000000ff */
[----:B------:R-:W-:Y:S01]  /*c430*/  PRMT R60, R60, 0x5410, R61 ;  /* 0x000054103c3c7816 */ /* 0x000fe2000000003d */
[----:B------:R-:W-:-:S05]  /*c440*/  IMAD.MOV.U32 R61, RZ, RZ, 0x5410 ;  /* 0x00005410ff3d7424 */ /* 0x000fca00078e00ff */
[----:B------:R-:W-:Y:S02]  /*c450*/  PRMT R32, R32, R61, UR23 ;  /* 0x0000001720207e16 */ /* 0x000fe4000800003d */
[C---:B---3--:R-:W-:Y:S02]  /*c460*/  PRMT R61, R57.reuse, 0x8880, RZ ;  /* 0x00008880393d7816 */ /* 0x048fe400000000ff */
[----:B------:R-:W-:Y:S02]  /*c470*/  PRMT R57, R57, 0x9991, RZ ;  /* 0x0000999139397816 */ /* 0x000fe400000000ff */
[----:B------:R-:W-:Y:S02]  /*c480*/  PRMT R61, R61, 0x7710, RZ ;  /* 0x000077103d3d7816 */ /* 0x000fe400000000ff */
[----:B------:R-:W-:Y:S01]  /*c490*/  PRMT R57, R57, 0x7710, RZ ;  /* 0x0000771039397816 */ /* 0x000fe200000000ff */
[----:B------:R-:W-:-:S03]  /*c4a0*/  IDP.2A.LO.S16.S8 R42, R60, R32, R42 ;  /* 0x000000203c2a7226 */ /* 0x000fc6000000162a */
[----:B------:R-:W-:Y:S02]  /*c4b0*/  PRMT R60, R61, 0x5410, R57 ;  /* 0x000054103d3c7816 */ /* 0x000fe40000000039 */
[C---:B----4-:R-:W-:Y:S02]  /*c4c0*/  PRMT R57, R58.reuse, 0x8880, RZ ;  /* 0x000088803a397816 */ /* 0x050fe400000000ff */
[----:B------:R-:W-:Y:S02]  /*c4d0*/  PRMT R61, R58, 0x9991, RZ ;  /* 0x000099913a3d7816 */ /* 0x000fe400000000ff */
[----:B------:R-:W2:Y:S01]  /*c4e0*/  LDS.U16 R58, [R59+UR38+0x19e0] ;  /* 0x0019e0263b3a7984 */ /* 0x000ea20008000400 */
[----:B------:R-:W-:Y:S02]  /*c4f0*/  PRMT R57, R57, 0x7710, RZ ;  /* 0x0000771039397816 */ /* 0x000fe400000000ff */
[----:B------:R-:W-:Y:S01]  /*c500*/  PRMT R61, R61, 0x7710, RZ ;  /* 0x000077103d3d7816 */ /* 0x000fe200000000ff */
[----:B------:R-:W-:-:S03]  /*c510*/  IDP.2A.LO.S16.S8 R43, R60, R32, R43 ;  /* 0x000000203c2b7226 */ /* 0x000fc6000000162b */
[----:B------:R-:W-:Y:S02]  /*c520*/  PRMT R60, R57, 0x5410, R61 ;  /* 0x00005410393c7816 */ /* 0x000fe4000000003d */
[----:B------:R-:W3:Y:S01]  /*c530*/  LDS.U16 R57, [R59+UR38+0x1fa0] ;  /* 0x001fa0263b397984 */ /* 0x000ee20008000400 */
[C---:B0-----:R-:W-:Y:S02]  /*c540*/  PRMT R61, R33.reuse, 0x8880, RZ ;  /* 0x00008880213d7816 */ /* 0x041fe400000000ff */
[----:B------:R-:W-:Y:S02]  /*c550*/  PRMT R33, R33, 0x9991, RZ ;  /* 0x0000999121217816 */ /* 0x000fe400000000ff */
[----:B------:R-:W-:Y:S02]  /*c560*/  PRMT R61, R61, 0x7710, RZ ;  /* 0x000077103d3d7816 */ /* 0x000fe400000000ff */
[----:B------:R-:W-:Y:S01]  /*c570*/  PRMT R33, R33, 0x7710, RZ ;  /* 0x0000771021217816 */ /* 0x000fe200000000ff */
[----:B------:R-:W-:-:S02]  /*c580*/  IDP.2A.LO.S16.S8 R44, R60, R32, R44 ;  /* 0x000000203c2c7226 */ /* 0x000fc4000000162c */
[----:B------:R-:W-:Y:S01]  /*c590*/  LDS.U16 R60, [R59+UR38+0x2560] ;  /* 0x002560263b3c7984 */ /* 0x000fe20008000400 */
[----:B------:R-:W-:-:S03]  /*c5a0*/  PRMT R61, R61, 0x5410, R33 ;  /* 0x000054103d3d7816 */ /* 0x000fc60000000021 */
[----:B------:R0:W4:Y:S02]  /*c5b0*/  LDS.U16 R33, [R59+UR38+0x2b20] ;  /* 0x002b20263b217984 */ /* 0x0001240008000400 */
[----:B------:R-:W-:Y:S01]  /*c5c0*/  IDP.2A.LO.S16.S8 R47, R61, R32, R47 ;  /* 0x000000203d2f7226 */ /* 0x000fe2000000162f */
[C---:B--2---:R-:W-:Y:S02]  /*c5d0*/  PRMT R61, R58.reuse, 0x8880, RZ ;  /* 0x000088803a3d7816 */ /* 0x044fe400000000ff */
        /* <DEDUP_REMOVED lines=8> */
[----:B0-----:R-:W-:-:S02]  /*c660*/  IADD3 R59, PT, PT, R59, 0x2, RZ ;  /* 0x000000023b3b7810 */ /* 0x001fc40007ffe0ff */
[----:B------:R-:W-:Y:S01]  /*c670*/  PRMT R57, R61, 0x5410, R57 ;  /* 0x000054103d397816 */ /* 0x000fe20000000039 */
[-C--:B------:R-:W-:Y:S01]  /*c680*/  IDP.2A.LO.S16.S8 R45, R58, R32.reuse, R45 ;  /* 0x000000203a2d7226 */ /* 0x080fe2000000162d */
[----:B------:R-:W-:Y:S02]  /*c690*/  ISETP.NE.AND P0, PT, R59, 0x170, PT ;  /* 0x000001703b00780c */ /* 0x000fe40003f05270 */
[----:B----4-:R-:W-:Y:S01]  /*c6a0*/  PRMT R58, R33, 0x8880, RZ ;  /* 0x00008880213a7816 */ /* 0x010fe200000000ff */
[----:B------:R-:W-:Y:S01]  /*c6b0*/  IDP.2A.LO.S16.S8 R56, R57, R32, R56 ;  /* 0x0000002039387226 */ /* 0x000fe20000001638 */
[C---:B------:R-:W-:Y:S02]  /*c6c0*/  PRMT R57, R60.reuse, 0x8880, RZ ;  /* 0x000088803c397816 */ /* 0x040fe400000000ff */
[----:B------:R-:W-:Y:S02]  /*c6d0*/  PRMT R60, R60, 0x9991, RZ ;  /* 0x000099913c3c7816 */ /* 0x000fe400000000ff */
[----:B------:R-:W-:-:S02]  /*c6e0*/  PRMT R33, R33, 0x9991, RZ ;  /* 0x0000999121217816 */ /* 0x000fc400000000ff */
[----:B------:R-:W-:Y:S02]  /*c6f0*/  PRMT R57, R57, 0x7710, RZ ;  /* 0x0000771039397816 */ /* 0x000fe400000000ff */
[----:B------:R-:W-:Y:S02]  /*c700*/  PRMT R60, R60, 0x7710, RZ ;  /* 0x000077103c3c7816 */ /* 0x000fe400000000ff */
[----:B------:R-:W-:Y:S02]  /*c710*/  PRMT R58, R58, 0x7710, RZ ;  /* 0x000077103a3a7816 */ /* 0x000fe400000000ff */
[----:B------:R-:W-:Y:S02]  /*c720*/  PRMT R33, R33, 0x7710, RZ ;  /* 0x0000771021217816 */ /* 0x000fe400000000ff */
[----:B------:R-:W-:Y:S02]  /*c730*/  PRMT R57, R57, 0x5410, R60 ;  /* 0x0000541039397816 */ /* 0x000fe4000000003c */
[----:B------:R-:W-:-:S03]  /*c740*/  PRMT R33, R58, 0x5410, R33 ;  /* 0x000054103a217816 */ /* 0x000fc60000000021 */
[-C--:B------:R-:W-:Y:S02]  /*c750*/  IDP.2A.LO.S16.S8 R46, R57, R32.reuse, R46 ;  /* 0x00000020392e7226 */ /* 0x080fe4000000162e */
[----:B------:R-:W-:Y:S01]  /*c760*/  IDP.2A.LO.S16.S8 R54, R33, R32, R54 ;  /* 0x0000002021367226 */ /* 0x000fe20000001636 */
[----:B------:R-:W-:Y:S06]  /*c770*/  @P0 BRA `(.L_x_130) ;  /* 0xfffffff400f80947 */ /* 0x000fec000383ffff */
[----:B------:R-:W2:Y:S04]  /*c780*/  LDL.LU R60, [R1+0x2c] ;  /* 0x00002c00013c7983 */ /* 0x000ea80000300800 */
[----:B------:R-:W3:Y:S01]  /*c790*/  LDL.LU R61, [R1+0x28] ;  /* 0x00002800013d7983 */ /* 0x000ee20000300800 */
[----:B------:R-:W-:Y:S01]  /*c7a0*/  UIMAD UR38, UR5, 0x2e0, URZ ;  /* 0x000002e0052678a4 */ /* 0x000fe2000f8e02ff */
[----:B------:R-:W-:Y:S01]  /*c7b0*/  IMAD.MOV.U32 R32, RZ, RZ, -0x61c88647 ;  /* 0x9e3779b9ff207424 */ /* 0x000fe200078e00ff */
[----:B------:R-:W-:Y:S01]  /*c7c0*/  UIMAD UR40, UR5, 0x64, UR40 ;  /* 0x00000064052878a4 */ /* 0x000fe2000f8e0228 */
[----:B------:R-:W0:Y:S03]  /*c7d0*/  LDCU.64 UR42, c[0x0][0x398] ;  /* 0x00007300ff2a77ac */ /* 0x000e260008000a00 */
[----:B------:R-:W-:Y:S01]  /*c7e0*/  IADD3 R30, P0, P2, R30, UR38, R3 ;  /* 0x000000261e1e7c10 */ /* 0x000fe2000fa1e003 */
[----:B------:R-:W-:-:S03]  /*c7f0*/  UIADD3 UR40, UPT, UPT, UR41, UR40, URZ ;  /* 0x0000002829287290 */ /* 0x000fc6000fffe0ff */
[----:B------:R-:W-:-:S03]  /*c800*/  IADD3.X R31, PT, PT, RZ, R31, RZ, P0, P2 ;  /* 0x0000001fff1f7210 */ /* 0x000fc600007e44ff */
[----:B------:R-:W-:Y:S02]  /*c810*/  IMAD R3, R3, R32, UR40 ;  /* 0x0000002803037e24 */ /* 0x000fe4000f8e0220 */
[----:B------:R4:W3:Y:S02]  /*c820*/  LDG.E.U8.CONSTANT R30, desc[UR36][R30.64+0x228170] ;  /* 0x228170241e1e7981 */ /* 0x0008e4000c1e9100 */
[----:B----4-:R-:W-:-:S05]  /*c830*/  VIADD R31, R3, 0x3 ;  /* 0x00000003031f7836 */ /* 0x010fca0000000000 */
        /* <DEDUP_REMOVED lines=13> */
[----:B------:R-:W-:-:S05]  /*c910*/  SEL R33, R31, R32, !P0 ;  /* 0x000000201f217207 */ /* 0x000fca0004000000 */
[----:B--2---:R-:W-:Y:S02]  /*c920*/  IMAD R33, R33, R60, RZ ;  /* 0x0000003c21217224 */ /* 0x004fe400078e02ff */
[----:B------:R-:W2:Y:S03]  /*c930*/  LDL.LU R60, [R1+0x34] ;  /* 0x00003400013c7983 */ /* 0x000ea60000300800 */
[----:B------:R-:W-:Y:S01]  /*c940*/  LEA.HI.SX32 R2, R33, R2, 0x18 ;  /* 0x0000000221027211 */ /* 0x000fe200078fc2ff */
        /* <DEDUP_REMOVED lines=15> */
[----:B---3--:R-:W-:Y:S02]  /*ca40*/  IMAD R59, R33, R61, RZ ;  /* 0x0000003d213b7224 */ /* 0x008fe400078e02ff */
[----:B------:R-:W3:Y:S01]  /*ca50*/  LDL.LU R61, [R1+0x24] ;  /* 0x00002400013d7983 */ /* 0x000ee20000300800 */
[----:B------:R-:W-:Y:S02]  /*ca60*/  SEL R31, R32, R31, !P0 ;  /* 0x0000001f201f7207 */ /* 0x000fe40004000000 */
[----:B------:R-:W-:Y:S02]  /*ca70*/  LEA.HI.SX32 R59, R59, R42, 0x18 ;  /* 0x0000002a3b3b7211 */ /* 0x000fe400078fc2ff */
[----:B------:R-:W-:Y:S01]  /*ca80*/  SEL R57, R58, R57, !P2 ;  /* 0x000000393a397207 */ /* 0x000fe20005000000 */
[----:B--2---:R-:W-:Y:S02]  /*ca90*/  IMAD R32, R31, R60, RZ ;  /* 0x0000003c1f207224 */ /* 0x004fe400078e02ff */
[----:B------:R-:W2:Y:S01]  /*caa0*/  LDL.LU R60, [R1+0x30] ;  /* 0x00003000013c7983 */ /* 0x000ea20000300800 */
[----:B------:R-:W-:-:S04]  /*cab0*/  IADD3 R31, PT, PT, R3, 0x5, RZ ;  /* 0x00000005031f7810 */ /* 0x000fc80007ffe0ff */
        /* <DEDUP_REMOVED lines=12> */
[----:B---3--:R-:W-:Y:S02]  /*cb80*/  IMAD R42, R33, R61, RZ ;  /* 0x0000003d212a7224 */ /* 0x008fe400078e02ff */
[----:B------:R-:W3:Y:S02]  /*cb90*/  LDL.LU R61, [R1+0x20] ;  /* 0x00002000013d7983 */ /* 0x000ee40000300800 */
[----:B------:R-:W-:Y:S01]  /*cba0*/  IMAD.MOV R58, RZ, RZ, -R31 ;  /* 0x000000ffff3a7224 */ /* 0x000fe200078e0a1f */
[----:B------:R-:W-:-:S02]  /*cbb0*/  LEA.HI.SX32 R32, R32, R52, 0x18 ;  /* 0x0000003420207211 */ /* 0x000fc400078fc2ff */
[----:B------:R-:W-:Y:S02]  /*cbc0*/  LEA.HI.SX32 R42, R42, R48, 0x18 ;  /* 0x000000302a2a7211 */ /* 0x000fe400078fc2ff */
[----:B------:R-:W-:Y:S02]  /*cbd0*/  SEL R33, R31, R58, !P0 ;  /* 0x0000003a1f217207 */ /* 0x000fe40004000000 */
[----:B------:R-:W-:Y:S02]  /*cbe0*/  SEL R31, R58, R31, !P0 ;  /* 0x0000001f3a1f7207 */ /* 0x000fe40004000000 */
[----:B------:R-:W-:Y:S01]  /*cbf0*/  SHF.R.S32.HI R2, RZ, 0x8, R2 ;  /* 0x00000008ff027819 */ /* 0x000fe20000011402 */
[----:B------:R-:W-:Y:S01]  /*cc00*/  IMAD R34, R33, R34, RZ ;  /* 0x0000002221227224 */ /* 0x000fe200078e02ff */
[----:B------:R-:W-:Y:S01]  /*cc10*/  SHF.R.S32.HI R32, RZ, 0x8, R32 ;  /* 0x00000008ff207819 */ /* 0x000fe20000011420 */
[C---:B------:R-:W-:Y:S01]  /*cc20*/  IMAD R29, R31.reuse, R29, RZ ;  /* 0x0000001d1f1d7224 */ /* 0x040fe200078e02ff */
[----:B------:R-:W-:Y:S01]  /*cc30*/  SHF.R.S32.HI R42, RZ, 0x8, R42 ;  /* 0x00000008ff2a7819 */ /* 0x000fe2000001142a */
[----:B------:R-:W-:Y:S01]  /*cc40*/  IMAD R36, R31, R36, RZ ;  /* 0x000000241f247224 */ /* 0x000fe200078e02ff */
[----:B------:R-:W-:-:S02]  /*cc50*/  LEA.HI.SX32 R34, R34, R50, 0x18 ;  /* 0x0000003222227211 */ /* 0x000fc400078fc2ff */
[----:B------:R-:W-:Y:S02]  /*cc60*/  LEA.HI.SX32 R2, R59, R2, 0x18 ;  /* 0x000000023b027211 */ /* 0x000fe400078fc2ff */
[----:B------:R-:W-:Y:S02]  /*cc70*/  PRMT R30, R30, 0x8880, RZ ;  /* 0x000088801e1e7816 */ /* 0x000fe400000000ff */
[----:B------:R-:W-:Y:S02]  /*cc80*/  LEA.HI.SX32 R36, R36, R51, 0x18 ;  /* 0x0000003324247211 */ /* 0x000fe400078fc2ff */
[----:B------:R-:W-:Y:S02]  /*cc90*/  SHF.R.S32.HI R34, RZ, 0x8, R34 ;  /* 0x00000008ff227819 */ /* 0x000fe40000011422 */
[----:B------:R-:W-:Y:S02]  /*cca0*/  VIADDMNMX R2, R2, R30, 0xffffff81, !PT ;  /* 0xffffff8102027446 */ /* 0x000fe4000780011e */
[----:B------:R-:W-:-:S02]  /*ccb0*/  LEA.HI.SX32 R29, R29, R47, 0x18 ;  /* 0x0000002f1d1d7211 */ /* 0x000fc400078fc2ff */
[----:B------:R-:W-:Y:S01]  /*ccc0*/  SHF.R.S32.HI R36, RZ, 0x8, R36 ;  /* 0x00000008ff247819 */ /* 0x000fe20000011424 */
[C---:B--2---:R-:W-:Y:S02]  /*ccd0*/  IMAD R58, R57.reuse, R60, RZ ;  /* 0x0000003c393a7224 */ /* 0x044fe400078e02ff */
[----:B------:R-:W-:Y:S02]  /*cce0*/  IMAD R57, R57, R28, RZ ;  /* 0x0000001c39397224 */ /* 0x000fe400078e02ff */
[----:B------:R-:W-:Y:S01]  /*ccf0*/  VIADD R28, R3, 0x6 ;  /* 0x00000006031c7836 */ /* 0x000fe20000000000 */
[----:B------:R-:W-:Y:S02]  /*cd00*/  LEA.HI.SX32 R58, R58, R43, 0x18 ;  /* 0x0000002b3a3a7211 */ /* 0x000fe400078fc2ff */
[----:B------:R-:W-:Y:S02]  /*cd10*/  LEA.HI.SX32 R57, R57, R49, 0x18 ;  /* 0x0000003139397211 */ /* 0x000fe400078fc2ff */
[----:B------:R-:W-:-:S02]  /*cd20*/  SHF.R.U32.HI R60, RZ, 0x10, R28 ;  /* 0x00000010ff3c7819 */ /* 0x000fc4000001161c */
[----:B------:R-:W-:Y:S02]  /*cd30*/  LEA.HI.SX32 R32, R58, R32, 0x18 ;  /* 0x000000203a207211 */ /* 0x000fe400078fc2ff */
[----:B------:R-:W-:Y:S02]  /*cd40*/  LOP3.LUT R28, R60, R28, RZ, 0x3c, !PT ;  /* 0x0000001c3c1c7212 */ /* 0x000fe400078e3cff */
[----:B------:R-:W-:Y:S02]  /*cd50*/  VIADDMNMX R32, R32, R30, 0xffffff81, !PT ;  /* 0xffffff8120207446 */ /* 0x000fe4000780011e */
[----:B------:R-:W-:Y:S01]  /*cd60*/  SHF.R.S32.HI R57, RZ, 0x8, R57 ;  /* 0x00000008ff397819 */ /* 0x000fe20000011439 */
[----:B------:R-:W-:Y:S01]  /*cd70*/  IMAD R28, R28, -0x7a143595, RZ ;  /* 0x85ebca6b1c1c7824 */ /* 0x000fe200078e02ff */
[----:B------:R-:W-:Y:S02]  /*cd80*/  VIMNMX R32, PT, PT, R32, 0x7f, PT ;  /* 0x0000007f20207848 */ /* 0x000fe40003fe0100 */
[----:B------:R-:W-:-:S02]  /*cd90*/  LEA.HI.SX32 R29, R29, R57, 0x18 ;  /* 0x000000391d1d7211 */ /* 0x000fc400078fc2ff */
[----:B------:R-:W-:Y:S01]  /*cda0*/  SHF.R.U32.HI R60, RZ, 0xd, R28 ;  /* 0x0000000dff3c7819 */ /* 0x000fe2000001161c */
[----:B-----5:R-:W-:Y:S01]  /*cdb0*/  IMAD.IADD R32, R32, 0x1, -R13 ;  /* 0x0000000120207824 */ /* 0x020fe200078e0a0d */
[----:B------:R-:W-:Y:S02]  /*cdc0*/  VIADDMNMX R29, R29, R30, 0xffffff81, !PT ;  /* 0xffffff811d1d7446 */ /* 0x000fe4000780011e */
[----:B------:R-:W-:Y:S01]  /*cdd0*/  LOP3.LUT R28, R60, R28, RZ, 0x3c, !PT ;  /* 0x0000001c3c1c7212 */ /* 0x000fe200078e3cff */
[----:B------:R-:W-:-:S04]  /*cde0*/  IMAD R32, R21, R32, RZ ;  /* 0x0000002015207224 */ /* 0x000fc800078e02ff */
[----:B------:R-:W-:Y:S01]  /*cdf0*/  IMAD R28, R28, -0x3d4d51cb, RZ ;  /* 0xc2b2ae351c1c7824 */ /* 0x000fe200078e02ff */
[----:B------:R-:W-:-:S04]  /*ce00*/  LEA.HI.SX32 R32, R32, R13, 0x18 ;  /* 0x0000000d20207211 */ /* 0x000fc800078fc2ff */
[----:B------:R-:W-:-:S04]  /*ce10*/  SHF.R.U32.HI R60, RZ, 0x10, R28 ;  /* 0x00000010ff3c7819 */ /* 0x000fc8000001161c */
[----:B------:R-:W-:-:S04]  /*ce20*/  LOP3.LUT R60, R60, R28, RZ, 0x3c, !PT ;  /* 0x0000001c3c3c7212 */ /* 0x000fc800078e3cff */
[----:B------:R-:W-:Y:S02]  /*ce30*/  LOP3.LUT R28, R60, 0x1, RZ, 0xc0, !PT ;  /* 0x000000013c1c7812 */ /* 0x000fe400078ec0ff */
[----:B------:R-:W-:Y:S02]  /*ce40*/  SHF.R.U32.HI R60, RZ, 0x1, R60 ;  /* 0x00000001ff3c7819 */ /* 0x000fe4000001163c */
[----:B------:R-:W-:Y:S02]  /*ce50*/  ISETP.NE.U32.AND P0, PT, R28, 0x1, PT ;  /* 0x000000011c00780c */ /* 0x000fe40003f05070 */
[----:B------:R-:W-:Y:S01]  /*ce60*/  LOP3.LUT R28, R60, 0x1f, RZ, 0xc0, !PT ;  /* 0x0000001f3c1c7812 */ /* 0x000fe200078ec0ff */
[----:B---3--:R-:W-:-:S04]  /*ce70*/  IMAD R60, R33, R61, RZ ;  /* 0x0000003d213c7224 */ /* 0x008fc800078e02ff */
[----:B------:R-:W-:Y:S02]  /*ce80*/  IMAD.MOV R33, RZ, RZ, -R28 ;  /* 0x000000ffff217224 */ /* 0x000fe400078e0a1c */
[----:B------:R-:W-:Y:S01]  /*ce90*/  VIADD R61, R3, 0x7 ;  /* 0x00000007033d7836 */ /* 0x000fe20000000000 */
[----:B------:R-:W-:Y:S02]  /*cea0*/  LEA.HI.SX32 R60, R60, R44, 0x18 ;  /* 0x0000002c3c3c7211 */ /* 0x000fe400078fc2ff */
[----:B------:R-:W-:Y:S02]  /*ceb0*/  SEL R3, R28, R33, !P0 ;  /* 0x000000211c037207 */ /* 0x000fe40004000000 */
[----:B------:R-:W-:Y:S02]  /*cec0*/  SEL R28, R33, R28, !P0 ;  /* 0x0000001c211c7207 */ /* 0x000fe40004000000 */
[----:B------:R-:W-:Y:S01]  /*ced0*/  SHF.R.U32.HI R33, RZ, 0x10, R61 ;  /* 0x00000010ff217819 */ /* 0x000fe2000001163d */
[----:B------:R-:W-:Y:S01]  /*cee0*/  IMAD R38, R38, R3, RZ ;  /* 0x0000000326267224 */ /* 0x000fe200078e02ff */
[----:B------:R-:W-:Y:S01]  /*cef0*/  LEA.HI.SX32 R42, R60, R42, 0x18 ;  /* 0x0000002a3c2a7211 */ /* 0x000fe200078fc2ff */
[-C--:B------:R-:W-:Y:S01]  /*cf00*/  IMAD R40, R40, R28.reuse, RZ ;  /* 0x0000001c28287224 */ /* 0x080fe200078e02ff */
[----:B------:R-:W-:Y:S01]  /*cf10*/  LOP3.LUT R33, R33, R61, RZ, 0x3c, !PT ;  /* 0x0000003d21217212 */ /* 0x000fe200078e3cff */
[----:B------:R-:W-:Y:S01]  /*cf20*/  IMAD R35, R35, R3, RZ ;  /* 0x0000000323237224 */ /* 0x000fe200078e02ff */
[----:B------:R-:W-:Y:S01]  /*cf30*/  LEA.HI.SX32 R38, R38, R53, 0x18 ;  /* 0x0000003526267211 */ /* 0x000fe200078fc2ff */
[----:B------:R-:W-:Y:S01]  /*cf40*/  IMAD R37, R37, R28, RZ ;  /* 0x0000001c25257224 */ /* 0x000fe200078e02ff */
[----:B------:R-:W-:Y:S01]  /*cf50*/  LEA.HI.SX32 R40, R40, R55, 0x18 ;  /* 0x0000003728287211 */ /* 0x000fe200078fc2ff */
[----:B------:R-:W-:Y:S01]  /*cf60*/  IMAD R33, R33, -0x7a143595, RZ ;  /* 0x85ebca6b21217824 */ /* 0x000fe200078e02ff */
[----:B------:R-:W-:-:S02]  /*cf70*/  LEA.HI.SX32 R35, R35, R45, 0x18 ;  /* 0x0000002d23237211 */ /* 0x000fc400078fc2ff */
[----:B------:R-:W-:Y:S02]  /*cf80*/  VIADDMNMX R42, R42, R30, 0xffffff81, !PT ;  /* 0xffffff812a2a7446 */ /* 0x000fe4000780011e */
[----:B------:R-:W-:Y:S02]  /*cf90*/  SHF.R.U32.HI R61, RZ, 0xd, R33 ;  /* 0x0000000dff3d7819 */ /* 0x000fe40000011621 */
[----:B------:R-:W-:Y:S02]  /*cfa0*/  LEA.HI.SX32 R37, R37, R56, 0x18 ;  /* 0x0000003825257211 */ /* 0x000fe400078fc2ff */
[----:B------:R-:W-:Y:S02]  /*cfb0*/  LOP3.LUT R33, R61, R33, RZ, 0x3c, !PT ;  /* 0x000000213d217212 */ /* 0x000fe400078e3cff */
[----:B------:R-:W-:Y:S02]  /*cfc0*/  SHF.R.S32.HI R38, RZ, 0x8, R38 ;  /* 0x00000008ff267819 */ /* 0x000fe40000011426 */
[----:B------:R-:W-:Y:S01]  /*cfd0*/  SHF.R.S32.HI R40, RZ, 0x8, R40 ;  /* 0x00000008ff287819 */ /* 0x000fe20000011428 */
[----:B------:R-:W-:Y:S01]  /*cfe0*/  IMAD R33, R33, -0x3d4d51cb, RZ ;  /* 0xc2b2ae3521217824 */ /* 0x000fe200078e02ff */
[----:B------:R-:W-:-:S02]  /*cff0*/  LEA.HI.SX32 R34, R35, R34, 0x18 ;  /* 0x0000002223227211 */ /* 0x000fc400078fc2ff */
[----:B------:R-:W-:Y:S02]  /*d000*/  VIMNMX R3, PT, PT, R2, 0x7f, PT ;  /* 0x0000007f02037848 */ /* 0x000fe40003fe0100 */
[----:B------:R-:W-:Y:S02]  /*d010*/  SHF.R.U32.HI R61, RZ, 0x10, R33 ;  /* 0x00000010ff3d7819 */ /* 0x000fe40000011621 */
[----:B------:R-:W-:Y:S02]  /*d020*/  VIMNMX R35, PT, PT, R42, 0x7f, PT ;  /* 0x0000007f2a237848 */ /* 0x000fe40003fe0100 */
[----:B------:R-:W-:Y:S02]  /*d030*/  LOP3.LUT R61, R61, R33, RZ, 0x3c, !PT ;  /* 0x000000213d3d7212 */ /* 0x000fe400078e3cff */
[----:B------:R-:W-:Y:S01]  /*d040*/  LEA.HI.SX32 R36, R37, R36, 0x18 ;  /* 0x0000002425247211 */ /* 0x000fe200078fc2ff */
[----:B------:R-:W-:Y:S01]  /*d050*/  IMAD.IADD R35, R35, 0x1, -R14 ;  /* 0x0000000123237824 */ /* 0x000fe200078e0a0e */
[----:B------:R-:W-:-:S02]  /*d060*/  LOP3.LUT R33, R61, 0x1, RZ, 0xc0, !PT ;  /* 0x000000013d217812 */ /* 0x000fc400078ec0ff */
[----:B------:R-:W-:Y:S01]  /*d070*/  SHF.R.U32.HI R61, RZ, 0x1, R61 ;  /* 0x00000001ff3d7819 */ /* 0x000fe2000001163d */
[----:B------:R-:W-:Y:S01]  /*d080*/  IMAD R35, R22, R35, RZ ;  /* 0x0000002316237224 */ /* 0x000fe200078e02ff */
[----:B------:R-:W-:Y:S02]  /*d090*/  ISETP.NE.U32.AND P0, PT, R33, 0x1, PT ;  /* 0x000000012100780c */ /* 0x000fe40003f05070 */
[----:B------:R-:W-:Y:S02]  /*d0a0*/  LOP3.LUT R61, R61, 0x1f, RZ, 0xc0, !PT ;  /* 0x0000001f3d3d7812 */ /* 0x000fe400078ec0ff */
[----:B------:R-:W-:Y:S02]  /*d0b0*/  IADD3 R3, PT, PT, -R12, R3, RZ ;  /* 0x000000030c037210 */ /* 0x000fe40007ffe1ff */
[-C--:B------:R-:W-:Y:S01]  /*d0c0*/  VIADDMNMX R34, R34, R30.reuse, 0xffffff81, !PT ;  /* 0xffffff8122227446 */ /* 0x080fe2000780011e */
[----:B------:R-:W-:Y:S01]  /*d0d0*/  IMAD.MOV R31, RZ, RZ, -R61 ;  /* 0x000000ffff1f7224 */ /* 0x000fe200078e0a3d */
[----:B------:R-:W-:Y:S01]  /*d0e0*/  VIADDMNMX R36, R36, R30, 0xffffff81, !PT ;  /* 0xffffff8124247446 */ /* 0x000fe2000780011e */
[----:B------:R-:W-:Y:S01]  /*d0f0*/  IMAD R3, R20, R3, RZ ;  /* 0x0000000314037224 */ /* 0x000fe200078e02ff */
[----:B------:R-:W-:-:S02]  /*d100*/  VIMNMX R2, PT, PT, R29, 0x7f, PT ;  /* 0x0000007f1d027848 */ /* 0x000fc40003fe0100 */
[----:B------:R-:W-:Y:S02]  /*d110*/  SEL R33, R61, R31, !P0 ;  /* 0x0000001f3d217207 */ /* 0x000fe40004000000 */
[----:B------:R-:W-:Y:S01]  /*d120*/  SEL R31, R31, R61, !P0 ;  /* 0x0000003d1f1f7207 */ /* 0x000fe20004000000 */
[----:B------:R-:W-:Y:S01]  /*d130*/  IMAD.IADD R2, R2, 0x1, -R15 ;  /* 0x0000000102027824 */ /* 0x000fe200078e0a0f */
[----:B------:R-:W-:Y:S01]  /*d140*/  VIMNMX R21, PT, PT, R34, 0x7f, PT ;  /* 0x0000007f22157848 */ /* 0x000fe20003fe0100 */
[----:B------:R-:W-:Y:S01]  /*d150*/  IMAD R33, R39, R33, RZ ;  /* 0x0000002127217224 */ /* 0x000fe200078e02ff */
[----:B------:R-:W-:Y:S01]  /*d160*/  VIMNMX R36, PT, PT, R36, 0x7f, PT ;  /* 0x0000007f24247848 */ /* 0x000fe20003fe0100 */
[----:B-1----:R-:W-:Y:S01]  /*d170*/  IMAD R31, R41, R31, RZ ;  /* 0x0000001f291f7224 */ /* 0x002fe200078e02ff */
[----:B------:R-:W-:Y:S01]  /*d180*/  LEA.HI.SX32 R3, R3, R12, 0x18 ;  /* 0x0000000c03037211 */ /* 0x000fe200078fc2ff */
[----:B------:R-:W-:Y:S01]  /*d190*/  IMAD.IADD R21, R21, 0x1, -R16 ;  /* 0x0000000115157824 */ /* 0x000fe200078e0a10 */
[----:B------:R-:W-:Y:S01]  /*d1a0*/  LEA.HI.SX32 R33, R33, R46, 0x18 ;  /* 0x0000002e21217211 */ /* 0x000fe200078fc2ff */
[----:B------:R-:W-:Y:S01]  /*d1b0*/  IMAD.IADD R36, R36, 0x1, -R17 ;  /* 0x0000000124247824 */ /* 0x000fe200078e0a11 */
[----:B------:R-:W-:Y:S01]  /*d1c0*/  LEA.HI.SX32 R31, R31, R54, 0x18 ;  /* 0x000000361f1f7211 */ /* 0x000fe200078fc2ff */
[----:B------:R-:W-:Y:S01]  /*d1d0*/  IMAD R20, R23, R2, RZ ;  /* 0x0000000217147224 */ /* 0x000fe200078e02ff */
[----:B------:R-:W-:Y:S01]  /*d1e0*/  LEA.HI.SX32 R33, R33, R38, 0x18 ;  /* 0x0000002621217211 */ /* 0x000fe200078fc2ff */
[----:B------:R-:W-:Y:S01]  /*d1f0*/  IMAD R21, R24, R21, RZ ;  /* 0x0000001518157224 */ /* 0x000fe200078e02ff */
[----:B------:R-:W-:Y:S01]  /*d200*/  LEA.HI.SX32 R31, R31, R40, 0x18 ;  /* 0x000000281f1f7211 */ /* 0x000fe200078fc2ff */
[----:B------:R-:W-:Y:S01]  /*d210*/  IMAD R2, R25, R36, RZ ;  /* 0x0000002419027224 */ /* 0x000fe200078e02ff */
[----:B------:R-:W-:-:S02]  /*d220*/  VIADDMNMX R33, R33, R30, 0xffffff81, !PT ;  /* 0xffffff8121217446 */ /* 0x000fc4000780011e */
[----:B------:R-:W-:Y:S02]  /*d230*/  VIADDMNMX R31, R31, R30, 0xffffff81, !PT ;  /* 0xffffff811f1f7446 */ /* 0x000fe4000780011e */
[----:B------:R-:W-:Y:S02]  /*d240*/  VIMNMX R33, PT, PT, R33, 0x7f, PT ;  /* 0x0000007f21217848 */ /* 0x000fe40003fe0100 */
[----:B------:R-:W-:Y:S02]  /*d250*/  VIMNMX R22, PT, PT, R31, 0x7f, PT ;  /* 0x0000007f1f167848 */ /* 0x000fe40003fe0100 */
[----:B------:R-:W-:Y:S02]  /*d260*/  IADD3 R33, PT, PT, -R18, R33, RZ ;  /* 0x0000002112217210 */ /* 0x000fe40007ffe1ff */
[----:B------:R-:W-:Y:S01]  /*d270*/  LEA.HI.SX32 R35, R35, R14, 0x18 ;  /* 0x0000000e23237211 */ /* 0x000fe200078fc2ff */
[----:B------:R-:W-:Y:S01]  /*d280*/  IMAD.IADD R22, R22, 0x1, -R19 ;  /* 0x0000000116167824 */ /* 0x000fe200078e0a13 */
[----:B------:R-:W-:Y:S01]  /*d290*/  VIMNMX R3, PT, PT, R3, -0x7f, !PT ;  /* 0xffffff8103037848 */ /* 0x000fe20007fe0100 */
[----:B------:R-:W-:Y:S01]  /*d2a0*/  IMAD R23, R26, R33, RZ ;  /* 0x000000211a177224 */ /* 0x000fe200078e02ff */
[----:B------:R-:W-:Y:S01]  /*d2b0*/  LEA.HI.SX32 R20, R20, R15, 0x18 ;  /* 0x0000000f14147211 */ /* 0x000fe200078fc2ff */
[----:B------:R-:W-:Y:S01]  /*d2c0*/  IMAD R14, R27, R22, RZ ;  /* 0x000000161b0e7224 */ /* 0x000fe200078e02ff */
[----:B------:R-:W-:-:S02]  /*d2d0*/  VIMNMX R13, PT, PT, R3, 0x7f, PT ;  /* 0x0000007f030d7848 */ /* 0x000fc40003fe0100 */
[----:B------:R-:W-:Y:S02]  /*d2e0*/  LEA.HI.SX32 R21, R21, R16, 0x18 ;  /* 0x0000001015157211 */ /* 0x000fe400078fc2ff */
[----:B------:R-:W-:Y:S02]  /*d2f0*/  LEA.HI.SX32 R2, R2, R17, 0x18 ;  /* 0x0000001102027211 */ /* 0x000fe400078fc2ff */
[----:B------:R-:W-:Y:S02]  /*d300*/  LEA.HI.SX32 R23, R23, R18, 0x18 ;  /* 0x0000001217177211 */ /* 0x000fe400078fc2ff */
[----:B------:R-:W-:Y:S02]  /*d310*/  LEA.HI.SX32 R19, R14, R19, 0x18 ;  /* 0x000000130e137211 */ /* 0x000fe400078fc2ff */
[----:B------:R-:W-:Y:S02]  /*d320*/  VIADDMNMX R4, R13, R4, 0xffffff81, !PT ;  /* 0xffffff810d047446 */ /* 0x000fe40007800104 */
[----:B------:R-:W-:-:S02]  /*d330*/  VIMNMX R12, PT, PT, R32, -0x7f, !PT ;  /* 0xffffff81200c7848 */ /* 0x000fc40007fe0100 */
[----:B------:R-:W-:Y:S02]  /*d340*/  VIMNMX R35, PT, PT, R35, -0x7f, !PT ;  /* 0xffffff8123237848 */ /* 0x000fe40007fe0100 */
[----:B------:R-:W-:Y:S02]  /*d350*/  VIMNMX R14, PT, PT, R20, -0x7f, !PT ;  /* 0xffffff81140e7848 */ /* 0x000fe40007fe0100 */
[----:B------:R-:W-:Y:S02]  /*d360*/  VIMNMX R17, PT, PT, R21, -0x7f, !PT ;  /* 0xffffff8115117848 */ /* 0x000fe40007fe0100 */
[----:B------:R-:W-:Y:S02]  /*d370*/  VIMNMX R2, PT, PT, R2, -0x7f, !PT ;  /* 0xffffff8102027848 */ /* 0x000fe40007fe0100 */
[----:B------:R-:W-:Y:S02]  /*d380*/  VIMNMX R23, PT, PT, R23, -0x7f, !PT ;  /* 0xffffff8117177848 */ /* 0x000fe40007fe0100 */
[----:B------:R-:W-:-:S02]  /*d390*/  VIMNMX R19, PT, PT, R19, -0x7f, !PT ;  /* 0xffffff8113137848 */ /* 0x000fc40007fe0100 */
[----:B------:R-:W-:Y:S02]  /*d3a0*/  VIMNMX R3, PT, PT, R4, 0x7f, PT ;  /* 0x0000007f04037848 */ /* 0x000fe40003fe0100 */
[----:B------:R-:W-:Y:S02]  /*d3b0*/  VIMNMX R12, PT, PT, R12, 0x7f, PT ;  /* 0x0000007f0c0c7848 */ /* 0x000fe40003fe0100 */
[----:B------:R-:W-:Y:S01]  /*d3c0*/  VIMNMX R15, PT, PT, R35, 0x7f, PT ;  /* 0x0000007f230f7848 */ /* 0x000fe20003fe0100 */
[----:B------:R1:W-:Y:S01]  /*d3d0*/  STS.U8 [R0], R3 ;  /* 0x0000000300007388 */ /* 0x0003e20000000000 */
[----:B------:R-:W-:Y:S02]  /*d3e0*/  VIMNMX R14, PT, PT, R14, 0x7f, PT ;  /* 0x0000007f0e0e7848 */ /* 0x000fe40003fe0100 */
[----:B------:R-:W-:Y:S02]  /*d3f0*/  VIMNMX R17, PT, PT, R17, 0x7f, PT ;  /* 0x0000007f11117848 */ /* 0x000fe40003fe0100 */
[----:B------:R-:W-:-:S02]  /*d400*/  VIMNMX R16, PT, PT, R2, 0x7f, PT ;  /* 0x0000007f02107848 */ /* 0x000fc40003fe0100 */
[----:B------:R-:W-:Y:S02]  /*d410*/  VIMNMX R23, PT, PT, R23, 0x7f, PT ;  /* 0x0000007f17177848 */ /* 0x000fe40003fe0100 */
[----:B------:R-:W-:Y:S02]  /*d420*/  VIMNMX R18, PT, PT, R19, 0x7f, PT ;  /* 0x0000007f13127848 */ /* 0x000fe40003fe0100 */
[----:B------:R-:W-:Y:S02]  /*d430*/  VIADDMNMX R5, R12, R5, 0xffffff81, !PT ;  /* 0xffffff810c057446 */ /* 0x000fe40007800105 */
[----:B------:R-:W-:Y:S02]  /*d440*/  VIADDMNMX R6, R15, R6, 0xffffff81, !PT ;  /* 0xffffff810f067446 */ /* 0x000fe40007800106 */
[----:B------:R-:W-:Y:S02]  /*d450*/  VIADDMNMX R7, R14, R7, 0xffffff81, !PT ;  /* 0xffffff810e077446 */ /* 0x000fe40007800107 */
[----:B------:R-:W-:-:S02]  /*d460*/  VIADDMNMX R8, R17, R8, 0xffffff81, !PT ;  /* 0xffffff8111087446 */ /* 0x000fc40007800108 */
[----:B------:R-:W-:Y:S02]  /*d470*/  VIADDMNMX R2, R16, R9, 0xffffff81, !PT ;  /* 0xffffff8110027446 */ /* 0x000fe40007800109 */
[----:B------:R-:W-:Y:S02]  /*d480*/  VIADDMNMX R10, R23, R10, 0xffffff81, !PT ;  /* 0xffffff81170a7446 */ /* 0x000fe4000780010a */
[----:B-1----:R-:W-:Y:S02]  /*d490*/  VIADDMNMX R3, R18, R11, 0xffffff81, !PT ;  /* 0xffffff8112037446 */ /* 0x002fe4000780010b */
[----:B------:R-:W-:Y:S02]  /*d4a0*/  VIMNMX R5, PT, PT, R5, 0x7f, PT ;  /* 0x0000007f05057848 */ /* 0x000fe40003fe0100 */
[----:B------:R-:W-:Y:S02]  /*d4b0*/  VIMNMX R25, PT, PT, R6, 0x7f, PT ;  /* 0x0000007f06197848 */ /* 0x000fe40003fe0100 */
[----:B------:R-:W-:Y:S01]  /*d4c0*/  VIMNMX R7, PT, PT, R7, 0x7f, PT ;  /* 0x0000007f07077848 */ /* 0x000fe20003fe0100 */
[----:B------:R-:W-:Y:S01]  /*d4d0*/  STS.U8 [R0+0x5c0], R5 ;  /* 0x0005c00500007388 */ /* 0x000fe20000000000 */
[----:B------:R-:W-:Y:S01]  /*d4e0*/  VIMNMX R9, PT, PT, R8, 0x7f, PT ;  /* 0x0000007f08097848 */ /* 0x000fe20003fe0100 */
[----:B------:R-:W-:Y:S01]  /*d4f0*/  VIADD R8, R1, UR5 ;  /* 0x0000000501087c36 */ /* 0x000fe20008000000 */
[----:B------:R-:W-:Y:S01]  /*d500*/  VIMNMX R11, PT, PT, R2, 0x7f, PT ;  /* 0x0000007f020b7848 */ /* 0x000fe20003fe0100 */
[----:B------:R-:W-:Y:S01]  /*d510*/  STS.U8 [R0+0xb80], R25 ;  /* 0x000b801900007388 */ /* 0x000fe20000000000 */
[----:B------:R-:W-:-:S02]  /*d520*/  VIMNMX R19, PT, PT, R10, 0x7f, PT ;  /* 0x0000007f0a137848 */ /* 0x000fc40003fe0100 */
[----:B------:R-:W-:Y:S01]  /*d530*/  VIMNMX R21, PT, PT, R3, 0x7f, PT ;  /* 0x0000007f03157848 */ /* 0x000fe20003fe0100 */
[----:B------:R-:W-:Y:S04]  /*d540*/  STS.U8 [R0+0x1140], R7 ;  /* 0x0011400700007388 */ /* 0x000fe80000000000 */
[----:B------:R-:W-:Y:S04]  /*d550*/  STS.U8 [R0+0x1700], R9 ;  /* 0x0017000900007388 */ /* 0x000fe80000000000 */
[----:B------:R1:W-:Y:S04]  /*d560*/  STS.U8 [R0+0x1cc0], R11 ;  /* 0x001cc00b00007388 */ /* 0x0003e80000000000 */
[----:B------:R-:W-:Y:S04]  /*d570*/  STS.U8 [R0+0x2280], R19 ;  /* 0x0022801300007388 */ /* 0x000fe80000000000 */
[----:B------:R-:W-:Y:S01]  /*d580*/  STS.U8 [R0+0x2840], R21 ;  /* 0x0028401500007388 */ /* 0x000fe20000000000 */
[----:B-1----:R-:W-:Y:S01]  /*d590*/  IMAD.MOV.U32 R11, RZ, RZ, RZ ;  /* 0x000000ffff0b7224 */ /* 0x002fe200078e00ff */
[----:B------:R-:W-:Y:S06]  /*d5a0*/  BAR.SYNC.DEFER_BLOCKING 0x0 ;  /* 0x0000000000007b1d */ /* 0x000fec0000010000 */
[----:B------:R-:W-:Y:S04]  /*d5b0*/  STL.U8 [R8], R13 ;  /* 0x0000000d08007387 */ /* 0x000fe80000100000 */
[----:B------:R-:W-:Y:S04]  /*d5c0*/  STL.U8 [R8+0x4], R12 ;  /* 0x0000040c08007387 */ /* 0x000fe80000100000 */
[----:B------:R-:W-:Y:S04]  /*d5d0*/  STL.U8 [R8+0x8], R15 ;  /* 0x0000080f08007387 */ /* 0x000fe80000100000 */
[----:B------:R-:W-:Y:S04]  /*d5e0*/  STL.U8 [R8+0xc], R14 ;  /* 0x00000c0e08007387 */ /* 0x000fe80000100000 */
[----:B------:R-:W1:Y:S04]  /*d5f0*/  LDS.U8 R3, [R0] ;  /* 0x0000000000037984 */ /* 0x000e680000000000 */
[----:B------:R-:W2:Y:S04]  /*d600*/  LDS.U8 R4, [R0+0x5c0] ;  /* 0x0005c00000047984 */ /* 0x000ea80000000000 */
[----:B------:R3:W4:Y:S04]  /*d610*/  LDS.U8 R2, [R0+0xb80] ;  /* 0x000b800000027984 */ /* 0x0007280000000000 */
[----:B------:R3:W0:Y:S04]  /*d620*/  LDS.U8 R5, [R0+0x1cc0] ;  /* 0x001cc00000057984 */ /* 0x0006280000000000 */
[----:B------:R3:W0:Y:S04]  /*d630*/  LDS.U8 R6, [R0+0x2280] ;  /* 0x0022800000067984 */ /* 0x0006280000000000 */
[----:B------:R3:W0:Y:S04]  /*d640*/  LDS.U8 R7, [R0+0x2840] ;  /* 0x0028400000077984 */ /* 0x0006280000000000 */
[----:B------:R3:W-:Y:S04]  /*d650*/  STL.U8 [R8+0x10], R17 ;  /* 0x0000101108007387 */ /* 0x0007e80000100000 */
[----:B------:R3:W-:Y:S04]  /*d660*/  STL.U8 [R8+0x14], R16 ;  /* 0x0000141008007387 */ /* 0x0007e80000100000 */
[----:B------:R3:W-:Y:S04]  /*d670*/  STL.U8 [R8+0x18], R23 ;  /* 0x0000181708007387 */ /* 0x0007e80000100000 */
[----:B------:R3:W-:Y:S04]  /*d680*/  STL.U8 [R8+0x1c], R18 ;  /* 0x00001c1208007387 */ /* 0x0007e80000100000 */
[----:B-1----:R3:W-:Y:S04]  /*d690*/  STL [R1+0x24], R3 ;  /* 0x0000240301007387 */ /* 0x0027e80000100800 */
[----:B--2---:R3:W-:Y:S04]  /*d6a0*/  STL [R1+0x20], R4 ;  /* 0x0000200401007387 */ /* 0x0047e80000100800 */
[----:B------:R3:W1:Y:S04]  /*d6b0*/  LDS.U8 R3, [R0+0x1140] ;  /* 0x0011400000037984 */ /* 0x0006680000000000 */
[----:B----4-:R3:W2:Y:S02]  /*d6c0*/  LDS.U8 R4, [R0+0x1700] ;  /* 0x0017000000047984 */ /* 0x0106a40000000000 */
.L_x_135:
[----:B0-----:R-:W-:Y:S01]  /*d6d0*/  IMAD R10, R11, 0x5c0, R0 ;  /* 0x000005c00b0a7824 */ /* 0x001fe200078e0200 */
[----:B----4-:R-:W4:Y:S01]  /*d6e0*/  S2R R40, SR_TID.X ;  /* 0x0000000000287919 */ /* 0x010f220000002100 */
[----:B------:R-:W5:Y:S01]  /*d6f0*/  LDCU UR38, c[0x0][0x360] ;  /* 0x00006c00ff2677ac */ /* 0x000f620008000800 */
[----:B--23--:R-:W-:Y:S02]  /*d700*/  IMAD.MOV.U32 R50, RZ, RZ, RZ ;  /* 0x000000ffff327224 */ /* 0x00cfe400078e00ff */
[----:B---3--:R-:W3:Y:S01]  /*d710*/  LDS.S8 R0, [R10] ;  /* 0x000000000a007984 */ /* 0x008ee20000000200 */
[----:B------:R-:W0:Y:S01]  /*d720*/  @!P1 S2R R14, SR_CgaCtaId ;  /* 0x00000000000e9919 */ /* 0x000e220000008800 */
[----:B-----5:R-:W-:Y:S01]  /*d730*/  USHF.R.U32.HI UR38, URZ, 0x5, UR38 ;  /* 0x00000005ff267899 */ /* 0x020fe20008011626 */
[----:B------:R-:W-:Y:S05]  /*d740*/  BAR.SYNC.DEFER_BLOCKING 0x0 ;  /* 0x0000000000007b1d */ /* 0x000fea0000010000 */
[----:B----4-:R-:W-:-:S02]  /*d750*/  ISETP.GE.U32.AND P0, PT, R40, UR38, PT ;  /* 0x0000002628007c0c */ /* 0x010fc4000bf06070 */
[----:B---3--:R-:W-:-:S11]  /*d760*/  IABS R15, R0 ;  /* 0x00000000000f7213 */ /* 0x008fd60000000000 */
[----:B------:R-:W3:Y:S01]  /*d770*/  @!P0 S2R R16, SR_CgaCtaId ;  /* 0x0000000000108919 */ /* 0x000ee20000008800 */
[----:B------:R-:W4:Y:S02]  /*d780*/  SHFL.DOWN PT, R8, R15, 0x10, 0x1f ;  /* 0x0a001f000f087f89 */ /* 0x000f2400000e0000 */
[----:B----4-:R-:W-:Y:S01]  /*d790*/  IMAD.IADD R8, R8, 0x1, R15 ;  /* 0x0000000108087824 */ /* 0x010fe200078e020f */
[----:B------:R-:W-:-:S04]  /*d7a0*/  @!P0 MOV R15, 0x400 ;  /* 0x00000400000f8802 */ /* 0x000fc80000000f00 */
[----:B------:R-:W4:Y:S01]  /*d7b0*/  SHFL.DOWN PT, R9, R8, 0x8, 0x1f ;  /* 0x09001f0008097f89 */ /* 0x000f2200000e0000 */
[----:B---3--:R-:W-:-:S05]  /*d7c0*/  @!P0 LEA R15, R16, R15, 0x18 ;  /* 0x0000000f100f8211 */ /* 0x008fca00078ec0ff */
[----:B------:R-:W-:Y:S02]  /*d7d0*/  @!P0 IMAD R15, R40, 0x4, R15 ;  /* 0x00000004280f8824 */ /* 0x000fe400078e020f */
[----:B----4-:R-:W-:-:S05]  /*d7e0*/  IMAD.IADD R9, R8, 0x1, R9 ;  /* 0x0000000108097824 */ /* 0x010fca00078e0209 */
[----:B------:R-:W3:Y:S02]  /*d7f0*/  SHFL.DOWN PT, R12, R9, 0x4, 0x1f ;  /* 0x08801f00090c7f89 */ /* 0x000ee400000e0000 */
[----:B---3--:R-:W-:Y:S02]  /*d800*/  IADD3 R12, PT, PT, R9, R12, RZ ;  /* 0x0000000c090c7210 */ /* 0x008fe40007ffe0ff */
[----:B------:R-:W-:-:S03]  /*d810*/  @!P1 MOV R9, 0x400 ;  /* 0x0000040000099802 */ /* 0x000fc60000000f00 */
[----:B------:R-:W3:Y:S01]  /*d820*/  SHFL.DOWN PT, R13, R12, 0x2, 0x1f ;  /* 0x08401f000c0d7f89 */ /* 0x000ee200000e0000 */
[----:B0-----:R-:W-:-:S04]  /*d830*/  @!P1 LEA R9, R14, R9, 0x18 ;  /* 0x000000090e099211 */ /* 0x001fc800078ec0ff */
[----:B------:R-:W-:Y:S01]  /*d840*/  @!P1 LEA.HI R9, R40, R9, RZ, 0x1d ;  /* 0x0000000928099211 */ /* 0x000fe200078fe8ff */
[----:B---3--:R-:W-:-:S05]  /*d850*/  IMAD.IADD R13, R12, 0x1, R13 ;  /* 0x000000010c0d7824 */ /* 0x008fca00078e020d */
[----:B------:R-:W0:Y:S02]  /*d860*/  SHFL.DOWN PT, R8, R13, 0x1, 0x1f ;  /* 0x08201f000d087f89 */ /* 0x000e2400000e0000 */
[----:B0-----:R-:W-:-:S05]  /*d870*/  IMAD.IADD R8, R13, 0x1, R8 ;  /* 0x000000010d087824 */ /* 0x001fca00078e0208 */
[----:B------:R0:W-:Y:S01]  /*d880*/  @!P1 STS [R9], R8 ;  /* 0x0000000809009388 */ /* 0x0001e20000000800 */
[----:B------:R-:W-:Y:S06]  /*d890*/  BAR.SYNC.DEFER_BLOCKING 0x0 ;  /* 0x0000000000007b1d */ /* 0x000fec0000010000 */
[----:B------:R0:W3:Y:S01]  /*d8a0*/  @!P0 LDS R50, [R15] ;  /* 0x000000000f328984 */ /* 0x0000e20000000800 */
[----:B------:R-:W-:-:S13]  /*d8b0*/  ISETP.GT.U32.AND P0, PT, R40, 0x1f, PT ;  /* 0x0000001f2800780c */ /* 0x000fda0003f04070 */
[----:B0-----:R-:W-:Y:S05]  /*d8c0*/  @P0 BRA `(.L_x_131) ;  /* 0x0000000000440947 */ /* 0x001fea0003800000 */
[----:B------:R-:W-:Y:S01]  /*d8d0*/  UMOV UR38, 0xffffffff ;  /* 0xffffffff00267882 */ /* 0x000fe20000000000 */
[----:B------:R-:W-:Y:S02]  /*d8e0*/  ISETP.NE.AND P1, PT, R40, RZ, PT ;  /* 0x000000ff2800720c */ /* 0x000fe40003f25270 */
[----:B------:R-:W-:Y:S11]  /*d8f0*/  BRA.DIV UR38, `(.L_x_132) ;  /* 0x0000012a26307947 */ /* 0x000ff6000b800000 */
[----:B---3--:R-:W0:Y:S02]  /*d900*/  SHFL.DOWN PT, R49, R50, 0x10, 0x1f ;  /* 0x0a001f0032317f89 */ /* 0x008e2400000e0000 */
[----:B0-----:R-:W-:-:S05]  /*d910*/  IMAD.IADD R8, R49, 0x1, R50 ;  /* 0x0000000131087824 */ /* 0x001fca00078e0232 */
[----:B------:R-:W0:Y:S02]  /*d920*/  SHFL.DOWN PT, R49, R8, 0x8, 0x1f ;  /* 0x09001f0008317f89 */ /* 0x000e2400000e0000 */
[----:B0-----:R-:W-:-:S05]  /*d930*/  IADD3 R9, PT, PT, R8, R49, RZ ;  /* 0x0000003108097210 */ /* 0x001fca0007ffe0ff */
[----:B------:R-:W0:Y:S02]  /*d940*/  SHFL.DOWN PT, R49, R9, 0x4, 0x1f ;  /* 0x08801f0009317f89 */ /* 0x000e2400000e0000 */
[----:B0-----:R-:W-:-:S05]  /*d950*/  IMAD.IADD R12, R9, 0x1, R49 ;  /* 0x00000001090c7824 */ /* 0x001fca00078e0231 */
[----:B------:R-:W0:Y:S02]  /*d960*/  SHFL.DOWN PT, R49, R12, 0x2, 0x1f ;  /* 0x08401f000c317f89 */ /* 0x000e2400000e0000 */
[----:B0-----:R-:W-:-:S05]  /*d970*/  IMAD.IADD R13, R12, 0x1, R49 ;  /* 0x000000010c0d7824 */ /* 0x001fca00078e0231 */
[----:B------:R0:W3:Y:S02]  /*d980*/  SHFL.DOWN PT, R49, R13, 0x1, 0x1f ;  /* 0x08201f000d317f89 */ /* 0x0000e400000e0000 */
.L_x_483:
[----:B------:R-:W4:Y:S01]  /*d990*/  @!P1 S2R R9, SR_CgaCtaId ;  /* 0x0000000000099919 */ /* 0x000f220000008800 */
[----:B------:R-:W-:Y:S01]  /*d9a0*/  @!P1 MOV R8, 0x400 ;  /* 0x0000040000089802 */ /* 0x000fe20000000f00 */
[----:B---3--:R-:W-:-:S03]  /*d9b0*/  IMAD.IADD R49, R13, 0x1, R49 ;  /* 0x000000010d317824 */ /* 0x008fc600078e0231 */
[----:B----4-:R-:W-:-:S05]  /*d9c0*/  @!P1 LEA R8, R9, R8, 0x18 ;  /* 0x0000000809089211 */ /* 0x010fca00078ec0ff */
[----:B------:R4:W-:Y:S02]  /*d9d0*/  @!P1 STS [R8], R49 ;  /* 0x0000003108009388 */ /* 0x0009e40000000800 */
.L_x_131:
[----:B------:R-:W-:Y:S05]  /*d9e0*/  WARPSYNC.ALL ;  /* 0x0000000000007948 */ /* 0x000fea0003800000 */
[----:B------:R-:W-:Y:S01]  /*d9f0*/  LOP3.LUT P1, RZ, R40, 0x1f, RZ, 0xc0, !PT ;  /* 0x0000001f28ff7812 */ /* 0x000fe2000782c0ff */
[----:B------:R-:W-:Y:S01]  /*da00*/  UIMAD UR38, UR5, 0x2e0, URZ ;  /* 0x000002e0052678a4 */ /* 0x000fe2000f8e02ff */
[----:B------:R-:W-:Y:S01]  /*da10*/  IMAD.U32 R9, RZ, RZ, UR42 ;  /* 0x0000002aff097e24 */ /* 0x000fe2000f8e00ff */
[----:B------:R-:W5:Y:S08]  /*da20*/  S2UR UR40, SR_CgaCtaId ;  /* 0x00000000002879c3 */ /* 0x000f700000008800 */
[----:B------:R-:W-:Y:S01]  /*da30*/  BAR.SYNC.DEFER_BLOCKING 0x0 ;  /* 0x0000000000007b1d */ /* 0x000fe20000010000 */
[----:B----4-:R-:W-:-:S04]  /*da40*/  IADD3 R8, P2, P3, R9, UR38, R40 ;  /* 0x0000002609087c10 */ /* 0x010fc8000fb5e028 */
[----:B------:R-:W-:-:S05]  /*da50*/  IADD3.X R9, PT, PT, RZ, UR43, RZ, P2, P3 ;  /* 0x0000002bff097c10 */ /* 0x000fca00097e64ff */
[----:B------:R4:W2:Y:S01]  /*da60*/  LDG.E.U8.CONSTANT R16, desc[UR36][R8.64+0x661cf0] ;  /* 0x661cf02408107981 */ /* 0x0008a2000c1e9100 */
[----:B------:R-:W-:Y:S01]  /*da70*/  UMOV UR38, 0x400 ;  /* 0x0000040000267882 */ /* 0x000fe20000000000 */
[----:B------:R-:W1:Y:S01]  /*da80*/  LDCU UR39, c[0x0][0x360] ;  /* 0x00006c00ff2777ac */ /* 0x000e620008000800 */
[----:B----4-:R-:W-:Y:S01]  /*da90*/  IMAD.MOV.U32 R8, RZ, RZ, RZ ;  /* 0x000000ffff087224 */ /* 0x010fe200078e00ff */
[----:B-----5:R-:W-:Y:S01]  /*daa0*/  ULEA UR44, UR40, UR38, 0x18 ;  /* 0x00000026282c7291 */ /* 0x020fe2000f8ec0ff */
[----:B------:R-:W-:Y:S01]  /*dab0*/  LDS.S8 R12, [R10+0x5c0] ;  /* 0x0005c0000a0c7984 */ /* 0x000fe20000000200 */
[----:B------:R-:W-:-:S04]  /*dac0*/  UIADD3 UR38, UPT, UPT, UR38, 0x80, URZ ;  /* 0x0000008026267890 */ /* 0x000fc8000fffe0ff */
[----:B------:R-:W-:-:S03]  /*dad0*/  ULEA UR38, UR40, UR38, 0x18 ;  /* 0x0000002628267291 */ /* 0x000fc6000f8ec0ff */
[----:B0-----:R-:W0:Y:S01]  /*dae0*/  LDS R13, [UR44] ;  /* 0x0000002cff0d7984 */ /* 0x001e220008000800 */
[----:B-1----:R-:W-:Y:S01]  /*daf0*/  USHF.R.U32.HI UR39, URZ, 0x5, UR39 ;  /* 0x00000005ff277899 */ /* 0x002fe20008011627 */
[----:B0-----:R-:W-:-:S04]  /*db00*/  VIMNMX.U32 R9, PT, PT, R13, 0x1, !PT ;  /* 0x000000010d097848 */ /* 0x001fc80007fe0000 */
[C---:B------:R-:W-:Y:S01]  /*db10*/  IADD3 R14, PT, PT, R9.reuse, 0x16f, RZ ;  /* 0x0000016f090e7810 */ /* 0x040fe20007ffe0ff */
[----:B------:R-:W-:Y:S01]  /*db20*/  IMAD.HI R13, R9, -0x4de9bd37, R8 ;  /* 0xb21642c9090d7827 */ /* 0x000fe200078e0208 */
[----:B------:R-:W-:Y:S02]  /*db30*/  IABS R9, R12 ;  /* 0x0000000c00097213 */ /* 0x000fe40000000000 */
[----:B------:R-:W-:Y:S02]  /*db40*/  ISETP.GE.U32.AND P2, PT, R14, 0x2df, PT ;  /* 0x000002df0e00780c */ /* 0x000fe40003f46070 */
[----:B------:R-:W-:-:S04]  /*db50*/  SHF.R.U32.HI R8, RZ, 0x1f, R13 ;  /* 0x0000001fff087819 */ /* 0x000fc8000001160d */
[----:B------:R-:W-:Y:S01]  /*db60*/  LEA.HI.SX32 R8, R13, R8, 0x18 ;  /* 0x000000080d087211 */ /* 0x000fe200078fc2ff */
[----:B------:R-:W-:-:S03]  /*db70*/  IMAD.MOV.U32 R13, RZ, RZ, R9 ;  /* 0x000000ffff0d7224 */ /* 0x000fc600078e0009 */
[----:B------:R-:W-:Y:S02]  /*db80*/  SEL R14, R8, 0x1, P2 ;  /* 0x00000001080e7807 */ /* 0x000fe40001000000 */
[----:B------:R-:W0:Y:S02]  /*db90*/  SHFL.DOWN PT, R8, R13, 0x10, 0x1f ;  /* 0x0a001f000d087f89 */ /* 0x000e2400000e0000 */
[----:B------:R-:W-:-:S04]  /*dba0*/  IABS R15, R14 ;  /* 0x0000000e000f7213 */ /* 0x000fc80000000000 */
[----:B------:R-:W1:Y:S08]  /*dbb0*/  I2F.RP R18, R15 ;  /* 0x0000000f00127306 */ /* 0x000e700000209400 */
[----:B-1----:R-:W1:Y:S01]  /*dbc0*/  MUFU.RCP R18, R18 ;  /* 0x0000001200127308 */ /* 0x002e620000001000 */
[----:B0-----:R-:W-:-:S05]  /*dbd0*/  IMAD.IADD R19, R8, 0x1, R13 ;  /* 0x0000000108137824 */ /* 0x001fca00078e020d */
[----:B------:R-:W0:Y:S01]  /*dbe0*/  SHFL.DOWN PT, R20, R19, 0x8, 0x1f ;  /* 0x09001f0013147f89 */ /* 0x000e2200000e0000 */
[----:B-1----:R-:W-:-:S04]  /*dbf0*/  VIADD R8, R18, 0xffffffe ;  /* 0x0ffffffe12087836 */ /* 0x002fc80000000000 */
[----:B------:R1:W4:Y:S02]  /*dc00*/  F2I.FTZ.U32.TRUNC.NTZ R9, R8 ;  /* 0x0000000800097305 */ /* 0x000324000021f000 */
[----:B-1----:R-:W-:Y:S02]  /*dc10*/  HFMA2 R8, -RZ, RZ, 0, 0 ;  /* 0x00000000ff087431 */ /* 0x002fe400000001ff */
[----:B0-----:R-:W-:-:S05]  /*dc20*/  IMAD.IADD R20, R19, 0x1, R20 ;  /* 0x0000000113147824 */ /* 0x001fca00078e0214 */
[----:B------:R-:W0:Y:S02]  /*dc30*/  SHFL.DOWN PT, R21, R20, 0x4, 0x1f ;  /* 0x08801f0014157f89 */ /* 0x000e2400000e0000 */
[----:B0-----:R-:W-:Y:S01]  /*dc40*/  IMAD.IADD R21, R20, 0x1, R21 ;  /* 0x0000000114157824 */ /* 0x001fe200078e0215 */
[----:B--2---:R-:W-:Y:S01]  /*dc50*/  PRMT R13, R16, 0x8880, RZ ;  /* 0x00008880100d7816 */ /* 0x004fe200000000ff */
[----:B----4-:R-:W-:-:S04]  /*dc60*/  IMAD.MOV R16, RZ, RZ, -R9 ;  /* 0x000000ffff107224 */ /* 0x010fc800078e0a09 */
[----:B------:R-:W-:Y:S02]  /*dc70*/  IMAD R17, R0, R13, RZ ;  /* 0x0000000d00117224 */ /* 0x000fe400078e02ff */
[----:B------:R-:W-:Y:S01]  /*dc80*/  IMAD R23, R16, R15, RZ ;  /* 0x0000000f10177224 */ /* 0x000fe200078e02ff */
[-C--:B------:R-:W-:Y:S02]  /*dc90*/  IABS R16, R14.reuse ;  /* 0x0000000e00107213 */ /* 0x080fe40000000000 */
        /* <DEDUP_REMOVED lines=10> */
[----:B------:R-:W-:Y:S01]  /*dd40*/  @!P3 IMAD.IADD R0, R0, 0x1, -R15 ;  /* 0x000000010000b824 */ /* 0x000fe200078e0a0f */
[----:B------:R-:W-:Y:S02]  /*dd50*/  @!P3 IADD3 R8, PT, PT, R8, 0x1, RZ ;  /* 0x000000010808b810 */ /* 0x000fe40007ffe0ff */
[----:B------:R-:W-:Y:S01]  /*dd60*/  ISETP.NE.AND P3, PT, R14, RZ, PT ;  /* 0x000000ff0e00720c */ /* 0x000fe20003f65270 */
[----:B0-----:R-:W-:Y:S01]  /*dd70*/  IMAD.IADD R16, R21, 0x1, R16 ;  /* 0x0000000115107824 */ /* 0x001fe200078e0210 */
[----:B------:R-:W-:Y:S01]  /*dd80*/  ISETP.GE.U32.AND P2, PT, R0, R15, PT ;  /* 0x0000000f0000720c */ /* 0x000fe20003f46070 */
[----:B------:R-:W-:-:S03]  /*dd90*/  VIADD R0, R40, UR38 ;  /* 0x0000002628007c36 */ /* 0x000fc60008000000 */
        /* <DEDUP_REMOVED lines=14> */
[----:B---3--:R-:W-:Y:S01]  /*de80*/  IMAD.MOV.U32 R50, RZ, RZ, RZ ;  /* 0x000000ffff327224 */ /* 0x008fe200078e00ff */
[----:B0-----:R-:W-:-:S05]  /*de90*/  @!P2 LEA R8, R40, UR44, 0x2 ;  /* 0x0000002c2808ac11 */ /* 0x001fca000f8e10ff */
[----:B------:R1:W2:Y:S01]  /*dea0*/  @!P2 LDS R50, [R8] ;  /* 0x000000000832a984 */ /* 0x0002a20000000800 */
[----:B------:R-:W-:Y:S05]  /*deb0*/  @P0 BRA `(.L_x_133) ;  /* 0x0000000000380947 */ /* 0x000fea0003800000 */
[----:B------:R-:W-:Y:S01]  /*dec0*/  UMOV UR39, 0xffffffff ;  /* 0xffffffff00277882 */ /* 0x000fe20000000000 */
[----:B------:R-:W-:Y:S02]  /*ded0*/  ISETP.NE.AND P2, PT, R40, RZ, PT ;  /* 0x000000ff2800720c */ /* 0x000fe40003f45270 */
[----:B------:R-:W-:Y:S11]  /*dee0*/  BRA.DIV UR39, `(.L_x_134) ;  /* 0x0000012627307947 */ /* 0x000ff6000b800000 */
[----:B--2---:R-:W1:Y:S02]  /*def0*/  SHFL.DOWN PT, R49, R50, 0x10, 0x1f ;  /* 0x0a001f0032317f89 */ /* 0x004e6400000e0000 */
[----:B-1----:R-:W-:-:S05]  /*df00*/  IADD3 R8, PT, PT, R49, R50, RZ ;  /* 0x0000003231087210 */ /* 0x002fca0007ffe0ff */
[----:B------:R-:W0:Y:S02]  /*df10*/  SHFL.DOWN PT, R49, R8, 0x8, 0x1f ;  /* 0x09001f0008317f89 */ /* 0x000e2400000e0000 */
[----:B0-----:R-:W-:-:S05]  /*df20*/  IMAD.IADD R9, R8, 0x1, R49 ;  /* 0x0000000108097824 */ /* 0x001fca00078e0231 */
[----:B------:R-:W0:Y:S02]  /*df30*/  SHFL.DOWN PT, R49, R9, 0x4, 0x1f ;  /* 0x08801f0009317f89 */ /* 0x000e2400000e0000 */
[----:B0-----:R-:W-:-:S05]  /*df40*/  IMAD.IADD R14, R9, 0x1, R49 ;  /* 0x00000001090e7824 */ /* 0x001fca00078e0231 */
[----:B------:R-:W0:Y:S02]  /*df50*/  SHFL.DOWN PT, R49, R14, 0x2, 0x1f ;  /* 0x08401f000e317f89 */ /* 0x000e2400000e0000 */
[----:B0-----:R-:W-:-:S05]  /*df60*/  IMAD.IADD R15, R14, 0x1, R49 ;  /* 0x000000010e0f7824 */ /* 0x001fca00078e0231 */
[----:B------:R0:W1:Y:S02]  /*df70*/  SHFL.DOWN PT, R49, R15, 0x1, 0x1f ;  /* 0x08201f000f317f89 */ /* 0x00006400000e0000 */
.L_x_489:
[----:B-1----:R-:W-:-:S05]  /*df80*/  IMAD.IADD R49, R15, 0x1, R49 ;  /* 0x000000010f317824 */ /* 0x002fca00078e0231 */
[----:B------:R4:W-:Y:S02]  /*df90*/  @!P2 STS [UR44], R49 ;  /* 0x00000031ff00a988 */ /* 0x0009e4000800082c */
.L_x_133:
[----:B------:R-:W-:Y:S05]  /*dfa0*/  WARPSYNC.ALL ;  /* 0x0000000000007948 */ /* 0x000fea0003800000 */
[----:B------:R-:W-:Y:S01]  /*dfb0*/  BAR.SYNC.DEFER_BLOCKING 0x0 ;  /* 0x0000000000007b1d */ /* 0x000fe20000010000 */
[----:B------:R-:W-:Y:S02]  /*dfc0*/  IMAD R13, R13, R12, RZ ;  /* 0x0000000c0d0d7224 */ /* 0x000fe400078e02ff */
[----:B------:R-:W-:-:S03]  /*dfd0*/  VIADD R11, R11, 0x2 ;  /* 0x000000020b0b7836 */ /* 0x000fc60000000000 */
[----:B01----:R-:W0:Y:S02]  /*dfe0*/  LDS R8, [UR44] ;  /* 0x0000002cff087984 */ /* 0x003e240008000800 */
[----:B0-----:R-:W-:Y:S01]  /*dff0*/  VIMNMX.U32 R9, PT, PT, R8, 0x1, !PT ;  /* 0x0000000108097848 */ /* 0x001fe20007fe0000 */
[----:B------:R-:W-:-:S03]  /*e000*/  IMAD.MOV.U32 R8, RZ, RZ, RZ ;  /* 0x000000ffff087224 */ /* 0x000fc600078e00ff */
[C---:B------:R-:W-:Y:S01]  /*e010*/  IADD3 R14, PT, PT, R9.reuse, 0x16f, RZ ;  /* 0x0000016f090e7810 */ /* 0x040fe20007ffe0ff */
[----:B------:R-:W-:-:S03]  /*e020*/  IMAD.HI R8, R9, -0x4de9bd37, R8 ;  /* 0xb21642c909087827 */ /* 0x000fc600078e0208 */
[----:B------:R-:W-:Y:S02]  /*e030*/  ISETP.GE.U32.AND P2, PT, R14, 0x2df, PT ;  /* 0x000002df0e00780c */ /* 0x000fe40003f46070 */
[----:B------:R-:W-:-:S04]  /*e040*/  SHF.R.U32.HI R9, RZ, 0x1f, R8 ;  /* 0x0000001fff097819 */ /* 0x000fc80000011608 */
[----:B------:R-:W-:-:S04]  /*e050*/  LEA.HI.SX32 R9, R8, R9, 0x18 ;  /* 0x0000000908097211 */ /* 0x000fc800078fc2ff */
[----:B------:R-:W-:-:S04]  /*e060*/  SEL R14, R9, 0x1, P2 ;  /* 0x00000001090e7807 */ /* 0x000fc80001000000 */
[-C--:B------:R-:W-:Y:S02]  /*e070*/  IABS R17, R14.reuse ;  /* 0x0000000e00117213 */ /* 0x080fe40000000000 */
[----:B------:R-:W-:Y:S02]  /*e080*/  IABS R18, R14 ;  /* 0x0000000e00127213 */ /* 0x000fe40000000000 */
[----:B------:R-:W0:Y:S08]  /*e090*/  I2F.RP R15, R17 ;  /* 0x00000011000f7306 */ /* 0x000e300000209400 */
[----:B0-----:R-:W0:Y:S02]  /*e0a0*/  MUFU.RCP R15, R15 ;  /* 0x0000000f000f7308 */ /* 0x001e240000001000 */
[----:B0-----:R-:W-:-:S06]  /*e0b0*/  VIADD R8, R15, 0xffffffe ;  /* 0x0ffffffe0f087836 */ /* 0x001fcc0000000000 */
[----:B------:R0:W1:Y:S02]  /*e0c0*/  F2I.FTZ.U32.TRUNC.NTZ R9, R8 ;  /* 0x0000000800097305 */ /* 0x000064000021f000 */
[----:B0-----:R-:W-:Y:S02]  /*e0d0*/  IMAD.MOV.U32 R8, RZ, RZ, RZ ;  /* 0x000000ffff087224 */ /* 0x001fe400078e00ff */
[----:B-1----:R-:W-:-:S04]  /*e0e0*/  IMAD.MOV R16, RZ, RZ, -R9 ;  /* 0x000000ffff107224 */ /* 0x002fc800078e0a09 */
[----:B------:R-:W-:Y:S01]  /*e0f0*/  IMAD.MOV.U32 R12, RZ, RZ, R16 ;  /* 0x000000ffff0c7224 */ /* 0x000fe200078e0010 */
[----:B------:R-:W-:Y:S02]  /*e100*/  IABS R16, R13 ;  /* 0x0000000d00107213 */ /* 0x000fe40000000000 */
[----:B------:R-:W-:Y:S01]  /*e110*/  LOP3.LUT R13, R13, R14, RZ, 0x3c, !PT ;  /* 0x0000000e0d0d7212 */ /* 0x000fe200078e3cff */
[----:B------:R-:W-:Y:S02]  /*e120*/  IMAD R19, R12, R17, RZ ;  /* 0x000000110c137224 */ /* 0x000fe400078e02ff */
[----:B------:R-:W-:Y:S01]  /*e130*/  IMAD.MOV.U32 R12, RZ, RZ, R16 ;  /* 0x000000ffff0c7224 */ /* 0x000fe200078e0010 */
[----:B------:R-:W-:Y:S01]  /*e140*/  ISETP.GE.AND P4, PT, R13, RZ, PT ;  /* 0x000000ff0d00720c */ /* 0x000fe20003f86270 */
[----:B------:R-:W-:Y:S01]  /*e150*/  IMAD.HI.U32 R9, R9, R19, R8 ;  /* 0x0000001309097227 */ /* 0x000fe200078e0008 */
[----:B------:R-:W-:-:S05]  /*e160*/  IADD3 R8, PT, PT, RZ, -R18, RZ ;  /* 0x80000012ff087210 */ /* 0x000fca0007ffe0ff */
[----:B------:R-:W-:-:S04]  /*e170*/  IMAD.HI.U32 R9, R9, R12, RZ ;  /* 0x0000000c09097227 */ /* 0x000fc800078e00ff */
[----:B------:R-:W-:-:S05]  /*e180*/  IMAD R8, R9, R8, R12 ;  /* 0x0000000809087224 */ /* 0x000fca00078e020c */
[----:B------:R-:W-:-:S13]  /*e190*/  ISETP.GT.U32.AND P3, PT, R17, R8, PT ;  /* 0x000000081100720c */ /* 0x000fda0003f64070 */
[----:B------:R-:W-:Y:S02]  /*e1a0*/  @!P3 IMAD.IADD R8, R8, 0x1, -R17 ;  /* 0x000000010808b824 */ /* 0x000fe400078e0a11 */
[----:B------:R-:W-:Y:S01]  /*e1b0*/  @!P3 VIADD R9, R9, 0x1 ;  /* 0x000000010909b836 */ /* 0x000fe20000000000 */
[----:B------:R-:W-:Y:S02]  /*e1c0*/  ISETP.NE.AND P3, PT, R14, RZ, PT ;  /* 0x000000ff0e00720c */ /* 0x000fe40003f65270 */
[----:B------:R-:W-:-:S13]  /*e1d0*/  ISETP.GE.U32.AND P2, PT, R8, R17, PT ;  /* 0x000000110800720c */ /* 0x000fda0003f46070 */
[----:B------:R-:W-:Y:S01]  /*e1e0*/  @P2 VIADD R9, R9, 0x1 ;  /* 0x0000000109092836 */ /* 0x000fe20000000000 */
[----:B------:R-:W-:-:S03]  /*e1f0*/  ISETP.NE.AND P2, PT, R11, 0x8, PT ;  /* 0x000000080b00780c */ /* 0x000fc60003f45270 */
[----:B------:R-:W-:Y:S01]  /*e200*/  @!P4 IMAD.MOV R9, RZ, RZ, -R9 ;  /* 0x000000ffff09c224 */ /* 0x000fe200078e0a09 */
[----:B------:R-:W-:-:S04]  /*e210*/  @!P3 LOP3.LUT R9, RZ, R14, RZ, 0x33, !PT ;  /* 0x0000000eff09b212 */ /* 0x000fc800078e33ff */
[----:B------:R-:W-:-:S04]  /*e220*/  VIMNMX R9, PT, PT, R9, -0x7f, !PT ;  /* 0xffffff8109097848 */ /* 0x000fc80007fe0100 */
[----:B------:R-:W-:-:S05]  /*e230*/  VIMNMX R9, PT, PT, R9, 0x7f, PT ;  /* 0x0000007f09097848 */ /* 0x000fca0003fe0100 */
[----:B------:R0:W-:Y:S01]  /*e240*/  STS.U8 [R10+0x5c0], R9 ;  /* 0x0005c0090a007388 */ /* 0x0001e20000000000 */
[----:B------:R-:W-:Y:S05]  /*e250*/  @P2 BRA `(.L_x_135) ;  /* 0xfffffff4001c2947 */ /* 0x000fea000383ffff */
[----:B------:R-:W1:Y:S01]  /*e260*/  S2UR UR40, SR_CTAID.X ;  /* 0x00000000002879c3 */ /* 0x000e620000002500 */
[----:B------:R-:W5:Y:S07]  /*e270*/  LDCU UR39, c[0x0][0x3b0] ;  /* 0x00007600ff2777ac */ /* 0x000f6e0008000800 */
[----:B------:R-:W-:Y:S01]  /*e280*/  BAR.SYNC.DEFER_BLOCKING 0x0 ;  /* 0x0000000000007b1d */ /* 0x000fe20000010000 */
[----:B------:R-:W-:Y:S01]  /*e290*/  @!P1 LEA.HI R16, R40, UR44, RZ, 0x1d ;  /* 0x0000002c28109c11 */ /* 0x000fe2000f8fe8ff */
[----:B-----5:R-:W-:-:S02]  /*e2a0*/  UIMAD UR41, UR5, 0x64, UR39 ;  /* 0x00000064052978a4 */ /* 0x020fc4000f8e0227 */
[----:B-1----:R-:W-:Y:S02]  /*e2b0*/  USHF.L.U32 UR40, UR40, 0x2, URZ ;  /* 0x0000000228287899 */ /* 0x002fe400080006ff */
[----:B------:R-:W1:Y:S02]  /*e2c0*/  LDS.S8 R12, [R0] ;  /* 0x00000000000c7984 */ /* 0x000e640000000200 */
[----:B------:R-:W-:-:S04]  /*e2d0*/  ULOP3.LUT UR40, UR40, 0x7ffffffc, URZ, 0xc0, !UPT ;  /* 0x7ffffffc28287892 */ /* 0x000fc8000f8ec0ff */
[----:B------:R-:W-:-:S06]  /*e2e0*/  UIADD3 UR41, UPT, UPT, UR40, UR41, URZ ;  /* 0x0000002928297290 */ /* 0x000fcc000fffe0ff */
[----:B0-----:R-:W-:-:S05]  /*e2f0*/  MOV R9, UR41 ;  /* 0x0000002900097c02 */ /* 0x001fca0008000f00 */
[----:B------:R-:W-:Y:S01]  /*e300*/  IMAD R8, R40, -0x61c88647, R9 ;  /* 0x9e3779b928087824 */ /* 0x000fe200078e0209 */
[----:B------:R-:W0:Y:S03]  /*e310*/  LDCU UR41, c[0x0][0x360] ;  /* 0x00006c00ff2977ac */ /* 0x000e260008000800 */
[----:B------:R-:W-:-:S05]  /*e320*/  VIADD R9, R8, 0x5c5 ;  /* 0x000005c508097836 */ /* 0x000fca0000000000 */
[----:B------:R-:W-:-:S04]  /*e330*/  SHF.R.U32.HI R10, RZ, 0x10, R9 ;  /* 0x00000010ff0a7819 */ /* 0x000fc80000011609 */
[----:B------:R-:W-:-:S05]  /*e340*/  LOP3.LUT R10, R10, R9, RZ, 0x3c, !PT ;  /* 0x000000090a0a7212 */ /* 0x000fca00078e3cff */
[----:B------:R-:W-:Y:S01]  /*e350*/  IMAD R10, R10, -0x7a143595, RZ ;  /* 0x85ebca6b0a0a7824 */ /* 0x000fe200078e02ff */
[----:B0-----:R-:W-:-:S04]  /*e360*/  USHF.R.U32.HI UR41, URZ, 0x5, UR41 ;  /* 0x00000005ff297899 */ /* 0x001fc80008011629 */
[----:B------:R-:W-:-:S04]  /*e370*/  SHF.R.U32.HI R9, RZ, 0xd, R10 ;  /* 0x0000000dff097819 */ /* 0x000fc8000001160a */
[----:B------:R-:W-:-:S05]  /*e380*/  LOP3.LUT R9, R9, R10, RZ, 0x3c, !PT ;  /* 0x0000000a09097212 */ /* 0x000fca00078e3cff */
        /* <DEDUP_REMOVED lines=21> */
[----:B------:R0:W-:Y:S01]  /*e4e0*/  @!P1 STS [R16], R15 ;  /* 0x0000000f10009388 */ /* 0x0001e20000000800 */
[----:B------:R-:W-:Y:S06]  /*e4f0*/  BAR.SYNC.DEFER_BLOCKING 0x0 ;  /* 0x0000000000007b1d */ /* 0x000fec0000010000 */
[----:B------:R-:W-:Y:S05]  /*e500*/  @P0 BRA.U `(.L_x_136) ;  /* 0x0000000100480947 */ /* 0x000fea0003800000 */
[----:B--23--:R-:W-:Y:S01]  /*e510*/  IMAD.MOV.U32 R50, RZ, RZ, RZ ;  /* 0x000000ffff327224 */ /* 0x00cfe200078e00ff */
[----:B------:R-:W-:-:S05]  /*e520*/  @!P2 LEA R10, R40, UR44, 0x2 ;  /* 0x0000002c280aac11 */ /* 0x000fca000f8e10ff */
[----:B------:R1:W2:Y:S01]  /*e530*/  @!P2 LDS R50, [R10] ;  /* 0x000000000a32a984 */ /* 0x0002a20000000800 */
[----:B------:R-:W-:Y:S05]  /*e540*/  @P0 BRA `(.L_x_136) ;  /* 0x0000000000380947 */ /* 0x000fea0003800000 */
[----:B------:R-:W-:Y:S01]  /*e550*/  UMOV UR41, 0xffffffff ;  /* 0xffffffff00297882 */ /* 0x000fe20000000000 */
[----:B------:R-:W-:Y:S02]  /*e560*/  ISETP.NE.AND P2, PT, R40, RZ, PT ;  /* 0x000000ff2800720c */ /* 0x000fe40003f45270 */
[----:B------:R-:W-:Y:S11]  /*e570*/  BRA.DIV UR41, `(.L_x_137) ;  /* 0x0000012229087947 */ /* 0x000ff6000b800000 */
[----:B--2-4-:R-:W1:Y:S02]  /*e580*/  SHFL.DOWN PT, R49, R50, 0x10, 0x1f ;  /* 0x0a001f0032317f89 */ /* 0x014e6400000e0000 */
        /* <DEDUP_REMOVED lines=8> */
.L_x_495:
[----:B--2---:R-:W-:-:S05]  /*e610*/  IMAD.IADD R49, R13, 0x1, R49 ;  /* 0x000000010d317824 */ /* 0x004fca00078e0231 */
[----:B------:R2:W-:Y:S02]  /*e620*/  @!P2 STS [UR44], R49 ;  /* 0x00000031ff00a988 */ /* 0x0005e4000800082c */
.L_x_136:
[----:B------:R-:W-:Y:S05]  /*e630*/  WARPSYNC.ALL ;  /* 0x0000000000007948 */ /* 0x000fea0003800000 */
[----:B------:R-:W-:Y:S06]  /*e640*/  BAR.SYNC.DEFER_BLOCKING 0x0 ;  /* 0x0000000000007b1d */ /* 0x000fec0000010000 */
[----:B------:R-:W5:Y:S01]  /*e650*/  LDCU UR41, c[0x0][0x360] ;  /* 0x00006c00ff2977ac */ /* 0x000f620008000800 */
[----:B-1----:R-:W1:Y:S01]  /*e660*/  LDS.S8 R10, [R0+0x5c0] ;  /* 0x0005c000000a7984 */ /* 0x002e620000000200 */
[----:B-----5:R-:W-:-:S03]  /*e670*/  USHF.R.U32.HI UR41, URZ, 0x5, UR41 ;  /* 0x00000005ff297899 */ /* 0x020fc60008011629 */
[----:B------:R-:W-:Y:S01]  /*e680*/  LDS R42, [UR44] ;  /* 0x0000002cff2a7984 */ /* 0x000fe20008000800 */
[----:B------:R-:W-:Y:S02]  /*e690*/  BAR.SYNC.DEFER_BLOCKING 0x0 ;  /* 0x0000000000007b1d */ /* 0x000fe40000010000 */
[----:B------:R-:W-:Y:S01]  /*e6a0*/  ISETP.GE.U32.AND P2, PT, R40, UR41, PT ;  /* 0x0000002928007c0c */ /* 0x000fe2000bf46070 */
[----:B-1----:R-:W-:-:S05]  /*e6b0*/  IMAD R10, R9, R10, RZ ;  /* 0x0000000a090a7224 */ /* 0x002fca00078e02ff */
[----:B------:R-:W1:Y:S02]  /*e6c0*/  SHFL.DOWN PT, R9, R10, 0x10, 0x1f ;  /* 0x0a001f000a097f89 */ /* 0x000e6400000e0000 */
[----:B-1----:R-:W-:Y:S01]  /*e6d0*/  IMAD.IADD R9, R10, 0x1, R9 ;  /* 0x000000010a097824 */ /* 0x002fe200078e0209 */
[----:B------:R-:W-:-:S04]  /*e6e0*/  @!P1 LEA.HI R10, R40, UR44, RZ, 0x1d ;  /* 0x0000002c280a9c11 */ /* 0x000fc8000f8fe8ff */
[----:B------:R-:W1:Y:S02]  /*e6f0*/  SHFL.DOWN PT, R12, R9, 0x8, 0x1f ;  /* 0x09001f00090c7f89 */ /* 0x000e6400000e0000 */
[----:B-1----:R-:W-:-:S05]  /*e700*/  IMAD.IADD R12, R9, 0x1, R12 ;  /* 0x00000001090c7824 */ /* 0x002fca00078e020c */
[----:B------:R-:W1:Y:S02]  /*e710*/  SHFL.DOWN PT, R11, R12, 0x4, 0x1f ;  /* 0x08801f000c0b7f89 */ /* 0x000e6400000e0000 */
[----:B-1----:R-:W-:-:S05]  /*e720*/  IMAD.IADD R11, R12, 0x1, R11 ;  /* 0x000000010c0b7824 */ /* 0x002fca00078e020b */
[----:B------:R-:W1:Y:S02]  /*e730*/  SHFL.DOWN PT, R14, R11, 0x2, 0x1f ;  /* 0x08401f000b0e7f89 */ /* 0x000e6400000e0000 */
[----:B-1----:R-:W-:-:S05]  /*e740*/  IMAD.IADD R14, R11, 0x1, R14 ;  /* 0x000000010b0e7824 */ /* 0x002fca00078e020e */
[----:B------:R-:W1:Y:S02]  /*e750*/  SHFL.DOWN PT, R13, R14, 0x1, 0x1f ;  /* 0x08201f000e0d7f89 */ /* 0x000e6400000e0000 */
[----:B-1----:R-:W-:-:S05]  /*e760*/  IADD3 R13, PT, PT, R14, R13, RZ ;  /* 0x0000000d0e0d7210 */ /* 0x002fca0007ffe0ff */
[----:B------:R1:W-:Y:S01]  /*e770*/  @!P1 STS [R10], R13 ;  /* 0x0000000d0a009388 */ /* 0x0003e20000000800 */
[----:B------:R-:W-:Y:S06]  /*e780*/  BAR.SYNC.DEFER_BLOCKING 0x0 ;  /* 0x0000000000007b1d */ /* 0x000fec0000010000 */
[----:B------:R-:W-:Y:S05]  /*e790*/  @P0 BRA.U `(.L_x_138) ;  /* 0x0000000100480947 */ /* 0x000fea0003800000 */
[----:B--23--:R-:W-:Y:S01]  /*e7a0*/  IMAD.MOV.U32 R50, RZ, RZ, RZ ;  /* 0x000000ffff327224 */ /* 0x00cfe200078e00ff */
[----:B------:R-:W-:-:S05]  /*e7b0*/  @!P2 LEA R9, R40, UR44, 0x2 ;  /* 0x0000002c2809ac11 */ /* 0x000fca000f8e10ff */
[----:B------:R2:W3:Y:S01]  /*e7c0*/  @!P2 LDS R50, [R9] ;  /* 0x000000000932a984 */ /* 0x0004e20000000800 */
[----:B------:R-:W-:Y:S05]  /*e7d0*/  @P0 BRA `(.L_x_138) ;  /* 0x0000000000380947 */ /* 0x000fea0003800000 */
[----:B------:R-:W-:Y:S01]  /*e7e0*/  UMOV UR41, 0xffffffff ;  /* 0xffffffff00297882 */ /* 0x000fe20000000000 */
[----:B------:R-:W-:Y:S02]  /*e7f0*/  ISETP.NE.AND P2, PT, R40, RZ, PT ;  /* 0x000000ff2800720c */ /* 0x000fe40003f45270 */
[----:B------:R-:W-:Y:S11]  /*e800*/  BRA.DIV UR41, `(.L_x_139) ;  /* 0x0000011e29e07947 */ /* 0x000ff6000b800000 */
[----:B---34-:R-:W2:Y:S02]  /*e810*/  SHFL.DOWN PT, R49, R50, 0x10, 0x1f ;  /* 0x0a001f0032317f89 */ /* 0x018ea400000e0000 */
[----:B--2---:R-:W-:-:S05]  /*e820*/  IMAD.IADD R9, R49, 0x1, R50 ;  /* 0x0000000131097824 */ /* 0x004fca00078e0232 */
[----:B------:R-:W1:Y:S02]  /*e830*/  SHFL.DOWN PT, R49, R9, 0x8, 0x1f ;  /* 0x09001f0009317f89 */ /* 0x000e6400000e0000 */
[----:B-1----:R-:W-:-:S05]  /*e840*/  IMAD.IADD R10, R9, 0x1, R49 ;  /* 0x00000001090a7824 */ /* 0x002fca00078e0231 */
[----:B------:R-:W1:Y:S02]  /*e850*/  SHFL.DOWN PT, R49, R10, 0x4, 0x1f ;  /* 0x08801f000a317f89 */ /* 0x000e6400000e0000 */
[----:B-1----:R-:W-:-:S05]  /*e860*/  IMAD.IADD R11, R10, 0x1, R49 ;  /* 0x000000010a0b7824 */ /* 0x002fca00078e0231 */
[----:B------:R-:W1:Y:S02]  /*e870*/  SHFL.DOWN PT, R49, R11, 0x2, 0x1f ;  /* 0x08401f000b317f89 */ /* 0x000e6400000e0000 */
[----:B-1----:R-:W-:-:S05]  /*e880*/  IMAD.IADD R12, R11, 0x1, R49 ;  /* 0x000000010b0c7824 */ /* 0x002fca00078e0231 */
[----:B------:R1:W2:Y:S02]  /*e890*/  SHFL.DOWN PT, R49, R12, 0x1, 0x1f ;  /* 0x08201f000c317f89 */ /* 0x0002a400000e0000 */
.L_x_501:
[----:B--2---:R-:W-:-:S05]  /*e8a0*/  IADD3 R49, PT, PT, R12, R49, RZ ;  /* 0x000000310c317210 */ /* 0x004fca0007ffe0ff */
[----:B------:R2:W-:Y:S02]  /*e8b0*/  @!P2 STS [UR44], R49 ;  /* 0x00000031ff00a988 */ /* 0x0005e4000800082c */
.L_x_138:
[----:B------:R-:W-:Y:S05]  /*e8c0*/  WARPSYNC.ALL ;  /* 0x0000000000007948 */ /* 0x000fea0003800000 */
[----:B------:R-:W-:Y:S01]  /*e8d0*/  BAR.SYNC.DEFER_BLOCKING 0x0 ;  /* 0x0000000000007b1d */ /* 0x000fe20000010000 */
[----:B--2---:R-:W-:-:S05]  /*e8e0*/  VIADD R9, R8, 0x5c6 ;  /* 0x000005c608097836 */ /* 0x004fca0000000000 */
[----:B-1----:R-:W-:Y:S01]  /*e8f0*/  SHF.R.U32.HI R10, RZ, 0x10, R9 ;  /* 0x00000010ff0a7819 */ /* 0x002fe20000011609 */
[----:B------:R-:W1:Y:S03]  /*e900*/  LDCU UR41, c[0x0][0x360] ;  /* 0x00006c00ff2977ac */ /* 0x000e660008000800 */
[----:B------:R-:W-:-:S05]  /*e910*/  LOP3.LUT R10, R10, R9, RZ, 0x3c, !PT ;  /* 0x000000090a0a7212 */ /* 0x000fca00078e3cff */
[----:B------:R-:W-:-:S05]  /*e920*/  IMAD R10, R10, -0x7a143595, RZ ;  /* 0x85ebca6b0a0a7824 */ /* 0x000fca00078e02ff */
[----:B------:R-:W-:Y:S01]  /*e930*/  SHF.R.U32.HI R9, RZ, 0xd, R10 ;  /* 0x0000000dff097819 */ /* 0x000fe2000001160a */
[----:B------:R-:W2:Y:S03]  /*e940*/  LDS.S8 R12, [R0+0xb80] ;  /* 0x000b8000000c7984 */ /* 0x000ea60000000200 */
[----:B------:R-:W-:Y:S01]  /*e950*/  LOP3.LUT R9, R9, R10, RZ, 0x3c, !PT ;  /* 0x0000000a09097212 */ /* 0x000fe200078e3cff */
[----:B-1----:R-:W-:Y:S01]  /*e960*/  USHF.R.U32.HI UR41, URZ, 0x5, UR41 ;  /* 0x00000005ff297899 */ /* 0x002fe20008011629 */
        /* <DEDUP_REMOVED lines=11> */
[----:B--2---:R-:W-:-:S05]  /*ea20*/  IMAD R12, R9, R12, RZ ;  /* 0x0000000c090c7224 */ /* 0x004fca00078e02ff */
        /* <DEDUP_REMOVED lines=8> */
[----:B-1----:R-:W-:-:S05]  /*eab0*/  IADD3 R14, PT, PT, R13, R14, RZ ;  /* 0x0000000e0d0e7210 */ /* 0x002fca0007ffe0ff */
[----:B0-----:R-:W0:Y:S02]  /*eac0*/  SHFL.DOWN PT, R15, R14, 0x1, 0x1f ;  /* 0x08201f000e0f7f89 */ /* 0x001e2400000e0000 */
[----:B0-----:R-:W-:-:S05]  /*ead0*/  IMAD.IADD R15, R14, 0x1, R15 ;  /* 0x000000010e0f7824 */ /* 0x001fca00078e020f */
[----:B------:R0:W-:Y:S01]  /*eae0*/  @!P1 STS [R12], R15 ;  /* 0x0000000f0c009388 */ /* 0x0001e20000000800 */
[----:B------:R-:W-:Y:S06]  /*eaf0*/  BAR.SYNC.DEFER_BLOCKING 0x0 ;  /* 0x0000000000007b1d */ /* 0x000fec0000010000 */
[----:B------:R-:W-:Y:S05]  /*eb00*/  @P0 BRA.U `(.L_x_140) ;  /* 0x0000000100480947 */ /* 0x000fea0003800000 */
[----:B---3--:R-:W-:Y:S01]  /*eb10*/  IMAD.MOV.U32 R50, RZ, RZ, RZ ;  /* 0x000000ffff327224 */ /* 0x008fe200078e00ff */
        /* <DEDUP_REMOVED lines=10> */
[----:B------:R-:W0:Y:S02]  /*ebc0*/  SHFL.DOWN PT, R49, R11, 0x4, 0x1f ;  /* 0x08801f000b317f89 */ /* 0x000e2400000e0000 */
[----:B0-----:R-:W-:-:S05]  /*ebd0*/  IMAD.IADD R12, R11, 0x1, R49 ;  /* 0x000000010b0c7824 */ /* 0x001fca00078e0231 */
[----:B------:R-:W0:Y:S02]  /*ebe0*/  SHFL.DOWN PT, R49, R12, 0x2, 0x1f ;  /* 0x08401f000c317f89 */ /* 0x000e2400000e0000 */
[----:B0-----:R-:W-:-:S05]  /*ebf0*/  IADD3 R13, PT, PT, R12, R49, RZ ;  /* 0x000000310c0d7210 */ /* 0x001fca0007ffe0ff */
[----:B------:R0:W1:Y:S02]  /*ec00*/  SHFL.DOWN PT, R49, R13, 0x1, 0x1f ;  /* 0x08201f000d317f89 */ /* 0x00006400000e0000 */
.L_x_507:
[----:B-1----:R-:W-:-:S05]  /*ec10*/  IMAD.IADD R49, R13, 0x1, R49 ;  /* 0x000000010d317824 */ /* 0x002fca00078e0231 */
[----:B------:R1:W-:Y:S02]  /*ec20*/  @!P2 STS [UR44], R49 ;  /* 0x00000031ff00a988 */ /* 0x0003e4000800082c */
.L_x_140:
        /* <DEDUP_REMOVED lines=12> */
[----:B0-----:R-:W0:Y:S02]  /*ecf0*/  SHFL.DOWN PT, R12, R9, 0x8, 0x1f ;  /* 0x09001f00090c7f89 */ /* 0x001e2400000e0000 */
[----:B0-----:R-:W-:-:S05]  /*ed00*/  IMAD.IADD R12, R9, 0x1, R12 ;  /* 0x00000001090c7824 */ /* 0x001fca00078e020c */
        /* <DEDUP_REMOVED lines=25> */
.L_x_513:
[----:B-1----:R-:W-:-:S05]  /*eea0*/  IADD3 R49, PT, PT, R12, R49, RZ ;  /* 0x000000310c317210 */ /* 0x002fca0007ffe0ff */
[----:B------:R1:W-:Y:S02]  /*eeb0*/  @!P2 STS [UR44], R49 ;  /* 0x00000031ff00a988 */ /* 0x0003e4000800082c */
.L_x_142:
[----:B------:R-:W-:Y:S05]  /*eec0*/  WARPSYNC.ALL ;  /* 0x0000000000007948 */ /* 0x000fea0003800000 */
[----:B------:R-:W-:Y:S01]  /*eed0*/  BAR.SYNC.DEFER_BLOCKING 0x0 ;  /* 0x0000000000007b1d */ /* 0x000fe20000010000 */
[----:B-1----:R-:W-:-:S05]  /*eee0*/  VIADD R9, R8, 0x5c7 ;  /* 0x000005c708097836 */ /* 0x002fca0000000000 */
[----:B0-----:R-:W-:Y:S01]  /*eef0*/  SHF.R.U32.HI R10, RZ, 0x10, R9 ;  /* 0x00000010ff0a7819 */ /* 0x001fe20000011609 */
[----:B------:R-:W0:Y:S03]  /*ef00*/  LDCU UR41, c[0x0][0x360] ;  /* 0x00006c00ff2977ac */ /* 0x000e260008000800 */
        /* <DEDUP_REMOVED lines=48> */
.L_x_519:
[----:B-1----:R-:W-:-:S05]  /*f210*/  IMAD.IADD R49, R13, 0x1, R49 ;  /* 0x000000010d317824 */ /* 0x002fca00078e0231 */
[----:B------:R1:W-:Y:S02]  /*f220*/  @!P2 STS [UR44], R49 ;  /* 0x00000031ff00a988 */ /* 0x0003e4000800082c */
.L_x_144:
        /* <DEDUP_REMOVED lines=39> */
.L_x_525:
[----:B-1----:R-:W-:-:S05]  /*f4a0*/  IADD3 R49, PT, PT, R12, R49, RZ ;  /* 0x000000310c317210 */ /* 0x002fca0007ffe0ff */
[----:B------:R1:W-:Y:S02]  /*f4b0*/  @!P2 STS [UR44], R49 ;  /* 0x00000031ff00a988 */ /* 0x0003e4000800082c */
.L_x_146:
[----:B------:R-:W-:Y:S05]  /*f4c0*/  WARPSYNC.ALL ;  /* 0x0000000000007948 */ /* 0x000fea0003800000 */
[----:B------:R-:W-:Y:S01]  /*f4d0*/  BAR.SYNC.DEFER_BLOCKING 0x0 ;  /* 0x0000000000007b1d */ /* 0x000fe20000010000 */
[----:B------:R-:W-:-:S05]  /*f4e0*/  VIADD R8, R8, 0x5c8 ;  /* 0x000005c808087836 */ /* 0x000fca0000000000 */
[----:B-1----:R-:W-:Y:S01]  /*f4f0*/  SHF.R.U32.HI R9, RZ, 0x10, R8 ;  /* 0x00000010ff097819 */ /* 0x002fe20000011608 */
[----:B------:R-:W1:Y:S03]  /*f500*/  LDCU UR41, c[0x0][0x360] ;  /* 0x00006c00ff2977ac */ /* 0x000e660008000800 */
[----:B------:R-:W-:-:S05]  /*f510*/  LOP3.LUT R9, R9, R8, RZ, 0x3c, !PT ;  /* 0x0000000809097212 */ /* 0x000fca00078e3cff */
[----:B------:R-:W-:-:S05]  /*f520*/  IMAD R9, R9, -0x7a143595, RZ ;  /* 0x85ebca6b09097824 */ /* 0x000fca00078e02ff */
[----:B------:R-:W-:Y:S01]  /*f530*/  SHF.R.U32.HI R8, RZ, 0xd, R9 ;  /* 0x0000000dff087819 */ /* 0x000fe20000011609 */
[----:B------:R-:W5:Y:S03]  /*f540*/  LDS.S8 R11, [R0+0x2280] ;  /* 0x00228000000b7984 */ /* 0x000f660000000200 */
        /* <DEDUP_REMOVED lines=13> */
[----:B-----5:R-:W-:-:S05]  /*f620*/  IMAD R11, R8, R11, RZ ;  /* 0x0000000b080b7224 */ /* 0x020fca00078e02ff */
[----:B0-----:R-:W0:Y:S02]  /*f630*/  SHFL.DOWN PT, R10, R11, 0x10, 0x1f ;  /* 0x0a001f000b0a7f89 */ /* 0x001e2400000e0000 */
        /* <DEDUP_REMOVED lines=29> */
.L_x_531:
[----:B-1----:R-:W-:-:S05]  /*f810*/  IMAD.IADD R49, R12, 0x1, R49 ;  /* 0x000000010c317824 */ /* 0x002fca00078e0231 */
[----:B------:R1:W-:Y:S02]  /*f820*/  @!P2 STS [UR44], R49 ;  /* 0x00000031ff00a988 */ /* 0x0003e4000800082c */
.L_x_148:
[----:B------:R-:W-:Y:S05]  /*f830*/  WARPSYNC.ALL ;  /* 0x0000000000007948 */ /* 0x000fea0003800000 */
[----:B------:R-:W-:Y:S06]  /*f840*/  BAR.SYNC.DEFER_BLOCKING 0x0 ;  /* 0x0000000000007b1d */ /* 0x000fec0000010000 */
[----:B------:R-:W5:Y:S01]  /*f850*/  LDCU UR41, c[0x0][0x360] ;  /* 0x00006c00ff2977ac */ /* 0x000f620008000800 */
[----:B------:R-:W0:Y:S01]  /*f860*/  LDCU.64 UR48, c[0x0][0x398] ;  /* 0x00007300ff3077ac */ /* 0x000e220008000a00 */
        /* <DEDUP_REMOVED lines=36> */
.L_x_537:
[----:B-1----:R-:W-:-:S05]  /*fab0*/  IADD3 R49, PT, PT, R11, R49, RZ ;  /* 0x000000310b317210 */ /* 0x002fca0007ffe0ff */
[----:B------:R1:W-:Y:S02]  /*fac0*/  @!P2 STS [UR44], R49 ;  /* 0x00000031ff00a988 */ /* 0x0003e4000800082c */
.L_x_150:
[----:B------:R-:W-:Y:S05]  /*fad0*/  WARPSYNC.ALL ;  /* 0x0000000000007948 */ /* 0x000fea0003800000 */
[----:B------:R-:W-:Y:S01]  /*fae0*/  BAR.SYNC.DEFER_BLOCKING 0x0 ;  /* 0x0000000000007b1d */ /* 0x000fe20000010000 */
[----:B--23--:R-:W-:Y:S02]  /*faf0*/  CS2R R50, SRZ ;  /* 0x0000000000327805 */ /* 0x00cfe4000001ff00 */
[----:B------:R-:W-:Y:S02]  /*fb00*/  CS2R R14, SRZ ;  /* 0x00000000000e7805 */ /* 0x000fe4000001ff00 */
[----:B------:R-:W-:-:S02]  /*fb10*/  CS2R R22, SRZ ;  /* 0x0000000000167805 */ /* 0x000fc4000001ff00 */
[----:B------:R-:W-:Y:S02]  /*fb20*/  CS2R R32, SRZ ;  /* 0x0000000000207805 */ /* 0x000fe4000001ff00 */
[----:B------:R-:W-:Y:S02]  /*fb30*/  CS2R R16, SRZ ;  /* 0x0000000000107805 */ /* 0x000fe4000001ff00 */
[----:B------:R-:W-:Y:S02]  /*fb40*/  CS2R R24, SRZ ;  /* 0x0000000000187805 */ /* 0x000fe4000001ff00 */
[----:B------:R-:W-:Y:S02]  /*fb50*/  CS2R R34, SRZ ;  /* 0x0000000000227805 */ /* 0x000fe4000001ff00 */
[----:B01----:R-:W-:Y:S02]  /*fb60*/  CS2R R8, SRZ ;  /* 0x0000000000087805 */ /* 0x003fe4000001ff00 */
[----:B------:R-:W-:-:S02]  /*fb70*/  CS2R R18, SRZ ;  /* 0x0000000000127805 */ /* 0x000fc4000001ff00 */
[----:B------:R-:W-:Y:S02]  /*fb80*/  CS2R R26, SRZ ;  /* 0x00000000001a7805 */ /* 0x000fe4000001ff00 */
[----:B------:R-:W-:Y:S02]  /*fb90*/  CS2R R36, SRZ ;  /* 0x0000000000247805 */ /* 0x000fe4000001ff00 */
[----:B------:R-:W-:Y:S02]  /*fba0*/  CS2R R10, SRZ ;  /* 0x00000000000a7805 */ /* 0x000fe4000001ff00 */
[----:B------:R-:W-:Y:S02]  /*fbb0*/  CS2R R20, SRZ ;  /* 0x0000000000147805 */ /* 0x000fe4000001ff00 */
[----:B------:R-:W-:Y:S02]  /*fbc0*/  CS2R R28, SRZ ;  /* 0x00000000001c7805 */ /* 0x000fe4000001ff00 */
[----:B------:R-:W-:-:S02]  /*fbd0*/  CS2R R38, SRZ ;  /* 0x0000000000267805 */ /* 0x000fc4000001ff00 */
[----:B------:R-:W-:Y:S01]  /*fbe0*/  CS2R R12, SRZ ;  /* 0x00000000000c7805 */ /* 0x000fe2000001ff00 */
[----:B------:R-:W-:Y:S01]  /*fbf0*/  IMAD.MOV.U32 R41, RZ, RZ, RZ ;  /* 0x000000ffff297224 */ /* 0x000fe200078e00ff */
[----:B----4-:R-:W0:Y:S06]  /*fc00*/  LDS R49, [UR44] ;  /* 0x0000002cff317984 */ /* 0x010e2c0008000800 */
.L_x_152:
[----:B------:R-:W-:Y:S01]  /*fc10*/  IMAD R30, R12, 0x5c0, R40 ;  /* 0x000005c00c1e7824 */ /* 0x000fe200078e0228 */
[----:B------:R-:W-:Y:S02]  /*fc20*/  UIMAD.WIDE.U32 UR46, UR5, 0x84400, UR48 ;  /* 0x00084400052e78a5 */ /* 0x000fe4000f8e0030 */
[----:B------:R-:W-:Y:S01]  /*fc30*/  IMAD.U32 R52, RZ, RZ, UR5 ;  /* 0x00000005ff347e24 */ /* 0x000fe2000f8e00ff */
[----:B------:R-:W-:Y:S01]  /*fc40*/  LDS.S8 R53, [R12+UR38+0x5c0] ;  /* 0x0005c0260c357984 */ /* 0x000fe20008000200 */
[----:B------:R-:W-:-:S03]  /*fc50*/  IMAD.MOV.U32 R31, RZ, RZ, RZ ;  /* 0x000000ffff1f7224 */ /* 0x000fc600078e00ff */
[----:B------:R-:W-:Y:S01]  /*fc60*/  LDS.S8 R54, [R12+UR38+0xb80] ;  /* 0x000b80260c367984 */ /* 0x000fe20008000200 */
[----:B------:R-:W-:-:S03]  /*fc70*/  IMAD.WIDE.U32 R30, R52, 0x84400, R30 ;  /* 0x00084400341e7825 */ /* 0x000fc600078e001e */
[----:B------:R-:W1:Y:S01]  /*fc80*/  LDS.S8 R52, [R12+UR38] ;  /* 0x000000260c347984 */ /* 0x000e620008000200 */
[----:B------:R-:W-:-:S03]  /*fc90*/  IADD3 R30, P2, PT, R30, UR46, RZ ;  /* 0x0000002e1e1e7c10 */ /* 0x000fc6000ff5e0ff */
[----:B------:R-:W2:Y:S01]  /*fca0*/  LDS.S8 R55, [R12+UR38+0x1140] ;  /* 0x001140260c377984 */ /* 0x000ea20008000200 */
[----:B------:R-:W-:-:S03]  /*fcb0*/  IADD3.X R31, PT, PT, R31, UR47, RZ, P2, !PT ;  /* 0x0000002f1f1f7c10 */ /* 0x000fc600097fe4ff */
[----:B------:R-:W3:Y:S04]  /*fcc0*/  LDS.S8 R56, [R12+UR38+0x1700] ;  /* 0x001700260c387984 */ /* 0x000ee80008000200 */
[----:B------:R-:W4:Y:S04]  /*fcd0*/  LDG.E.U8.CONSTANT R60, desc[UR36][R30.64+0x228b80] ;  /* 0x228b80241e3c7981 */ /* 0x000f28000c1e9100 */
[----:B------:R-:W5:Y:S04]  /*fce0*/  LDS.S8 R57, [R12+UR38+0x1cc0] ;  /* 0x001cc0260c397984 */ /* 0x000f680008000200 */
[----:B------:R-:W0:Y:S04]  /*fcf0*/  LDS.S8 R58, [R12+UR38+0x2280] ;  /* 0x002280260c3a7984 */ /* 0x000e280008000200 */
[----:B------:R-:W0:Y:S04]  /*fd00*/  LDS.S8 R59, [R12+UR38+0x2840] ;  /* 0x002840260c3b7984 */ /* 0x000e280008000200 */
[----:B------:R-:W5:Y:S01]  /*fd10*/  LDG.E.U8.CONSTANT R61, desc[UR36][R30.64+0x228e60] ;  /* 0x228e60241e3d7981 */ /* 0x000f62000c1e9100 */
[----:B----4-:R-:W-:-:S05]  /*fd20*/  PRMT R60, R60, 0x8880, RZ ;  /* 0x000088803c3c7816 */ /* 0x010fca00000000ff */
[-C--:B-1----:R-:W-:Y:S02]  /*fd30*/  IMAD R41, R52, R60.reuse, R41 ;  /* 0x0000003c34297224 */ /* 0x082fe400078e0229 */
[-C--:B------:R-:W-:Y:S02]  /*fd40*/  IMAD R39, R53, R60.reuse, R39 ;  /* 0x0000003c35277224 */ /* 0x080fe400078e0227 */
[-C--:B------:R-:W-:Y:S02]  /*fd50*/  IMAD R38, R54, R60.reuse, R38 ;  /* 0x0000003c36267224 */ /* 0x080fe400078e0226 */
[-C--:B--2---:R-:W-:Y:S02]  /*fd60*/  IMAD R37, R55, R60.reuse, R37 ;  /* 0x0000003c37257224 */ /* 0x084fe400078e0225 */
[-C--:B---3--:R-:W-:Y:S02]  /*fd70*/  IMAD R36, R56, R60.reuse, R36 ;  /* 0x0000003c38247224 */ /* 0x088fe400078e0224 */
[----:B-----5:R-:W-:-:S02]  /*fd80*/  IMAD R35, R57, R60, R35 ;  /* 0x0000003c39237224 */ /* 0x020fc400078e0223 */
[-C--:B0-----:R-:W-:Y:S02]  /*fd90*/  IMAD R34, R58, R60.reuse, R34 ;  /* 0x0000003c3a227224 */ /* 0x081fe400078e0222 */
[----:B------:R-:W-:Y:S02]  /*fda0*/  IMAD R33, R59, R60, R33 ;  /* 0x0000003c3b217224 */ /* 0x000fe400078e0221 */
[----:B------:R-:W2:Y:S04]  /*fdb0*/  LDG.E.U8.CONSTANT R60, desc[UR36][R30.64+0x228cf0] ;  /* 0x228cf0241e3c7981 */ /* 0x000ea8000c1e9100 */
[----:B------:R-:W3:Y:S01]  /*fdc0*/  LDG.E.U8.CONSTANT R30, desc[UR36][R30.64+0x228fd0] ;  /* 0x228fd0241e1e7981 */ /* 0x000ee2000c1e9100 */
[----:B------:R-:W-:-:S05]  /*fdd0*/  VIADD R12, R12, 0x1 ;  /* 0x000000010c0c7836 */ /* 0x000fca0000000000 */
[----:B------:R-:W-:Y:S02]  /*fde0*/  ISETP.NE.AND P2, PT, R12, 0x170, PT ;  /* 0x000001700c00780c */ /* 0x000fe40003f45270 */
[----:B------:R-:W-:-:S05]  /*fdf0*/  PRMT R61, R61, 0x8880, RZ ;  /* 0x000088803d3d7816 */ /* 0x000fca00000000ff */
[-C--:B------:R-:W-:Y:S02]  /*fe00*/  IMAD R22, R52, R61.reuse, R22 ;  /* 0x0000003d34167224 */ /* 0x080fe400078e0216 */
[-C--:B------:R-:W-:Y:S02]  /*fe10*/  IMAD R21, R53, R61.reuse, R21 ;  /* 0x0000003d35157224 */ /* 0x080fe400078e0215 */
[-C--:B------:R-:W-:Y:S02]  /*fe20*/  IMAD R20, R54, R61.reuse, R20 ;  /* 0x0000003d36147224 */ /* 0x080fe400078e0214 */
[-C--:B------:R-:W-:Y:S02]  /*fe30*/  IMAD R19, R55, R61.reuse, R19 ;  /* 0x0000003d37137224 */ /* 0x080fe400078e0213 */
[-C--:B------:R-:W-:Y:S02]  /*fe40*/  IMAD R18, R56, R61.reuse, R18 ;  /* 0x0000003d38127224 */ /* 0x080fe400078e0212 */
[----:B------:R-:W-:-:S02]  /*fe50*/  IMAD R17, R57, R61, R17 ;  /* 0x0000003d39117224 */ /* 0x000fc400078e0211 */
[-C--:B------:R-:W-:Y:S02]  /*fe60*/  IMAD R16, R58, R61.reuse, R16 ;  /* 0x0000003d3a107224 */ /* 0x080fe400078e0210 */
[----:B------:R-:W-:Y:S01]  /*fe70*/  IMAD R15, R59, R61, R15 ;  /* 0x0000003d3b0f7224 */ /* 0x000fe200078e020f */
[----:B--2---:R-:W-:-:S05]  /*fe80*/  PRMT R60, R60, 0x8880, RZ ;  /* 0x000088803c3c7816 */ /* 0x004fca00000000ff */
[-C--:B------:R-:W-:Y:S01]  /*fe90*/  IMAD R32, R52, R60.reuse, R32 ;  /* 0x0000003c34207224 */ /* 0x080fe200078e0220 */
[----:B---3--:R-:W-:Y:S01]  /*fea0*/  PRMT R30, R30, 0x8880, RZ ;  /* 0x000088801e1e7816 */ /* 0x008fe200000000ff */
[-C--:B------:R-:W-:Y:S02]  /*feb0*/  IMAD R29, R53, R60.reuse, R29 ;  /* 0x0000003c351d7224 */ /* 0x080fe400078e021d */
[-C--:B------:R-:W-:Y:S02]  /*fec0*/  IMAD R28, R54, R60.reuse, R28 ;  /* 0x0000003c361c7224 */ /* 0x080fe400078e021c */
[-C--:B------:R-:W-:Y:S02]  /*fed0*/  IMAD R27, R55, R60.reuse, R27 ;  /* 0x0000003c371b7224 */ /* 0x080fe400078e021b */
[-C--:B------:R-:W-:Y:S02]  /*fee0*/  IMAD R26, R56, R60.reuse, R26 ;  /* 0x0000003c381a7224 */ /* 0x080fe400078e021a */
[----:B------:R-:W-:-:S02]  /*fef0*/  IMAD R25, R57, R60, R25 ;  /* 0x0000003c39197224 */ /* 0x000fc400078e0219 */
[-C--:B------:R-:W-:Y:S02]  /*ff00*/  IMAD R24, R58, R60.reuse, R24 ;  /* 0x0000003c3a187224 */ /* 0x080fe400078e0218 */
[----:B------:R-:W-:Y:S02]  /*ff10*/  IMAD R23, R59, R60, R23 ;  /* 0x0000003c3b177224 */ /* 0x000fe400078e0217 */
[-C--:B------:R-:W-:Y:S02]  /*ff20*/  IMAD R14, R52, R30.reuse, R14 ;  /* 0x0000001e340e7224 */ /* 0x080fe400078e020e */
[-C--:B------:R-:W-:Y:S02]  /*ff30*/  IMAD R13, R53, R30.reuse, R13 ;  /* 0x0000001e350d7224 */ /* 0x080fe400078e020d */
[-C--:B------:R-:W-:Y:S02]  /*ff40*/  IMAD R11, R54, R30.reuse, R11 ;  /* 0x0000001e360b7224 */ /* 0x080fe400078e020b */
[----:B------:R-:W-:-:S02]  /*ff50*/  IMAD R10, R55, R30, R10 ;  /* 0x0000001e370a7224 */ /* 0x000fc400078e020a */
[-C--:B------:R-:W-:Y:S02]  /*ff60*/  IMAD R9, R56, R30.reuse, R9 ;  /* 0x0000001e38097224 */ /* 0x080fe400078e0209 */
[-C--:B------:R-:W-:Y:S02]  /*ff70*/  IMAD R8, R57, R30.reuse, R8 ;  /* 0x0000001e39087224 */ /* 0x080fe400078e0208 */
[-C--:B------:R-:W-:Y:S02]  /*ff80*/  IMAD R51, R58, R30.reuse, R51 ;  /* 0x0000001e3a337224 */ /* 0x080fe400078e0233 */
[----:B------:R-:W-:Y:S01]  /*ff90*/  IMAD R50, R59, R30, R50 ;  /* 0x0000001e3b327224 */ /* 0x000fe200078e0232 */
[----:B------:R-:W-:Y:S06]  /*ffa0*/  @P2 BRA `(.L_x_152) ;  /* 0xfffffffc00182947 */ /* 0x000fec000383ffff */
[----:B------:R-:W-:Y:S01]  /*ffb0*/  UIMAD UR41, UR5, 0x64, UR39 ;  /* 0x00000064052978a4 */ /* 0x000fe2000f8e0227 */
[----:B------:R-:W-:Y:S01]  /*ffc0*/  IMAD.MOV.U32 R12, RZ, RZ, -0x61c88647 ;  /* 0x9e3779b9ff0c7424 */ /* 0x000fe200078e00ff */
[----:B------:R-:W-:Y:S02]  /*ffd0*/  BAR.SYNC.DEFER_BLOCKING 0x0 ;  /* 0x0000000000007b1d */ /* 0x000fe40000010000 */
[----:B------:R-:W-:-:S06]  /*ffe0*/  UIADD3 UR41, UPT, UPT, UR40, UR41, URZ ;  /* 0x0000002928297290 */ /* 0x000fcc000fffe0ff */
[----:B------:R-:W-:-:S05]  /*fff0*/  IMAD R12, R40, R12, UR41 ;  /* 0x00000029280c7e24 */ /* 0x000fca000f8e020c */
[----:B------:R-:W-:Y:S01]  /*10000*/  IADD3 R30, PT, PT, R12, 0x5, RZ ;  /* 0x000000050c1e7810 */ /* 0x000fe20007ffe0ff */
[----:B------:R-:W0:Y:S03]  /*10010*/  LDCU UR41, c[0x0][0x360] ;  /* 0x00006c00ff2977ac */ /* 0x000e260008000800 */
[----:B------:R-:W-:-:S04]  /*10020*/  SHF.R.U32.HI R31, RZ, 0x10, R30 ;  /* 0x00000010ff1f7819 */ /* 0x000fc8000001161e */
[----:B------:R-:W-:-:S05]  /*10030*/  LOP3.LUT R30, R31, R30, RZ, 0x3c, !PT ;  /* 0x0000001e1f1e7212 */ /* 0x000fca00078e3cff */
[----:B------:R-:W-:-:S05]  /*10040*/  IMAD R30, R30, -0x7a143595, RZ ;  /* 0x85ebca6b1e1e7824 */ /* 0x000fca00078e02ff */
[----:B------:R-:W-:Y:S01]  /*10050*/  SHF.R.U32.HI R31, RZ, 0xd, R30 ;  /* 0x0000000dff1f7819 */ /* 0x000fe2000001161e */
[----:B0-----:R-:W-:-:S03]  /*10060*/  USHF.R.U32.HI UR41, URZ, 0x5, UR41 ;  /* 0x00000005ff297899 */ /* 0x001fc60008011629 */
[----:B------:R-:W-:-:S05]  /*10070*/  LOP3.LUT R30, R31, R30, RZ, 0x3c, !PT ;  /* 0x0000001e1f1e7212 */ /* 0x000fca00078e3cff */
[----:B------:R-:W-:-:S05]  /*10080*/  IMAD R30, R30, -0x3d4d51cb, RZ ;  /* 0xc2b2ae351e1e7824 */ /* 0x000fca00078e02ff */
[----:B------:R-:W-:-:S04]  /*10090*/  SHF.R.U32.HI R31, RZ, 0x10, R30 ;  /* 0x00000010ff1f7819 */ /* 0x000fc8000001161e */
[----:B------:R-:W-:-:S04]  /*100a0*/  LOP3.LUT R31, R31, R30, RZ, 0x3c, !PT ;  /* 0x0000001e1f1f7212 */ /* 0x000fc800078e3cff */
[----:B------:R-:W-:-:S04]  /*100b0*/  LOP3.LUT R30, R31, 0x1, RZ, 0xc0, !PT ;  /* 0x000000011f1e7812 */ /* 0x000fc800078ec0ff */
[----:B------:R-:W-:Y:S02]  /*100c0*/  ISETP.NE.U32.AND P2, PT, R30, 0x1, PT ;  /* 0x000000011e00780c */ /* 0x000fe40003f45070 */
[----:B------:R-:W-:-:S04]  /*100d0*/  SHF.R.U32.HI R30, RZ, 0x1, R31 ;  /* 0x00000001ff1e7819 */ /* 0x000fc8000001161f */
[----:B------:R-:W-:-:S05]  /*100e0*/  LOP3.LUT R30, R30, 0x1f, RZ, 0xc0, !PT ;  /* 0x0000001f1e1e7812 */ /* 0x000fca00078ec0ff */
[----:B------:R-:W-:-:S05]  /*100f0*/  IMAD.MOV R31, RZ, RZ, -R30 ;  /* 0x000000ffff1f7224 */ /* 0x000fca00078e0a1e */
[----:B------:R-:W-:Y:S02]  /*10100*/  SEL R52, R30, R31, !P2 ;  /* 0x0000001f1e347207 */ /* 0x000fe40005000000 */
[----:B------:R-:W-:-:S03]  /*10110*/  SEL R30, R31, R30, !P2 ;  /* 0x0000001e1f1e7207 */ /* 0x000fc60005000000 */
[----:B------:R-:W-:Y:S02]  /*10120*/  IMAD R52, R52, R42, RZ ;  /* 0x0000002a34347224 */ /* 0x000fe400078e02ff */
[----:B------:R-:W-:-:S03]  /*10130*/  IMAD R30, R30, R43, RZ ;  /* 0x0000002b1e1e7224 */ /* 0x000fc600078e02ff */
[----:B------:R-:W-:Y:S02]  /*10140*/  LEA.HI.SX32 R52, R52, R41, 0x18 ;  /* 0x0000002934347211 */ /* 0x000fe400078fc2ff */
[----:B------:R-:W-:Y:S02]  /*10150*/  LEA.HI.SX32 R30, R30, R39, 0x18 ;  /* 0x000000271e1e7211 */ /* 0x000fe400078fc2ff */
[----:B------:R-:W-:Y:S02]  /*10160*/  SHF.R.S32.HI R52, RZ, 0x8, R52 ;  /* 0x00000008ff347819 */ /* 0x000fe40000011434 */
[----:B------:R-:W-:Y:S02]  /*10170*/  SHF.R.S32.HI R30, RZ, 0x8, R30 ;  /* 0x00000008ff1e7819 */ /* 0x000fe4000001141e */
[----:B------:R-:W-:Y:S02]  /*10180*/  VIMNMX R52, PT, PT, R52, -0x7f, !PT ;  /* 0xffffff8134347848 */ /* 0x000fe40007fe0100 */
[----:B------:R-:W-:-:S02]  /*10190*/  VIMNMX R30, PT, PT, R30, -0x7f, !PT ;  /* 0xffffff811e1e7848 */ /* 0x000fc40007fe0100 */
[----:B------:R-:W-:Y:S02]  /*101a0*/  VIMNMX R52, PT, PT, R52, 0x7f, PT ;  /* 0x0000007f34347848 */ /* 0x000fe40003fe0100 */
[----:B------:R-:W-:-:S03]  /*101b0*/  VIMNMX R30, PT, PT, R30, 0x7f, PT ;  /* 0x0000007f1e1e7848 */ /* 0x000fc60003fe0100 */
[----:B------:R-:W-:Y:S04]  /*101c0*/  STS.U8 [R0], R52 ;  /* 0x0000003400007388 */ /* 0x000fe80000000000 */
[----:B------:R0:W-:Y:S02]  /*101d0*/  STS.U8 [R0+0x5c0], R30 ;  /* 0x0005c01e00007388 */ /* 0x0001e40000000000 */
[----:B0-----:R-:W-:-:S05]  /*101e0*/  VIADD R30, R12, 0x6fbef9f5 ;  /* 0x6fbef9f50c1e7836 */ /* 0x001fca0000000000 */
        /* <DEDUP_REMOVED lines=14> */
[----:B------:R-:W-:-:S03]  /*102d0*/  SEL R30, R31, R30, !P2 ;  /* 0x0000001e1f1e7207 */ /* 0x000fc60005000000 */
[----:B------:R-:W-:Y:S02]  /*102e0*/  IMAD R39, R42, R39, RZ ;  /* 0x000000272a277224 */ /* 0x000fe400078e02ff */
[----:B------:R-:W-:-:S03]  /*102f0*/  IMAD R30, R43, R30, RZ ;  /* 0x0000001e2b1e7224 */ /* 0x000fc600078e02ff */
[----:B------:R-:W-:Y:S02]  /*10300*/  LEA.HI.SX32 R39, R39, R32, 0x18 ;  /* 0x0000002027277211 */ /* 0x000fe400078fc2ff */
[----:B------:R-:W-:Y:S01]  /*10310*/  LEA.HI.SX32 R30, R30, R29, 0x18 ;  /* 0x0000001d1e1e7211 */ /* 0x000fe200078fc2ff */
[----:B------:R-:W-:Y:S01]  /*10320*/  VIADD R29, R12, 0xdf7df3e5 ;  /* 0xdf7df3e50c1d7836 */ /* 0x000fe20000000000 */
[----:B------:R-:W-:Y:S02]  /*10330*/  SHF.R.S32.HI R39, RZ, 0x8, R39 ;  /* 0x00000008ff277819 */ /* 0x000fe40000011427 */
[----:B------:R-:W-:Y:S02]  /*10340*/  SHF.R.S32.HI R30, RZ, 0x8, R30 ;  /* 0x00000008ff1e7819 */ /* 0x000fe4000001141e */
[----:B------:R-:W-:Y:S02]  /*10350*/  SHF.R.U32.HI R31, RZ, 0x10, R29 ;  /* 0x00000010ff1f7819 */ /* 0x000fe4000001161d */
[----:B------:R-:W-:-:S02]  /*10360*/  VIMNMX R39, PT, PT, R39, -0x7f, !PT ;  /* 0xffffff8127277848 */ /* 0x000fc40007fe0100 */
[----:B------:R-:W-:Y:S02]  /*10370*/  LOP3.LUT R29, R31, R29, RZ, 0x3c, !PT ;  /* 0x0000001d1f1d7212 */ /* 0x000fe400078e3cff */
[----:B------:R-:W-:Y:S02]  /*10380*/  VIMNMX R39, PT, PT, R39, 0x7f, PT ;  /* 0x0000007f27277848 */ /* 0x000fe40003fe0100 */
[----:B------:R-:W-:Y:S01]  /*10390*/  VIMNMX R30, PT, PT, R30, -0x7f, !PT ;  /* 0xffffff811e1e7848 */ /* 0x000fe20007fe0100 */
[----:B------:R-:W-:Y:S02]  /*103a0*/  IMAD R29, R29, -0x7a143595, RZ ;  /* 0x85ebca6b1d1d7824 */ /* 0x000fe400078e02ff */
[----:B------:R0:W-:Y:S01]  /*103b0*/  STS.U8 [R0+0x170], R39 ;  /* 0x0001702700007388 */ /* 0x0001e20000000000 */
[----:B------:R-:W-:Y:S02]  /*103c0*/  VIMNMX R30, PT, PT, R30, 0x7f, PT ;  /* 0x0000007f1e1e7848 */ /* 0x000fe40003fe0100 */
[----:B------:R-:W-:-:S03]  /*103d0*/  SHF.R.U32.HI R31, RZ, 0xd, R29 ;  /* 0x0000000dff1f7819 */ /* 0x000fc6000001161d */
[----:B------:R-:W-:Y:S01]  /*103e0*/  STS.U8 [R0+0x730], R30 ;  /* 0x0007301e00007388 */ /* 0x000fe20000000000 */
        /* <DEDUP_REMOVED lines=14> */
[----:B------:R-:W-:Y:S02]  /*104d0*/  IADD3 R22, PT, PT, R12, 0x4f3cedd5, RZ ;  /* 0x4f3cedd50c167810 */ /* 0x000fe40007ffe0ff */
[----:B------:R-:W-:Y:S02]  /*104e0*/  LEA.HI.SX32 R29, R29, R21, 0x18 ;  /* 0x000000151d1d7211 */ /* 0x000fe400078fc2ff */
[----:B------:R-:W-:Y:S02]  /*104f0*/  SHF.R.U32.HI R31, RZ, 0x10, R22 ;  /* 0x00000010ff1f7819 */ /* 0x000fe40000011616 */
[----:B------:R-:W-:Y:S02]  /*10500*/  SHF.R.S32.HI R29, RZ, 0x8, R29 ;  /* 0x00000008ff1d7819 */ /* 0x000fe4000001141d */
[----:B------:R-:W-:-:S02]  /*10510*/  LOP3.LUT R22, R31, R22, RZ, 0x3c, !PT ;  /* 0x000000161f167212 */ /* 0x000fc400078e3cff */
[----:B------:R-:W-:Y:S02]  /*10520*/  VIMNMX R29, PT, PT, R29, -0x7f, !PT ;  /* 0xffffff811d1d7848 */ /* 0x000fe40007fe0100 */
[----:B------:R-:W-:Y:S01]  /*10530*/  SHF.R.S32.HI R32, RZ, 0x8, R32 ;  /* 0x00000008ff207819 */ /* 0x000fe20000011420 */
[----:B------:R-:W-:Y:S01]  /*10540*/  IMAD R22, R22, -0x7a143595, RZ ;  /* 0x85ebca6b16167824 */ /* 0x000fe200078e02ff */
[----:B------:R-:W-:Y:S02]  /*10550*/  VIMNMX R29, PT, PT, R29, 0x7f, PT ;  /* 0x0000007f1d1d7848 */ /* 0x000fe40003fe0100 */
[----:B------:R-:W-:Y:S02]  /*10560*/  VIMNMX R32, PT, PT, R32, -0x7f, !PT ;  /* 0xffffff8120207848 */ /* 0x000fe40007fe0100 */
[----:B------:R-:W-:Y:S01]  /*10570*/  SHF.R.U32.HI R31, RZ, 0xd, R22 ;  /* 0x0000000dff1f7819 */ /* 0x000fe20000011616 */
[----:B------:R-:W-:Y:S01]  /*10580*/  STS.U8 [R0+0x8a0], R29 ;  /* 0x0008a01d00007388 */ /* 0x000fe20000000000 */
[----:B------:R-:W-:-:S02]  /*10590*/  VIMNMX R32, PT, PT, R32, 0x7f, PT ;  /* 0x0000007f20207848 */ /* 0x000fc40003fe0100 */
[----:B------:R-:W-:-:S03]  /*105a0*/  LOP3.LUT R22, R31, R22, RZ, 0x3c, !PT ;  /* 0x000000161f167212 */ /* 0x000fc600078e3cff */
[----:B------:R-:W-:Y:S02]  /*105b0*/  STS.U8 [R0+0x2e0], R32 ;  /* 0x0002e02000007388 */ /* 0x000fe40000000000 */
[----:B------:R-:W-:-:S05]  /*105c0*/  IMAD R22, R22, -0x3d4d51cb, RZ ;  /* 0xc2b2ae3516167824 */ /* 0x000fca00078e02ff */
[----:B------:R-:W-:-:S04]  /*105d0*/  SHF.R.U32.HI R31, RZ, 0x10, R22 ;  /* 0x00000010ff1f7819 */ /* 0x000fc80000011616 */
[----:B------:R-:W-:-:S04]  /*105e0*/  LOP3.LUT R31, R31, R22, RZ, 0x3c, !PT ;  /* 0x000000161f1f7212 */ /* 0x000fc800078e3cff */
[----:B------:R-:W-:Y:S02]  /*105f0*/  LOP3.LUT R22, R31, 0x1, RZ, 0xc0, !PT ;  /* 0x000000011f167812 */ /* 0x000fe400078ec0ff */
[----:B------:R-:W-:Y:S02]  /*10600*/  SHF.R.U32.HI R31, RZ, 0x1, R31 ;  /* 0x00000001ff1f7819 */ /* 0x000fe4000001161f */
[----:B------:R-:W-:Y:S02]  /*10610*/  ISETP.NE.U32.AND P2, PT, R22, 0x1, PT ;  /* 0x000000011600780c */ /* 0x000fe40003f45070 */
[----:B------:R-:W-:-:S05]  /*10620*/  LOP3.LUT R31, R31, 0x1f, RZ, 0xc0, !PT ;  /* 0x0000001f1f1f7812 */ /* 0x000fca00078ec0ff */
[----:B------:R-:W-:-:S05]  /*10630*/  IMAD.MOV R22, RZ, RZ, -R31 ;  /* 0x000000ffff167224 */ /* 0x000fca00078e0a1f */
[----:B------:R-:W-:Y:S02]  /*10640*/  SEL R21, R31, R22, !P2 ;  /* 0x000000161f157207 */ /* 0x000fe40005000000 */
[----:B------:R-:W-:Y:S01]  /*10650*/  SEL R22, R22, R31, !P2 ;  /* 0x0000001f16167207 */ /* 0x000fe20005000000 */
[----:B------:R-:W-:Y:S02]  /*10660*/  VIADD R31, R12, 0x6 ;  /* 0x000000060c1f7836 */ /* 0x000fe40000000000 */
[----:B------:R-:W-:Y:S02]  /*10670*/  IMAD R21, R42, R21, RZ ;  /* 0x000000152a157224 */ /* 0x000fe400078e02ff */
[----:B------:R-:W-:Y:S01]  /*10680*/  IMAD R22, R43, R22, RZ ;  /* 0x000000162b167224 */ /* 0x000fe200078e02ff */
[----:B0-----:R-:W-:Y:S02]  /*10690*/  SHF.R.U32.HI R39, RZ, 0x10, R31 ;  /* 0x00000010ff277819 */ /* 0x001fe4000001161f */
[----:B------:R-:W-:Y:S01]  /*106a0*/  LEA.HI.SX32 R21, R21, R14, 0x18 ;  /* 0x0000000e15157211 */ /* 0x000fe200078fc2ff */
[----:B------:R-:W-:Y:S01]  /*106b0*/  VIADD R14, R12, 0x6fbef9f6 ;  /* 0x6fbef9f60c0e7836 */ /* 0x000fe20000000000 */
[----:B------:R-:W-:-:S02]  /*106c0*/  LOP3.LUT R31, R39, R31, RZ, 0x3c, !PT ;  /* 0x0000001f271f7212 */ /* 0x000fc400078e3cff */
[----:B------:R-:W-:Y:S02]  /*106d0*/  LEA.HI.SX32 R22, R22, R13, 0x18 ;  /* 0x0000000d16167211 */ /* 0x000fe400078fc2ff */
[----:B------:R-:W-:Y:S01]  /*106e0*/  SHF.R.S32.HI R21, RZ, 0x8, R21 ;  /* 0x00000008ff157819 */ /* 0x000fe20000011415 */
[----:B------:R-:W-:Y:S01]  /*106f0*/  IMAD R31, R31, -0x7a143595, RZ ;  /* 0x85ebca6b1f1f7824 */ /* 0x000fe200078e02ff */
[----:B------:R-:W-:Y:S02]  /*10700*/  SHF.R.S32.HI R22, RZ, 0x8, R22 ;  /* 0x00000008ff167819 */ /* 0x000fe40000011416 */
[----:B------:R-:W-:Y:S02]  /*10710*/  VIMNMX R21, PT, PT, R21, -0x7f, !PT ;  /* 0xffffff8115157848 */ /* 0x000fe40007fe0100 */
[----:B------:R-:W-:Y:S02]  /*10720*/  SHF.R.U32.HI R39, RZ, 0xd, R31 ;  /* 0x0000000dff277819 */ /* 0x000fe4000001161f */
[----:B------:R-:W-:-:S02]  /*10730*/  VIMNMX R21, PT, PT, R21, 0x7f, PT ;  /* 0x0000007f15157848 */ /* 0x000fc40003fe0100 */
[----:B------:R-:W-:Y:S02]  /*10740*/  LOP3.LUT R31, R39, R31, RZ, 0x3c, !PT ;  /* 0x0000001f271f7212 */ /* 0x000fe400078e3cff */
[----:B------:R-:W-:Y:S01]  /*10750*/  VIMNMX R22, PT, PT, R22, -0x7f, !PT ;  /* 0xffffff8116167848 */ /* 0x000fe20007fe0100 */
[----:B------:R0:W-:Y:S02]  /*10760*/  STS.U8 [R0+0x450], R21 ;  /* 0x0004501500007388 */ /* 0x0001e40000000000 */
[----:B------:R-:W-:Y:S01]  /*10770*/  IMAD R31, R31, -0x3d4d51cb, RZ ;  /* 0xc2b2ae351f1f7824 */ /* 0x000fe200078e02ff */
[----:B------:R-:W-:-:S04]  /*10780*/  VIMNMX R22, PT, PT, R22, 0x7f, PT ;  /* 0x0000007f16167848 */ /* 0x000fc80003fe0100 */
[----:B------:R-:W-:Y:S01]  /*10790*/  SHF.R.U32.HI R39, RZ, 0x10, R31 ;  /* 0x00000010ff277819 */ /* 0x000fe2000001161f */
[----:B------:R-:W-:Y:S03]  /*107a0*/  STS.U8 [R0+0xa10], R22 ;  /* 0x000a101600007388 */ /* 0x000fe60000000000 */
[----:B------:R-:W-:-:S04]  /*107b0*/  LOP3.LUT R39, R39, R31, RZ, 0x3c, !PT ;  /* 0x0000001f27277212 */ /* 0x000fc800078e3cff */
[----:B------:R-:W-:Y:S02]  /*107c0*/  LOP3.LUT R31, R39, 0x1, RZ, 0xc0, !PT ;  /* 0x00000001271f7812 */ /* 0x000fe400078ec0ff */
[----:B------:R-:W-:Y:S02]  /*107d0*/  SHF.R.U32.HI R39, RZ, 0x1, R39 ;  /* 0x00000001ff277819 */ /* 0x000fe40000011627 */
[----:B------:R-:W-:Y:S02]  /*107e0*/  ISETP.NE.U32.AND P2, PT, R31, 0x1, PT ;  /* 0x000000011f00780c */ /* 0x000fe40003f45070 */
[----:B------:R-:W-:-:S05]  /*107f0*/  LOP3.LUT R39, R39, 0x1f, RZ, 0xc0, !PT ;  /* 0x0000001f27277812 */ /* 0x000fca00078ec0ff */
[----:B------:R-:W-:-:S05]  /*10800*/  IMAD.MOV R41, RZ, RZ, -R39 ;  /* 0x000000ffff297224 */ /* 0x000fca00078e0a27 */
[----:B------:R-:W-:Y:S02]  /*10810*/  SEL R31, R39, R41, !P2 ;  /* 0x00000029271f7207 */ /* 0x000fe40005000000 */
[----:B------:R-:W-:Y:S02]  /*10820*/  SEL R39, R41, R39, !P2 ;  /* 0x0000002729277207 */ /* 0x000fe40005000000 */
[----:B------:R-:W-:Y:S01]  /*10830*/  SHF.R.U32.HI R41, RZ, 0x10, R14 ;  /* 0x00000010ff297819 */ /* 0x000fe2000001160e */
[----:B------:R-:W-:Y:S02]  /*10840*/  IMAD R31, R31, R44, RZ ;  /* 0x0000002c1f1f7224 */ /* 0x000fe400078e02ff */
[----:B------:R-:W-:Y:S01]  /*10850*/  IMAD R39, R39, R45, RZ ;  /* 0x0000002d27277224 */ /* 0x000fe200078e02ff */
[----:B------:R-:W-:Y:S02]  /*10860*/  LOP3.LUT R14, R41, R14, RZ, 0x3c, !PT ;  /* 0x0000000e290e7212 */ /* 0x000fe400078e3cff */
[----:B------:R-:W-:-:S02]  /*10870*/  LEA.HI.SX32 R31, R31, R38, 0x18 ;  /* 0x000000261f1f7211 */ /* 0x000fc400078fc2ff */
[----:B------:R-:W-:Y:S01]  /*10880*/  IADD3 R38, PT, PT, R12, -0x20820c1a, RZ ;  /* 0xdf7df3e60c267810 */ /* 0x000fe20007ffe0ff */
[----:B------:R-:W-:Y:S01]  /*10890*/  IMAD R14, R14, -0x7a143595, RZ ;  /* 0x85ebca6b0e0e7824 */ /* 0x000fe200078e02ff */
[----:B------:R-:W-:Y:S02]  /*108a0*/  LEA.HI.SX32 R39, R39, R37, 0x18 ;  /* 0x0000002527277211 */ /* 0x000fe400078fc2ff */
[----:B------:R-:W-:Y:S02]  /*108b0*/  SHF.R.S32.HI R31, RZ, 0x8, R31 ;  /* 0x00000008ff1f7819 */ /* 0x000fe4000001141f */
[----:B------:R-:W-:Y:S02]  /*108c0*/  SHF.R.U32.HI R41, RZ, 0xd, R14 ;  /* 0x0000000dff297819 */ /* 0x000fe4000001160e */
[----:B------:R-:W-:Y:S02]  /*108d0*/  SHF.R.S32.HI R39, RZ, 0x8, R39 ;  /* 0x00000008ff277819 */ /* 0x000fe40000011427 */
[----:B------:R-:W-:-:S02]  /*108e0*/  LOP3.LUT R14, R41, R14, RZ, 0x3c, !PT ;  /* 0x0000000e290e7212 */ /* 0x000fc400078e3cff */
[----:B------:R-:W-:Y:S02]  /*108f0*/  VIMNMX R31, PT, PT, R31, -0x7f, !PT ;  /* 0xffffff811f1f7848 */ /* 0x000fe40007fe0100 */
[----:B------:R-:W-:Y:S01]  /*10900*/  VIMNMX R39, PT, PT, R39, -0x7f, !PT ;  /* 0xffffff8127277848 */ /* 0x000fe20007fe0100 */
[----:B------:R-:W-:Y:S01]  /*10910*/  IMAD R14, R14, -0x3d4d51cb, RZ ;  /* 0xc2b2ae350e0e7824 */ /* 0x000fe200078e02ff */
[----:B------:R-:W-:Y:S02]  /*10920*/  VIMNMX R31, PT, PT, R31, 0x7f, PT ;  /* 0x0000007f1f1f7848 */ /* 0x000fe40003fe0100 */
[----:B------:R-:W-:Y:S02]  /*10930*/  VIMNMX R39, PT, PT, R39, 0x7f, PT ;  /* 0x0000007f27277848 */ /* 0x000fe40003fe0100 */
[----:B------:R-:W-:Y:S01]  /*10940*/  SHF.R.U32.HI R41, RZ, 0x10, R14 ;  /* 0x00000010ff297819 */ /* 0x000fe2000001160e */
[----:B------:R-:W-:Y:S03]  /*10950*/  STS.U8 [R0+0xb80], R31 ;  /* 0x000b801f00007388 */ /* 0x000fe60000000000 */
[----:B------:R-:W-:Y:S01]  /*10960*/  LOP3.LUT R41, R41, R14, RZ, 0x3c, !PT ;  /* 0x0000000e29297212 */ /* 0x000fe200078e3cff */
[----:B------:R-:W-:Y:S03]  /*10970*/  STS.U8 [R0+0x1140], R39 ;  /* 0x0011402700007388 */ /* 0x000fe60000000000 */
[----:B------:R-:W-:-:S02]  /*10980*/  LOP3.LUT R14, R41, 0x1, RZ, 0xc0, !PT ;  /* 0x00000001290e7812 */ /* 0x000fc400078ec0ff */
        /* <DEDUP_REMOVED lines=10> */
[----:B------:R-:W-:Y:S01]  /*10a30*/  LEA.HI.SX32 R37, R37, R28, 0x18 ;  /* 0x0000001c25257211 */ /* 0x000fe200078fc2ff */
[----:B------:R-:W-:Y:S01]  /*10a40*/  VIADD R28, R12, 0x4f3cedd6 ;  /* 0x4f3cedd60c1c7836 */ /* 0x000fe20000000000 */
[----:B------:R-:W-:Y:S01]  /*10a50*/  LEA.HI.SX32 R27, R14, R27, 0x18 ;  /* 0x0000001b0e1b7211 */ /* 0x000fe200078fc2ff */
[----:B------:R-:W-:Y:S01]  /*10a60*/  IMAD R38, R38, -0x7a143595, RZ ;  /* 0x85ebca6b26267824 */ /* 0x000fe200078e02ff */
[----:B------:R-:W-:-:S02]  /*10a70*/  SHF.R.S32.HI R37, RZ, 0x8, R37 ;  /* 0x00000008ff257819 */ /* 0x000fc40000011425 */
[----:B------:R-:W-:Y:S02]  /*10a80*/  SHF.R.S32.HI R27, RZ, 0x8, R27 ;  /* 0x00000008ff1b7819 */ /* 0x000fe4000001141b */
[----:B------:R-:W-:Y:S02]  /*10a90*/  SHF.R.U32.HI R41, RZ, 0xd, R38 ;  /* 0x0000000dff297819 */ /* 0x000fe40000011626 */
[----:B------:R-:W-:Y:S02]  /*10aa0*/  VIMNMX R27, PT, PT, R27, -0x7f, !PT ;  /* 0xffffff811b1b7848 */ /* 0x000fe40007fe0100 */
[----:B------:R-:W-:Y:S02]  /*10ab0*/  LOP3.LUT R38, R41, R38, RZ, 0x3c, !PT ;  /* 0x0000002629267212 */ /* 0x000fe400078e3cff */
[----:B------:R-:W-:Y:S02]  /*10ac0*/  VIMNMX R27, PT, PT, R27, 0x7f, PT ;  /* 0x0000007f1b1b7848 */ /* 0x000fe40003fe0100 */
[----:B------:R-:W-:Y:S01]  /*10ad0*/  VIMNMX R37, PT, PT, R37, -0x7f, !PT ;  /* 0xffffff8125257848 */ /* 0x000fe20007fe0100 */
[----:B------:R-:W-:-:S02]  /*10ae0*/  IMAD R38, R38, -0x3d4d51cb, RZ ;  /* 0xc2b2ae3526267824 */ /* 0x000fc400078e02ff */
[----:B------:R1:W-:Y:S01]  /*10af0*/  STS.U8 [R0+0x12b0], R27 ;  /* 0x0012b01b00007388 */ /* 0x0003e20000000000 */
[----:B------:R-:W-:Y:S02]  /*10b00*/  VIMNMX R37, PT, PT, R37, 0x7f, PT ;  /* 0x0000007f25257848 */ /* 0x000fe40003fe0100 */
[----:B------:R-:W-:-:S03]  /*10b10*/  SHF.R.U32.HI R41, RZ, 0x10, R38 ;  /* 0x00000010ff297819 */ /* 0x000fc60000011626 */
[----:B------:R-:W-:Y:S01]  /*10b20*/  STS.U8 [R0+0xcf0], R37 ;  /* 0x000cf02500007388 */ /* 0x000fe20000000000 */
        /* <DEDUP_REMOVED lines=13> */
[----:B------:R-:W-:Y:S01]  /*10c00*/  IADD3 R20, PT, PT, R12, 0x6fbef9f7, RZ ;  /* 0x6fbef9f70c147810 */ /* 0x000fe20007ffe0ff */
[----:B------:R-:W-:Y:S01]  /*10c10*/  IMAD R28, R28, -0x7a143595, RZ ;  /* 0x85ebca6b1c1c7824 */ /* 0x000fe200078e02ff */
[----:B------:R-:W-:Y:S02]  /*10c20*/  LEA.HI.SX32 R38, R38, R19, 0x18 ;  /* 0x0000001326267211 */ /* 0x000fe400078fc2ff */
[----:B------:R-:W-:Y:S02]  /*10c30*/  SHF.R.S32.HI R13, RZ, 0x8, R13 ;  /* 0x00000008ff0d7819 */ /* 0x000fe4000001140d */
[----:B------:R-:W-:Y:S02]  /*10c40*/  SHF.R.U32.HI R41, RZ, 0xd, R28 ;  /* 0x0000000dff297819 */ /* 0x000fe4000001161c */
[----:B------:R-:W-:Y:S02]  /*10c50*/  VIMNMX R13, PT, PT, R13, -0x7f, !PT ;  /* 0xffffff810d0d7848 */ /* 0x000fe40007fe0100 */
[----:B------:R-:W-:-:S02]  /*10c60*/  LOP3.LUT R28, R41, R28, RZ, 0x3c, !PT ;  /* 0x0000001c291c7212 */ /* 0x000fc400078e3cff */
[----:B------:R-:W-:Y:S02]  /*10c70*/  SHF.R.S32.HI R38, RZ, 0x8, R38 ;  /* 0x00000008ff267819 */ /* 0x000fe40000011426 */
[----:B------:R-:W-:Y:S01]  /*10c80*/  VIMNMX R13, PT, PT, R13, 0x7f, PT ;  /* 0x0000007f0d0d7848 */ /* 0x000fe20003fe0100 */
[----:B------:R-:W-:Y:S01]  /*10c90*/  IMAD R28, R28, -0x3d4d51cb, RZ ;  /* 0xc2b2ae351c1c7824 */ /* 0x000fe200078e02ff */
[----:B------:R-:W-:-:S03]  /*10ca0*/  VIMNMX R38, PT, PT, R38, -0x7f, !PT ;  /* 0xffffff8126267848 */ /* 0x000fc60007fe0100 */
[----:B------:R2:W-:Y:S01]  /*10cb0*/  STS.U8 [R0+0xe60], R13 ;  /* 0x000e600d00007388 */ /* 0x0005e20000000000 */
[----:B------:R-:W-:Y:S02]  /*10cc0*/  SHF.R.U32.HI R41, RZ, 0x10, R28 ;  /* 0x00000010ff297819 */ /* 0x000fe4000001161c */
[----:B0-----:R-:W-:Y:S02]  /*10cd0*/  VIMNMX R21, PT, PT, R38, 0x7f, PT ;  /* 0x0000007f26157848 */ /* 0x001fe40003fe0100 */
[----:B------:R-:W-:-:S03]  /*10ce0*/  LOP3.LUT R41, R41, R28, RZ, 0x3c, !PT ;  /* 0x0000001c29297212 */ /* 0x000fc600078e3cff */
[----:B------:R0:W-:Y:S01]  /*10cf0*/  STS.U8 [R0+0x1420], R21 ;  /* 0x0014201500007388 */ /* 0x0001e20000000000 */
        /* <DEDUP_REMOVED lines=10> */
[----:B------:R-:W-:Y:S02]  /*10da0*/  SHF.R.U32.HI R42, RZ, 0x10, R41 ;  /* 0x00000010ff2a7819 */ /* 0x000fe40000011629 */
        /* <DEDUP_REMOVED lines=9> */
[----:B-1----:R-:W-:-:S02]  /*10e40*/  VIMNMX R27, PT, PT, R14, 0x7f, PT ;  /* 0x0000007f0e1b7848 */ /* 0x002fc40003fe0100 */
[----:B------:R-:W-:Y:S02]  /*10e50*/  LOP3.LUT R41, R42, R41, RZ, 0x3c, !PT ;  /* 0x000000292a297212 */ /* 0x000fe400078e3cff */
[----:B------:R-:W-:Y:S01]  /*10e60*/  VIMNMX R45, PT, PT, R45, -0x7f, !PT ;  /* 0xffffff812d2d7848 */ /* 0x000fe20007fe0100 */
[----:B------:R-:W-:Y:S02]  /*10e70*/  STS.U8 [R0+0xfd0], R27 ;  /* 0x000fd01b00007388 */ /* 0x000fe40000000000 */
        /* <DEDUP_REMOVED lines=25> */
[----:B------:R-:W-:Y:S02]  /*11010*/  VIMNMX R41, PT, PT, R41, -0x7f, !PT ;  /* 0xffffff8129297848 */ /* 0x000fe40007fe0100 */
[----:B------:R-:W-:Y:S01]  /*11020*/  VIMNMX R29, PT, PT, R28, 0x7f, PT ;  /* 0x0000007f1c1d7848 */ /* 0x000fe20003fe0100 */
[----:B------:R-:W-:Y:S01]  /*11030*/  IMAD R20, R20, -0x3d4d51cb, RZ ;  /* 0xc2b2ae3514147824 */ /* 0x000fe200078e02ff */
[----:B------:R-:W-:-:S03]  /*11040*/  VIMNMX R41, PT, PT, R41, 0x7f, PT ;  /* 0x0000007f29297848 */ /* 0x000fc60003fe0100 */
[----:B------:R-:W-:Y:S01]  /*11050*/  STS.U8 [R0+0x1700], R29 ;  /* 0x0017001d00007388 */ /* 0x000fe20000000000 */
        /* <DEDUP_REMOVED lines=23> */
[----:B--2---:R-:W-:Y:S02]  /*111d0*/  VIMNMX R13, PT, PT, R20, 0x7f, PT ;  /* 0x0000007f140d7848 */ /* 0x004fe40003fe0100 */
[----:B------:R-:W-:Y:S01]  /*111e0*/  VIMNMX R19, PT, PT, R19, -0x7f, !PT ;  /* 0xffffff8113137848 */ /* 0x000fe20007fe0100 */
[----:B------:R-:W-:-:S02]  /*111f0*/  IMAD R11, R11, -0x3d4d51cb, RZ ;  /* 0xc2b2ae350b0b7824 */ /* 0x000fc400078e02ff */
[----:B------:R-:W-:Y:S01]  /*11200*/  STS.U8 [R0+0x1e30], R13 ;  /* 0x001e300d00007388 */ /* 0x000fe20000000000 */
        /* <DEDUP_REMOVED lines=27> */
[----:B0-----:R-:W-:-:S03]  /*113c0*/  VIMNMX R21, PT, PT, R14, 0x7f, PT ;  /* 0x0000007f0e157848 */ /* 0x001fc60003fe0100 */
[----:B------:R0:W-:Y:S01]  /*113d0*/  STS.U8 [R0+0x19e0], R11 ;  /* 0x0019e00b00007388 */ /* 0x0001e20000000000 */
        /* <DEDUP_REMOVED lines=10> */
[----:B------:R-:W-:Y:S01]  /*11480*/  IADD3 R42, PT, PT, R12, 0x8, RZ ;  /* 0x000000080c2a7810 */ /* 0x000fe20007ffe0ff */
[----:B------:R-:W-:Y:S02]  /*11490*/  IMAD R35, R46, R35, RZ ;  /* 0x000000232e237224 */ /* 0x000fe400078e02ff */
[----:B------:R-:W-:Y:S01]  /*114a0*/  IMAD R47, R47, R36, RZ ;  /* 0x000000242f2f7224 */ /* 0x000fe200078e02ff */
[----:B------:R-:W-:Y:S02]  /*114b0*/  SHF.R.U32.HI R43, RZ, 0x10, R42 ;  /* 0x00000010ff2b7819 */ /* 0x000fe4000001162a */
[----:B------:R-:W-:-:S02]  /*114c0*/  LEA.HI.SX32 R35, R35, R9, 0x18 ;  /* 0x0000000923237211 */ /* 0x000fc400078fc2ff */
[----:B------:R-:W-:Y:S02]  /*114d0*/  LOP3.LUT R42, R43, R42, RZ, 0x3c, !PT ;  /* 0x0000002a2b2a7212 */ /* 0x000fe400078e3cff */
[----:B------:R-:W-:Y:S02]  /*114e0*/  IADD3 R9, PT, PT, R12, 0x4f3cedd8, RZ ;  /* 0x4f3cedd80c097810 */ /* 0x000fe40007ffe0ff */
[----:B------:R-:W-:Y:S01]  /*114f0*/  LEA.HI.SX32 R47, R47, R8, 0x18 ;  /* 0x000000082f2f7211 */ /* 0x000fe200078fc2ff */
[----:B------:R-:W-:Y:S01]  /*11500*/  IMAD R42, R42, -0x7a143595, RZ ;  /* 0x85ebca6b2a2a7824 */ /* 0x000fe200078e02ff */
[----:B------:R-:W-:Y:S02]  /*11510*/  SHF.R.S32.HI R35, RZ, 0x8, R35 ;  /* 0x00000008ff237819 */ /* 0x000fe40000011423 */
[----:B------:R-:W-:Y:S02]  /*11520*/  SHF.R.S32.HI R47, RZ, 0x8, R47 ;  /* 0x00000008ff2f7819 */ /* 0x000fe4000001142f */
[----:B------:R-:W-:-:S02]  /*11530*/  SHF.R.U32.HI R43, RZ, 0xd, R42 ;  /* 0x0000000dff2b7819 */ /* 0x000fc4000001162a */
        /* <DEDUP_REMOVED lines=22> */
[----:B------:R-:W-:Y:S01]  /*116a0*/  LEA.HI.SX32 R42, R42, R33, 0x18 ;  /* 0x000000212a2a7211 */ /* 0x000fe200078fc2ff */
[----:B------:R-:W-:Y:S01]  /*116b0*/  IMAD R26, R26, -0x7a143595, RZ ;  /* 0x85ebca6b1a1a7824 */ /* 0x000fe200078e02ff */
[----:B------:R-:W-:Y:S01]  /*116c0*/  SHF.R.S32.HI R36, RZ, 0x8, R36 ;  /* 0x00000008ff247819 */ /* 0x000fe20000011424 */
[----:B------:R-:W-:Y:S01]  /*116d0*/  VIADD R33, R12, 0x4f3cef46 ;  /* 0x4f3cef460c217836 */ /* 0x000fe20000000000 */
[----:B------:R-:W-:Y:S02]  /*116e0*/  SHF.R.S32.HI R42, RZ, 0x8, R42 ;  /* 0x00000008ff2a7819 */ /* 0x000fe4000001142a */
[----:B------:R-:W-:Y:S02]  /*116f0*/  SHF.R.U32.HI R43, RZ, 0xd, R26 ;  /* 0x0000000dff2b7819 */ /* 0x000fe4000001161a */
[----:B------:R-:W-:Y:S02]  /*11700*/  VIMNMX R36, PT, PT, R36, -0x7f, !PT ;  /* 0xffffff8124247848 */ /* 0x000fe40007fe0100 */
[----:B------:R-:W-:-:S02]  /*11710*/  LOP3.LUT R26, R43, R26, RZ, 0x3c, !PT ;  /* 0x0000001a2b1a7212 */ /* 0x000fc400078e3cff */
[----:B------:R-:W-:Y:S02]  /*11720*/  VIMNMX R42, PT, PT, R42, -0x7f, !PT ;  /* 0xffffff812a2a7848 */ /* 0x000fe40007fe0100 */
[----:B0-----:R-:W-:Y:S01]  /*11730*/  VIMNMX R11, PT, PT, R36, 0x7f, PT ;  /* 0x0000007f240b7848 */ /* 0x001fe20003fe0100 */
[----:B------:R-:W-:Y:S01]  /*11740*/  IMAD R26, R26, -0x3d4d51cb, RZ ;  /* 0xc2b2ae351a1a7824 */ /* 0x000fe200078e02ff */
[----:B------:R-:W-:-:S03]  /*11750*/  VIMNMX R13, PT, PT, R42, 0x7f, PT ;  /* 0x0000007f2a0d7848 */ /* 0x000fc60003fe0100 */
[----:B------:R-:W-:Y:S01]  /*11760*/  STS.U8 [R0+0x2280], R11 ;  /* 0x0022800b00007388 */ /* 0x000fe20000000000 */
[----:B------:R-:W-:-:S03]  /*11770*/  SHF.R.U32.HI R43, RZ, 0x10, R26 ;  /* 0x00000010ff2b7819 */ /* 0x000fc6000001161a */
[----:B------:R0:W-:Y:S01]  /*11780*/  STS.U8 [R0+0x2840], R13 ;  /* 0x0028400d00007388 */ /* 0x0001e20000000000 */
        /* <DEDUP_REMOVED lines=22> */
[----:B------:R-:W-:Y:S01]  /*118f0*/  VIMNMX R25, PT, PT, R25, 0x7f, PT ;  /* 0x0000007f19197848 */ /* 0x000fe20003fe0100 */
[----:B------:R-:W-:Y:S01]  /*11900*/  IMAD R18, R18, -0x3d4d51cb, RZ ;  /* 0xc2b2ae3512127824 */ /* 0x000fe200078e02ff */
[----:B------:R-:W-:Y:S02]  /*11910*/  VIMNMX R19, PT, PT, R26, 0x7f, PT ;  /* 0x0000007f1a137848 */ /* 0x000fe40003fe0100 */
[----:B------:R-:W-:Y:S01]  /*11920*/  SHF.R.U32.HI R24, RZ, 0x10, R23 ;  /* 0x00000010ff187819 */ /* 0x000fe20000011617 */
[----:B------:R-:W-:Y:S01]  /*11930*/  STS.U8 [R0+0x23f0], R25 ;  /* 0x0023f01900007388 */ /* 0x000fe20000000000 */
[----:B------:R-:W-:Y:S02]  /*11940*/  SHF.R.U32.HI R43, RZ, 0x10, R18 ;  /* 0x00000010ff2b7819 */ /* 0x000fe40000011612 */
[----:B------:R-:W-:Y:S01]  /*11950*/  LOP3.LUT R24, R24, R23, RZ, 0x3c, !PT ;  /* 0x0000001718187212 */ /* 0x000fe200078e3cff */
[----:B------:R1:W-:Y:S01]  /*11960*/  STS.U8 [R0+0x29b0], R19 ;  /* 0x0029b01300007388 */ /* 0x0003e20000000000 */
[----:B------:R-:W-:Y:S01]  /*11970*/  LOP3.LUT R43, R43, R18, RZ, 0x3c, !PT ;  /* 0x000000122b2b7212 */ /* 0x000fe200078e3cff */
[----:B------:R-:W-:-:S02]  /*11980*/  VIADD R23, R12, 0xdf7df556 ;  /* 0xdf7df5560c177836 */ /* 0x000fc40000000000 */
[----:B------:R-:W-:Y:S01]  /*11990*/  IMAD R24, R24, -0x7a143595, RZ ;  /* 0x85ebca6b18187824 */ /* 0x000fe200078e02ff */
[----:B------:R-:W-:Y:S02]  /*119a0*/  LOP3.LUT R18, R43, 0x1, RZ, 0xc0, !PT ;  /* 0x000000012b127812 */ /* 0x000fe400078ec0ff */
[----:B------:R-:W-:Y:S02]  /*119b0*/  SHF.R.U32.HI R43, RZ, 0x1, R43 ;  /* 0x00000001ff2b7819 */ /* 0x000fe4000001162b */
[----:B------:R-:W-:Y:S02]  /*119c0*/  ISETP.NE.U32.AND P2, PT, R18, 0x1, PT ;  /* 0x000000011200780c */ /* 0x000fe40003f45070 */
[----:B------:R-:W-:Y:S02]  /*119d0*/  LOP3.LUT R43, R43, 0x1f, RZ, 0xc0, !PT ;  /* 0x0000001f2b2b7812 */ /* 0x000fe400078ec0ff */
[----:B------:R-:W-:-:S03]  /*119e0*/  SHF.R.U32.HI R34, RZ, 0xd, R24 ;  /* 0x0000000dff227819 */ /* 0x000fc60000011618 */
[----:B------:R-:W-:Y:S01]  /*119f0*/  IMAD.MOV R18, RZ, RZ, -R43 ;  /* 0x000000ffff127224 */ /* 0x000fe200078e0a2b */
[----:B------:R-:W-:-:S04]  /*11a00*/  LOP3.LUT R34, R34, R24, RZ, 0x3c, !PT ;  /* 0x0000001822227212 */ /* 0x000fc800078e3cff */
[----:B------:R-:W-:Y:S01]  /*11a10*/  SEL R17, R43, R18, !P2 ;  /* 0x000000122b117207 */ /* 0x000fe20005000000 */
[----:B------:R-:W-:Y:S01]  /*11a20*/  IMAD R34, R34, -0x3d4d51cb, RZ ;  /* 0xc2b2ae3522227824 */ /* 0x000fe200078e02ff */
        /* <DEDUP_REMOVED lines=17> */
[----:B0-----:R-:W-:-:S02]  /*11b40*/  VIMNMX R13, PT, PT, R18, 0x7f, PT ;  /* 0x0000007f120d7848 */ /* 0x001fc40003fe0100 */
[----:B------:R-:W-:Y:S01]  /*11b50*/  SHF.R.U32.HI R15, RZ, 0x10, R16 ;  /* 0x00000010ff0f7819 */ /* 0x000fe20000011610 */
[----:B------:R0:W-:Y:S01]  /*11b60*/  STS.U8 [R0+0x2560], R17 ;  /* 0x0025601100007388 */ /* 0x0001e20000000000 */
[----:B------:R-:W-:Y:S02]  /*11b70*/  SHF.R.U32.HI R43, RZ, 0x10, R9 ;  /* 0x00000010ff2b7819 */ /* 0x000fe40000011609 */
[----:B------:R-:W-:Y:S01]  /*11b80*/  LOP3.LUT R15, R15, R16, RZ, 0x3c, !PT ;  /* 0x000000100f0f7212 */ /* 0x000fe200078e3cff */
[----:B------:R-:W-:Y:S01]  /*11b90*/  STS.U8 [R0+0x2b20], R13 ;  /* 0x002b200d00007388 */ /* 0x000fe20000000000 */
[----:B------:R-:W-:Y:S02]  /*11ba0*/  LOP3.LUT R43, R43, R9, RZ, 0x3c, !PT ;  /* 0x000000092b2b7212 */ /* 0x000fe400078e3cff */
[----:B------:R-:W-:Y:S01]  /*11bb0*/  SHF.R.U32.HI R16, RZ, 0x10, R23 ;  /* 0x00000010ff107819 */ /* 0x000fe20000011617 */
[----:B------:R-:W-:Y:S01]  /*11bc0*/  IMAD R15, R15, -0x7a143595, RZ ;  /* 0x85ebca6b0f0f7824 */ /* 0x000fe200078e02ff */
[----:B------:R-:W-:-:S02]  /*11bd0*/  LOP3.LUT R9, R43, 0x1, RZ, 0xc0, !PT ;  /* 0x000000012b097812 */ /* 0x000fc400078ec0ff */
[----:B------:R-:W-:Y:S02]  /*11be0*/  SHF.R.U32.HI R43, RZ, 0x1, R43 ;  /* 0x00000001ff2b7819 */ /* 0x000fe4000001162b */
[----:B------:R-:W-:Y:S02]  /*11bf0*/  ISETP.NE.U32.AND P2, PT, R9, 0x1, PT ;  /* 0x000000010900780c */ /* 0x000fe40003f45070 */
[----:B------:R-:W-:Y:S02]  /*11c00*/  LOP3.LUT R43, R43, 0x1f, RZ, 0xc0, !PT ;  /* 0x0000001f2b2b7812 */ /* 0x000fe400078ec0ff */
[----:B------:R-:W-:Y:S02]  /*11c10*/  LOP3.LUT R16, R16, R23, RZ, 0x3c, !PT ;  /* 0x0000001710107212 */ /* 0x000fe400078e3cff */
[----:B------:R-:W-:Y:S01]  /*11c20*/  SHF.R.U32.HI R23, RZ, 0x10, R33 ;  /* 0x00000010ff177819 */ /* 0x000fe20000011621 */
[----:B------:R-:W-:Y:S01]  /*11c30*/  IMAD.MOV R8, RZ, RZ, -R43 ;  /* 0x000000ffff087224 */ /* 0x000fe200078e0a2b */
[----:B------:R-:W-:Y:S01]  /*11c40*/  SHF.R.U32.HI R10, RZ, 0xd, R15 ;  /* 0x0000000dff0a7819 */ /* 0x000fe2000001160f */
[----:B------:R-:W-:Y:S01]  /*11c50*/  IMAD R16, R16, -0x7a143595, RZ ;  /* 0x85ebca6b10107824 */ /* 0x000fe200078e02ff */
[----:B------:R-:W-:-:S02]  /*11c60*/  LOP3.LUT R23, R23, R33, RZ, 0x3c, !PT ;  /* 0x0000002117177212 */ /* 0x000fc400078e3cff */
[----:B------:R-:W-:Y:S02]  /*11c70*/  SEL R9, R43, R8, !P2 ;  /* 0x000000082b097207 */ /* 0x000fe40005000000 */
[----:B------:R-:W-:Y:S01]  /*11c80*/  SEL R8, R8, R43, !P2 ;  /* 0x0000002b08087207 */ /* 0x000fe20005000000 */
[----:B------:R-:W-:Y:S01]  /*11c90*/  IMAD R23, R23, -0x7a143595, RZ ;  /* 0x85ebca6b17177824 */ /* 0x000fe200078e02ff */
[----:B------:R-:W-:Y:S01]  /*11ca0*/  LOP3.LUT R15, R10, R15, RZ, 0x3c, !PT ;  /* 0x0000000f0a0f7212 */ /* 0x000fe200078e3cff */
[----:B------:R-:W-:Y:S01]  /*11cb0*/  IMAD R9, R48, R9, RZ ;  /* 0x0000000930097224 */ /* 0x000fe200078e02ff */
[----:B-1----:R-:W-:Y:S01]  /*11cc0*/  SHF.R.U32.HI R19, RZ, 0xd, R16 ;  /* 0x0000000dff137819 */ /* 0x002fe20000011610 */
[----:B------:R-:W-:Y:S01]  /*11cd0*/  IMAD R8, R49, R8, RZ ;  /* 0x0000000831087224 */ /* 0x000fe200078e02ff */
[----:B------:R-:W-:Y:S01]  /*11ce0*/  SHF.R.U32.HI R14, RZ, 0xd, R23 ;  /* 0x0000000dff0e7819 */ /* 0x000fe20000011617 */
[----:B------:R-:W-:Y:S01]  /*11cf0*/  IMAD R15, R15, -0x3d4d51cb, RZ ;  /* 0xc2b2ae350f0f7824 */ /* 0x000fe200078e02ff */
[----:B------:R-:W-:-:S02]  /*11d00*/  LEA.HI.SX32 R9, R9, R51, 0x18 ;  /* 0x0000003309097211 */ /* 0x000fc400078fc2ff */
[----:B------:R-:W-:Y:S02]  /*11d10*/  LEA.HI.SX32 R8, R8, R50, 0x18 ;  /* 0x0000003208087211 */ /* 0x000fe400078fc2ff */
[----:B------:R-:W-:Y:S02]  /*11d20*/  SHF.R.S32.HI R9, RZ, 0x8, R9 ;  /* 0x00000008ff097819 */ /* 0x000fe40000011409 */
[----:B------:R-:W-:Y:S02]  /*11d30*/  SHF.R.S32.HI R8, RZ, 0x8, R8 ;  /* 0x00000008ff087819 */ /* 0x000fe40000011408 */
[----:B------:R-:W-:Y:S02]  /*11d40*/  VIMNMX R9, PT, PT, R9, -0x7f, !PT ;  /* 0xffffff8109097848 */ /* 0x000fe40007fe0100 */
[----:B------:R-:W-:Y:S02]  /*11d50*/  VIMNMX R8, PT, PT, R8, -0x7f, !PT ;  /* 0xffffff8108087848 */ /* 0x000fe40007fe0100 */
[----:B------:R-:W-:-:S02]  /*11d60*/  VIMNMX R11, PT, PT, R9, 0x7f, PT ;  /* 0x0000007f090b7848 */ /* 0x000fc40003fe0100 */
[----:B------:R-:W-:Y:S02]  /*11d70*/  VIMNMX R21, PT, PT, R8, 0x7f, PT ;  /* 0x0000007f08157848 */ /* 0x000fe40003fe0100 */
[----:B------:R-:W-:Y:S01]  /*11d80*/  LOP3.LUT R14, R14, R23, RZ, 0x3c, !PT ;  /* 0x000000170e0e7212 */ /* 0x000fe200078e3cff */
[----:B------:R1:W-:Y:S01]  /*11d90*/  STS.U8 [R0+0x26d0], R11 ;  /* 0x0026d00b00007388 */ /* 0x0003e20000000000 */
[----:B------:R-:W-:-:S03]  /*11da0*/  LOP3.LUT R19, R19, R16, RZ, 0x3c, !PT ;  /* 0x0000001013137212 */ /* 0x000fc600078e3cff */
[----:B------:R-:W-:Y:S01]  /*11db0*/  STS.U8 [R0+0x2c90], R21 ;  /* 0x002c901500007388 */ /* 0x000fe20000000000 */
[----:B0-----:R-:W-:Y:S01]  /*11dc0*/  IMAD R17, R14, -0x3d4d51cb, RZ ;  /* 0xc2b2ae350e117824 */ /* 0x001fe200078e02ff */
[----:B------:R-:W-:Y:S01]  /*11dd0*/  SHF.R.U32.HI R14, RZ, 0x10, R15 ;  /* 0x00000010ff0e7819 */ /* 0x000fe2000001160f */
[----:B------:R-:W-:Y:S01]  /*11de0*/  IMAD R19, R19, -0x3d4d51cb, RZ ;  /* 0xc2b2ae3513137824 */ /* 0x000fe200078e02ff */
[----:B------:R-:W-:Y:S01]  /*11df0*/  BAR.SYNC.DEFER_BLOCKING 0x0 ;  /* 0x0000000000007b1d */ /* 0x000fe20000010000 */
[----:B-1----:R-:W-:Y:S02]  /*11e00*/  SHF.R.U32.HI R11, RZ, 0x10, R34 ;  /* 0x00000010ff0b7819 */ /* 0x002fe40000011622 */
[----:B------:R-:W-:Y:S02]  /*11e10*/  LOP3.LUT R14, R14, R15, RZ, 0x3c, !PT ;  /* 0x0000000f0e0e7212 */ /* 0x000fe400078e3cff */
[----:B------:R-:W-:Y:S02]  /*11e20*/  LOP3.LUT R34, R11, R34, RZ, 0x3c, !PT ;  /* 0x000000220b227212 */ /* 0x000fe400078e3cff */
[----:B------:R-:W-:-:S02]  /*11e30*/  SHF.R.U32.HI R16, RZ, 0x10, R19 ;  /* 0x00000010ff107819 */ /* 0x000fc40000011613 */
[----:B------:R-:W-:Y:S02]  /*11e40*/  LOP3.LUT R13, R34, 0x1, RZ, 0xc0, !PT ;  /* 0x00000001220d7812 */ /* 0x000fe400078ec0ff */
[----:B------:R-:W-:Y:S02]  /*11e50*/  LOP3.LUT R16, R16, R19, RZ, 0x3c, !PT ;  /* 0x0000001310107212 */ /* 0x000fe400078e3cff */
[----:B------:R-:W-:Y:S02]  /*11e60*/  ISETP.NE.U32.AND P5, PT, R13, 0x1, PT ;  /* 0x000000010d00780c */ /* 0x000fe40003fa5070 */
[----:B------:R-:W-:Y:S02]  /*11e70*/  LOP3.LUT R13, R14, 0x1, RZ, 0xc0, !PT ;  /* 0x000000010e0d7812 */ /* 0x000fe400078ec0ff */
[----:B------:R-:W-:Y:S02]  /*11e80*/  SHF.R.U32.HI R18, RZ, 0x10, R17 ;  /* 0x00000010ff127819 */ /* 0x000fe40000011611 */
[----:B------:R-:W-:-:S02]  /*11e90*/  ISETP.NE.U32.AND P2, PT, R13, 0x1, PT ;  /* 0x000000010d00780c */ /* 0x000fc40003f45070 */
[----:B------:R-:W-:Y:S01]  /*11ea0*/  LOP3.LUT R18, R18, R17, RZ, 0x3c, !PT ;  /* 0x0000001112127212 */ /* 0x000fe200078e3cff */
[----:B------:R-:W0:Y:S01]  /*11eb0*/  LDS.S8 R8, [R0] ;  /* 0x0000000000087984 */ /* 0x000e220000000200 */
[----:B------:R-:W-:Y:S02]  /*11ec0*/  LOP3.LUT R15, R16, 0x1, RZ, 0xc0, !PT ;  /* 0x00000001100f7812 */ /* 0x000fe400078ec0ff */
[----:B------:R-:W-:Y:S01]  /*11ed0*/  SHF.R.U32.HI R13, RZ, 0x1, R34 ;  /* 0x00000001ff0d7819 */ /* 0x000fe20000011622 */
[----:B------:R-:W1:Y:S01]  /*11ee0*/  LDS.S8 R9, [R0+0x170] ;  /* 0x0001700000097984 */ /* 0x000e620000000200 */
[----:B------:R-:W-:Y:S02]  /*11ef0*/  LOP3.LUT R17, R18, 0x1, RZ, 0xc0, !PT ;  /* 0x0000000112117812 */ /* 0x000fe400078ec0ff */
[----:B------:R-:W-:Y:S01]  /*11f00*/  ISETP.NE.U32.AND P3, PT, R15, 0x1, PT ;  /* 0x000000010f00780c */ /* 0x000fe20003f65070 */
[----:B------:R-:W2:Y:S01]  /*11f10*/  LDS.S8 R10, [R0+0x2e0] ;  /* 0x0002e000000a7984 */ /* 0x000ea20000000200 */
[----:B------:R-:W-:-:S02]  /*11f20*/  SHF.R.U32.HI R14, RZ, 0x1, R14 ;  /* 0x00000001ff0e7819 */ /* 0x000fc4000001160e */
[----:B------:R-:W-:Y:S01]  /*11f30*/  LOP3.LUT R13, R13, 0x1f, RZ, 0xc0, !PT ;  /* 0x0000001f0d0d7812 */ /* 0x000fe200078ec0ff */
[----:B------:R-:W3:Y:S01]  /*11f40*/  LDS.S8 R11, [R0+0x450] ;  /* 0x00045000000b7984 */ /* 0x000ee20000000200 */
[----:B------:R-:W-:Y:S01]  /*11f50*/  BAR.SYNC.DEFER_BLOCKING 0x0 ;  /* 0x0000000000007b1d */ /* 0x000fe20000010000 */
[----:B------:R-:W-:Y:S02]  /*11f60*/  ISETP.NE.U32.AND P4, PT, R17, 0x1, PT ;  /* 0x000000011100780c */ /* 0x000fe40003f85070 */
[----:B------:R-:W-:Y:S02]  /*11f70*/  SHF.R.U32.HI R15, RZ, 0x1, R16 ;  /* 0x00000001ff0f7819 */ /* 0x000fe40000011610 */
[----:B------:R-:W-:Y:S02]  /*11f80*/  LOP3.LUT R14, R14, 0x1f, RZ, 0xc0, !PT ;  /* 0x0000001f0e0e7812 */ /* 0x000fe400078ec0ff */
[----:B------:R-:W-:Y:S02]  /*11f90*/  @P5 IADD3 R13, PT, PT, -R13, RZ, RZ ;  /* 0x000000ff0d0d5210 */ /* 0x000fe40007ffe1ff */
[----:B------:R-:W-:Y:S01]  /*11fa0*/  SHF.R.U32.HI R18, RZ, 0x1, R18 ;  /* 0x00000001ff127819 */ /* 0x000fe20000011612 */
[----:B------:R-:W-:Y:S01]  /*11fb0*/  @P2 IMAD.MOV R14, RZ, RZ, -R14 ;  /* 0x000000ffff0e2224 */ /* 0x000fe200078e0a0e */
[----:B------:R-:W-:-:S02]  /*11fc0*/  LOP3.LUT R15, R15, 0x1f, RZ, 0xc0, !PT ;  /* 0x0000001f0f0f7812 */ /* 0x000fc400078ec0ff */
[C---:B------:R-:W-:Y:S02]  /*11fd0*/  @!P1 LEA.HI R19, R40.reuse, UR44, RZ, 0x1d ;  /* 0x0000002c28139c11 */ /* 0x040fe4000f8fe8ff */
[----:B------:R-:W-:Y:S01]  /*11fe0*/  ISETP.GE.U32.AND P2, PT, R40, UR41, PT ;  /* 0x0000002928007c0c */ /* 0x000fe2000bf46070 */
[----:B------:R-:W-:Y:S02]  /*11ff0*/  @P3 IMAD.MOV R15, RZ, RZ, -R15 ;  /* 0x000000ffff0f3224 */ /* 0x000fe400078e0a0f */
[----:B0-----:R-:W-:Y:S01]  /*12000*/  IMAD R16, R13, R8, RZ ;  /* 0x000000080d107224 */ /* 0x001fe200078e02ff */
[----:B------:R-:W-:-:S03]  /*12010*/  LOP3.LUT R8, R18, 0x1f, RZ, 0xc0, !PT ;  /* 0x0000001f12087812 */ /* 0x000fc600078ec0ff */
[----:B-1----:R-:W-:Y:S02]  /*12020*/  IMAD R9, R14, R9, R16 ;  /* 0x000000090e097224 */ /* 0x002fe400078e0210 */
[----:B------:R-:W-:Y:S02]  /*12030*/  @P4 IMAD.MOV R8, RZ, RZ, -R8 ;  /* 0x000000ffff084224 */ /* 0x000fe400078e0a08 */
[----:B--2---:R-:W-:-:S04]  /*12040*/  IMAD R9, R15, R10, R9 ;  /* 0x0000000a0f097224 */ /* 0x004fc800078e0209 */
[----:B---3--:R-:W-:-:S05]  /*12050*/  IMAD R9, R8, R11, R9 ;  /* 0x0000000b08097224 */ /* 0x008fca00078e0209 */
        /* <DEDUP_REMOVED lines=12> */
[----:B------:R-:W-:Y:S05]  /*12120*/  @P0 BRA.U `(.L_x_153) ;  /* 0x0000000100480947 */ /* 0x000fea0003800000 */
[----:B------:R-:W-:Y:S01]  /*12130*/  IMAD.MOV.U32 R50, RZ, RZ, RZ ;  /* 0x000000ffff327224 */ /* 0x000fe200078e00ff */
[----:B------:R-:W-:-:S05]  /*12140*/  @!P2 LEA R9, R40, UR44, 0x2 ;  /* 0x0000002c2809ac11 */ /* 0x000fca000f8e10ff */
[----:B------:R1:W2:Y:S01]  /*12150*/  @!P2 LDS R50, [R9] ;  /* 0x000000000932a984 */ /* 0x0002a20000000800 */
[----:B------:R-:W-:Y:S05]  /*12160*/  @P0 BRA `(.L_x_153) ;  /* 0x0000000000380947 */ /* 0x000fea0003800000 */
[----:B------:R-:W-:Y:S01]  /*12170*/  UMOV UR41, 0xffffffff ;  /* 0xffffffff00297882 */ /* 0x000fe20000000000 */
[----:B------:R-:W-:Y:S02]  /*12180*/  ISETP.NE.AND P2, PT, R40, RZ, PT ;  /* 0x000000ff2800720c */ /* 0x000fe40003f45270 */
[----:B------:R-:W-:Y:S11]  /*12190*/  BRA.DIV UR41, `(.L_x_154) ;  /* 0x000000f229e07947 */ /* 0x000ff6000b800000 */
[----:B--2---:R-:W1:Y:S02]  /*121a0*/  SHFL.DOWN PT, R49, R50, 0x10, 0x1f ;  /* 0x0a001f0032317f89 */ /* 0x004e6400000e0000 */
        /* <DEDUP_REMOVED lines=8> */
.L_x_543:
[----:B--2---:R-:W-:-:S05]  /*12230*/  IMAD.IADD R49, R16, 0x1, R49 ;  /* 0x0000000110317824 */ /* 0x004fca00078e0231 */
[----:B------:R3:W-:Y:S02]  /*12240*/  @!P2 STS [UR44], R49 ;  /* 0x00000031ff00a988 */ /* 0x0007e4000800082c */
.L_x_153:
[----:B------:R-:W-:Y:S05]  /*12250*/  WARPSYNC.ALL ;  /* 0x0000000000007948 */ /* 0x000fea0003800000 */
[----:B------:R-:W-:Y:S06]  /*12260*/  BAR.SYNC.DEFER_BLOCKING 0x0 ;  /* 0x0000000000007b1d */ /* 0x000fec0000010000 */
[----:B------:R-:W4:Y:S01]  /*12270*/  LDCU UR41, c[0x0][0x360] ;  /* 0x00006c00ff2977ac */ /* 0x000f220008000800 */
[----:B------:R-:W5:Y:S01]  /*12280*/  LDS.S8 R10, [R0+0x5c0] ;  /* 0x0005c000000a7984 */ /* 0x000f620000000200 */
[----:B----4-:R-:W-:-:S03]  /*12290*/  USHF.R.U32.HI UR41, URZ, 0x5, UR41 ;  /* 0x00000005ff297899 */ /* 0x010fc60008011629 */
[----:B-1----:R-:W1:Y:S03]  /*122a0*/  LDS.S8 R9, [R0+0x730] ;  /* 0x0007300000097984 */ /* 0x002e660000000200 */
[----:B------:R-:W-:Y:S01]  /*122b0*/  ISETP.GE.U32.AND P2, PT, R40, UR41, PT ;  /* 0x0000002928007c0c */ /* 0x000fe2000bf46070 */
[----:B------:R-:W4:Y:S04]  /*122c0*/  LDS.S8 R11, [R0+0x8a0] ;  /* 0x0008a000000b7984 */ /* 0x000f280000000200 */
[----:B------:R-:W0:Y:S04]  /*122d0*/  LDS.S8 R16, [R0+0xa10] ;  /* 0x000a100000107984 */ /* 0x000e280000000200 */
[----:B------:R-:W-:Y:S01]  /*122e0*/  LDS R46, [UR44] ;  /* 0x0000002cff2e7984 */ /* 0x000fe20008000800 */
[----:B-----5:R-:W-:-:S04]  /*122f0*/  IMAD R13, R13, R10, RZ ;  /* 0x0000000a0d0d7224 */ /* 0x020fc800078e02ff */
[----:B-1----:R-:W-:-:S04]  /*12300*/  IMAD R14, R14, R9, R13 ;  /* 0x000000090e0e7224 */ /* 0x002fc800078e020d */
[----:B----4-:R-:W-:-:S04]  /*12310*/  IMAD R11, R15, R11, R14 ;  /* 0x0000000b0f0b7224 */ /* 0x010fc800078e020e */
[----:B0-----:R-:W-:-:S05]  /*12320*/  IMAD R11, R8, R16, R11 ;  /* 0x00000010080b7224 */ /* 0x001fca00078e020b */
        /* <DEDUP_REMOVED lines=11> */
[----:B------:R-:W-:Y:S06]  /*123e0*/  BAR.SYNC.DEFER_BLOCKING 0x0 ;  /* 0x0000000000007b1d */ /* 0x000fec0000010000 */
[----:B------:R0:W-:Y:S02]  /*123f0*/  @!P1 STS [R11], R14 ;  /* 0x0000000e0b009388 */ /* 0x0001e40000000800 */
[----:B------:R-:W-:Y:S06]  /*12400*/  BAR.SYNC.DEFER_BLOCKING 0x0 ;  /* 0x0000000000007b1d */ /* 0x000fec0000010000 */
[----:B------:R-:W-:Y:S05]  /*12410*/  @P0 BRA.U `(.L_x_155) ;  /* 0x0000000100480947 */ /* 0x000fea0003800000 */
[----:B--2---:R-:W-:Y:S01]  /*12420*/  IMAD.MOV.U32 R50, RZ, RZ, RZ ;  /* 0x000000ffff327224 */ /* 0x004fe200078e00ff */
[----:B------:R-:W-:-:S05]  /*12430*/  @!P2 LEA R8, R40, UR44, 0x2 ;  /* 0x0000002c2808ac11 */ /* 0x000fca000f8e10ff */
[----:B------:R1:W4:Y:S01]  /*12440*/  @!P2 LDS R50, [R8] ;  /* 0x000000000832a984 */ /* 0x0003220000000800 */
[----:B------:R-:W-:Y:S05]  /*12450*/  @P0 BRA `(.L_x_155) ;  /* 0x0000000000380947 */ /* 0x000fea0003800000 */
[----:B------:R-:W-:Y:S01]  /*12460*/  UMOV UR41, 0xffffffff ;  /* 0xffffffff00297882 */ /* 0x000fe20000000000 */
[----:B------:R-:W-:Y:S02]  /*12470*/  ISETP.NE.AND P2, PT, R40, RZ, PT ;  /* 0x000000ff2800720c */ /* 0x000fe40003f45270 */
[----:B------:R-:W-:Y:S11]  /*12480*/  BRA.DIV UR41, `(.L_x_156) ;  /* 0x000000f229a07947 */ /* 0x000ff6000b800000 */
[----:B---34-:R-:W1:Y:S02]  /*12490*/  SHFL.DOWN PT, R49, R50, 0x10, 0x1f ;  /* 0x0a001f0032317f89 */ /* 0x018e6400000e0000 */
[----:B-1----:R-:W-:-:S05]  /*124a0*/  IMAD.IADD R8, R49, 0x1, R50 ;  /* 0x0000000131087824 */ /* 0x002fca00078e0232 */
[----:B------:R-:W1:Y:S02]  /*124b0*/  SHFL.DOWN PT, R49, R8, 0x8, 0x1f ;  /* 0x09001f0008317f89 */ /* 0x000e6400000e0000 */
[----:B-1----:R-:W-:-:S05]  /*124c0*/  IMAD.IADD R9, R8, 0x1, R49 ;  /* 0x0000000108097824 */ /* 0x002fca00078e0231 */
[----:B------:R-:W1:Y:S02]  /*124d0*/  SHFL.DOWN PT, R49, R9, 0x4, 0x1f ;  /* 0x08801f0009317f89 */ /* 0x000e6400000e0000 */
[----:B-1----:R-:W-:-:S05]  /*124e0*/  IMAD.IADD R10, R9, 0x1, R49 ;  /* 0x00000001090a7824 */ /* 0x002fca00078e0231 */
[----:B------:R-:W0:Y:S02]  /*124f0*/  SHFL.DOWN PT, R49, R10, 0x2, 0x1f ;  /* 0x08401f000a317f89 */ /* 0x000e2400000e0000 */
[----:B0-----:R-:W-:-:S05]  /*12500*/  IADD3 R11, PT, PT, R10, R49, RZ ;  /* 0x000000310a0b7210 */ /* 0x001fca0007ffe0ff */
[----:B------:R0:W1:Y:S02]  /*12510*/  SHFL.DOWN PT, R49, R11, 0x1, 0x1f ;  /* 0x08201f000b317f89 */ /* 0x00006400000e0000 */
.L_x_549:
[----:B-1----:R-:W-:-:S05]  /*12520*/  IMAD.IADD R49, R11, 0x1, R49 ;  /* 0x000000010b317824 */ /* 0x002fca00078e0231 */
[----:B------:R1:W-:Y:S02]  /*12530*/  @!P2 STS [UR44], R49 ;  /* 0x00000031ff00a988 */ /* 0x0003e4000800082c */
.L_x_155:
[----:B------:R-:W-:Y:S05]  /*12540*/  WARPSYNC.ALL ;  /* 0x0000000000007948 */ /* 0x000fea0003800000 */
[C---:B------:R-:W-:Y:S01]  /*12550*/  VIADD R9, R12.reuse, 0x177 ;  /* 0x000001770c097836 */ /* 0x040fe20000000000 */
[----:B------:R-:W-:Y:S01]  /*12560*/  BAR.SYNC.DEFER_BLOCKING 0x0 ;  /* 0x0000000000007b1d */ /* 0x000fe20000010000 */
[C---:B-1----:R-:W-:Y:S02]  /*12570*/  VIADD R8, R12.reuse, 0x6fbefb67 ;  /* 0x6fbefb670c087836 */ /* 0x042fe40000000000 */
[----:B------:R-:W-:Y:S01]  /*12580*/  VIADD R13, R12, 0x4f3cef47 ;  /* 0x4f3cef470c0d7836 */ /* 0x000fe20000000000 */
[----:B------:R-:W-:-:S02]  /*12590*/  SHF.R.U32.HI R10, RZ, 0x10, R9 ;  /* 0x00000010ff0a7819 */ /* 0x000fc40000011609 */
[----:B------:R-:W1:Y:S02]  /*125a0*/  LDCU UR41, c[0x0][0x360] ;  /* 0x00006c00ff2977ac */ /* 0x000e640008000800 */
[----:B0-----:R-:W-:Y:S01]  /*125b0*/  LOP3.LUT R11, R10, R9, RZ, 0x3c, !PT ;  /* 0x000000090a0b7212 */ /* 0x001fe200078e3cff */
[----:B------:R-:W-:Y:S01]  /*125c0*/  VIADD R10, R12, 0xdf7df557 ;  /* 0xdf7df5570c0a7836 */ /* 0x000fe20000000000 */
[----:B------:R-:W-:Y:S02]  /*125d0*/  SHF.R.U32.HI R9, RZ, 0x10, R8 ;  /* 0x00000010ff097819 */ /* 0x000fe40000011608 */
[----:B------:R-:W-:Y:S01]  /*125e0*/  SHF.R.U32.HI R14, RZ, 0x10, R13 ;  /* 0x00000010ff0e7819 */ /* 0x000fe2000001160d */
[----:B------:R-:W-:Y:S01]  /*125f0*/  IMAD R15, R11, -0x7a143595, RZ ;  /* 0x85ebca6b0b0f7824 */ /* 0x000fe200078e02ff */
[----:B------:R-:W-:Y:S02]  /*12600*/  LOP3.LUT R9, R9, R8, RZ, 0x3c, !PT ;  /* 0x0000000809097212 */ /* 0x000fe400078e3cff */
[----:B------:R-:W-:-:S02]  /*12610*/  SHF.R.U32.HI R11, RZ, 0x10, R10 ;  /* 0x00000010ff0b7819 */ /* 0x000fc4000001160a */
[----:B------:R-:W-:Y:S01]  /*12620*/  SHF.R.U32.HI R8, RZ, 0xd, R15 ;  /* 0x0000000dff087819 */ /* 0x000fe2000001160f */
[----:B------:R-:W-:Y:S01]  /*12630*/  IMAD R9, R9, -0x7a143595, RZ ;  /* 0x85ebca6b09097824 */ /* 0x000fe200078e02ff */
[----:B------:R-:W-:Y:S02]  /*12640*/  LOP3.LUT R11, R11, R10, RZ, 0x3c, !PT ;  /* 0x0000000a0b0b7212 */ /* 0x000fe400078e3cff */
[----:B------:R-:W-:Y:S02]  /*12650*/  LOP3.LUT R14, R14, R13, RZ, 0x3c, !PT ;  /* 0x0000000d0e0e7212 */ /* 0x000fe400078e3cff */
[----:B------:R-:W-:Y:S01]  /*12660*/  LOP3.LUT R17, R8, R15, RZ, 0x3c, !PT ;  /* 0x0000000f08117212 */ /* 0x000fe200078e3cff */
[----:B------:R-:W-:Y:S01]  /*12670*/  IMAD R13, R11, -0x7a143595, RZ ;  /* 0x85ebca6b0b0d7824 */ /* 0x000fe200078e02ff */
[----:B------:R-:W-:Y:S01]  /*12680*/  SHF.R.U32.HI R10, RZ, 0xd, R9 ;  /* 0x0000000dff0a7819 */ /* 0x000fe20000011609 */
[----:B------:R-:W0:Y:S01]  /*12690*/  LDS.S8 R8, [R0+0xb80] ;  /* 0x000b800000087984 */ /* 0x000e220000000200 */
[----:B------:R-:W-:Y:S01]  /*126a0*/  IMAD R15, R14, -0x7a143595, RZ ;  /* 0x85ebca6b0e0f7824 */ /* 0x000fe200078e02ff */
[----:B-1----:R-:W-:Y:S01]  /*126b0*/  USHF.R.U32.HI UR41, URZ, 0x5, UR41 ;  /* 0x00000005ff297899 */ /* 0x002fe20008011629 */
[----:B------:R-:W-:Y:S01]  /*126c0*/  LOP3.LUT R11, R10, R9, RZ, 0x3c, !PT ;  /* 0x000000090a0b7212 */ /* 0x000fe200078e3cff */
[----:B------:R-:W-:Y:S01]  /*126d0*/  IMAD R17, R17, -0x3d4d51cb, RZ ;  /* 0xc2b2ae3511117824 */ /* 0x000fe200078e02ff */
[----:B------:R-:W-:Y:S01]  /*126e0*/  SHF.R.U32.HI R14, RZ, 0xd, R13 ;  /* 0x0000000dff0e7819 */ /* 0x000fe2000001160d */
[----:B------:R-:W1:Y:S01]  /*126f0*/  LDS.S8 R9, [R0+0xcf0] ;  /* 0x000cf00000097984 */ /* 0x000e620000000200 */
[----:B------:R-:W-:-:S02]  /*12700*/  SHF.R.U32.HI R16, RZ, 0xd, R15 ;  /* 0x0000000dff107819 */ /* 0x000fc4000001160f */
[----:B------:R-:W-:Y:S01]  /*12710*/  LOP3.LUT R14, R14, R13, RZ, 0x3c, !PT ;  /* 0x0000000d0e0e7212 */ /* 0x000fe200078e3cff */
[----:B------:R-:W5:Y:S01]  /*12720*/  LDS.S8 R10, [R0+0xe60] ;  /* 0x000e6000000a7984 */ /* 0x000f620000000200 */
[----:B------:R-:W-:Y:S01]  /*12730*/  IMAD R13, R11, -0x3d4d51cb, RZ ;  /* 0xc2b2ae350b0d7824 */ /* 0x000fe200078e02ff */
[----:B------:R-:W-:Y:S02]  /*12740*/  SHF.R.U32.HI R18, RZ, 0x10, R17 ;  /* 0x00000010ff127819 */ /* 0x000fe40000011611 */
[----:B------:R-:W-:Y:S01]  /*12750*/  LOP3.LUT R16, R16, R15, RZ, 0x3c, !PT ;  /* 0x0000000f10107212 */ /* 0x000fe200078e3cff */
[----:B------:R-:W2:Y:S01]  /*12760*/  LDS.S8 R11, [R0+0xfd0] ;  /* 0x000fd000000b7984 */ /* 0x000ea20000000200 */
[----:B------:R-:W-:Y:S01]  /*12770*/  IMAD R15, R14, -0x3d4d51cb, RZ ;  /* 0xc2b2ae350e0f7824 */ /* 0x000fe200078e02ff */
[----:B------:R-:W-:Y:S02]  /*12780*/  LOP3.LUT R19, R18, R17, RZ, 0x3c, !PT ;  /* 0x0000001112137212 */ /* 0x000fe400078e3cff */
[----:B------:R-:W-:Y:S01]  /*12790*/  SHF.R.U32.HI R14, RZ, 0x10, R13 ;  /* 0x00000010ff0e7819 */ /* 0x000fe2000001160d */
[----:B------:R-:W-:Y:S01]  /*127a0*/  IMAD R17, R16, -0x3d4d51cb, RZ ;  /* 0xc2b2ae3510117824 */ /* 0x000fe200078e02ff */
[----:B------:R-:W-:Y:S01]  /*127b0*/  LOP3.LUT R20, R19, 0x1, RZ, 0xc0, !PT ;  /* 0x0000000113147812 */ /* 0x000fe200078ec0ff */
[----:B------:R-:W-:Y:S01]  /*127c0*/  LDS R45, [UR44] ;  /* 0x0000002cff2d7984 */ /* 0x000fe20008000800 */
[----:B------:R-:W-:-:S02]  /*127d0*/  LOP3.LUT R14, R14, R13, RZ, 0x3c, !PT ;  /* 0x0000000d0e0e7212 */ /* 0x000fc400078e3cff */
[----:B------:R-:W-:Y:S01]  /*127e0*/  SHF.R.U32.HI R16, RZ, 0x10, R15 ;  /* 0x00000010ff107819 */ /* 0x000fe2000001160f */
[----:B------:R-:W-:Y:S01]  /*127f0*/  BAR.SYNC.DEFER_BLOCKING 0x0 ;  /* 0x0000000000007b1d */ /* 0x000fe20000010000 */
[----:B------:R-:W-:Y:S02]  /*12800*/  ISETP.NE.U32.AND P5, PT, R20, 0x1, PT ;  /* 0x000000011400780c */ /* 0x000fe40003fa5070 */
[----:B------:R-:W-:Y:S02]  /*12810*/  LOP3.LUT R13, R14, 0x1, RZ, 0xc0, !PT ;  /* 0x000000010e0d7812 */ /* 0x000fe400078ec0ff */
[----:B------:R-:W-:Y:S02]  /*12820*/  LOP3.LUT R16, R16, R15, RZ, 0x3c, !PT ;  /* 0x0000000f10107212 */ /* 0x000fe400078e3cff */
[----:B------:R-:W-:Y:S02]  /*12830*/  SHF.R.U32.HI R18, RZ, 0x10, R17 ;  /* 0x00000010ff127819 */ /* 0x000fe40000011611 */
[----:B------:R-:W-:-:S02]  /*12840*/  ISETP.NE.U32.AND P2, PT, R13, 0x1, PT ;  /* 0x000000010d00780c */ /* 0x000fc40003f45070 */
[----:B------:R-:W-:Y:S02]  /*12850*/  LOP3.LUT R18, R18, R17, RZ, 0x3c, !PT ;  /* 0x0000001112127212 */ /* 0x000fe400078e3cff */
[----:B------:R-:W-:Y:S02]  /*12860*/  LOP3.LUT R15, R16, 0x1, RZ, 0xc0, !PT ;  /* 0x00000001100f7812 */ /* 0x000fe400078ec0ff */
[----:B------:R-:W-:Y:S02]  /*12870*/  SHF.R.U32.HI R13, RZ, 0x1, R19 ;  /* 0x00000001ff0d7819 */ /* 0x000fe40000011613 */
[----:B------:R-:W-:Y:S02]  /*12880*/  LOP3.LUT R17, R18, 0x1, RZ, 0xc0, !PT ;  /* 0x0000000112117812 */ /* 0x000fe400078ec0ff */
[----:B------:R-:W-:Y:S02]  /*12890*/  ISETP.NE.U32.AND P3, PT, R15, 0x1, PT ;  /* 0x000000010f00780c */ /* 0x000fe40003f65070 */
[----:B------:R-:W-:-:S02]  /*128a0*/  SHF.R.U32.HI R14, RZ, 0x1, R14 ;  /* 0x00000001ff0e7819 */ /* 0x000fc4000001160e */
[----:B------:R-:W-:Y:S02]  /*128b0*/  LOP3.LUT R13, R13, 0x1f, RZ, 0xc0, !PT ;  /* 0x0000001f0d0d7812 */ /* 0x000fe400078ec0ff */
[----:B------:R-:W-:Y:S02]  /*128c0*/  ISETP.NE.U32.AND P4, PT, R17, 0x1, PT ;  /* 0x000000011100780c */ /* 0x000fe40003f85070 */
[----:B------:R-:W-:Y:S02]  /*128d0*/  SHF.R.U32.HI R15, RZ, 0x1, R16 ;  /* 0x00000001ff0f7819 */ /* 0x000fe40000011610 */
[----:B------:R-:W-:Y:S02]  /*128e0*/  LOP3.LUT R14, R14, 0x1f, RZ, 0xc0, !PT ;  /* 0x0000001f0e0e7812 */ /* 0x000fe400078ec0ff */
[----:B------:R-:W-:Y:S02]  /*128f0*/  @P5 IADD3 R13, PT, PT, -R13, RZ, RZ ;  /* 0x000000ff0d0d5210 */ /* 0x000fe40007ffe1ff */
[----:B------:R-:W-:Y:S01]  /*12900*/  SHF.R.U32.HI R18, RZ, 0x1, R18 ;  /* 0x00000001ff127819 */ /* 0x000fe20000011612 */
[----:B------:R-:W-:Y:S01]  /*12910*/  @P2 IMAD.MOV R14, RZ, RZ, -R14 ;  /* 0x000000ffff0e2224 */ /* 0x000fe200078e0a0e */
[----:B------:R-:W-:Y:S01]  /*12920*/  LOP3.LUT R15, R15, 0x1f, RZ, 0xc0, !PT ;  /* 0x0000001f0f0f7812 */ /* 0x000fe200078ec0ff */
[----:B0-----:R-:W-:Y:S01]  /*12930*/  IMAD R16, R13, R8, RZ ;  /* 0x000000080d107224 */ /* 0x001fe200078e02ff */
[----:B------:R-:W-:-:S02]  /*12940*/  LOP3.LUT R8, R18, 0x1f, RZ, 0xc0, !PT ;  /* 0x0000001f12087812 */ /* 0x000fc400078ec0ff */
[----:B------:R-:W-:Y:S01]  /*12950*/  ISETP.GE.U32.AND P2, PT, R40, UR41, PT ;  /* 0x0000002928007c0c */ /* 0x000fe2000bf46070 */
[----:B------:R-:W-:Y:S02]  /*12960*/  @P3 IMAD.MOV R15, RZ, RZ, -R15 ;  /* 0x000000ffff0f3224 */ /* 0x000fe400078e0a0f */
[----:B-1----:R-:W-:Y:S02]  /*12970*/  IMAD R9, R14, R9, R16 ;  /* 0x000000090e097224 */ /* 0x002fe400078e0210 */
[----:B------:R-:W-:Y:S02]  /*12980*/  @P4 IMAD.MOV R8, RZ, RZ, -R8 ;  /* 0x000000ffff084224 */ /* 0x000fe400078e0a08 */
[----:B-----5:R-:W-:-:S04]  /*12990*/  IMAD R9, R15, R10, R9 ;  /* 0x0000000a0f097224 */ /* 0x020fc800078e0209 */
[----:B--2---:R-:W-:-:S05]  /*129a0*/  IMAD R9, R8, R11, R9 ;  /* 0x0000000b08097224 */ /* 0x004fca00078e0209 */
[----:B------:R-:W0:Y:S02]  /*129b0*/  SHFL.DOWN PT, R10, R9, 0x10, 0x1f ;  /* 0x0a001f00090a7f89 */ /* 0x000e2400000e0000 */
[----:B0-----:R-:W-:Y:S01]  /*129c0*/  IMAD.IADD R10, R9, 0x1, R10 ;  /* 0x00000001090a7824 */ /* 0x001fe200078e020a */
[----:B------:R-:W-:-:S04]  /*129d0*/  @!P1 LEA.HI R9, R40, UR44, RZ, 0x1d ;  /* 0x0000002c28099c11 */ /* 0x000fc8000f8fe8ff */
        /* <DEDUP_REMOVED lines=11> */
[----:B----4-:R-:W-:Y:S01]  /*12a90*/  IMAD.MOV.U32 R50, RZ, RZ, RZ ;  /* 0x000000ffff327224 */ /* 0x010fe200078e00ff */
[----:B0-----:R-:W-:-:S05]  /*12aa0*/  @!P2 LEA R9, R40, UR44, 0x2 ;  /* 0x0000002c2809ac11 */ /* 0x001fca000f8e10ff */
[----:B------:R1:W2:Y:S01]  /*12ab0*/  @!P2 LDS R50, [R9] ;  /* 0x000000000932a984 */ /* 0x0002a20000000800 */
[----:B------:R-:W-:Y:S05]  /*12ac0*/  @P0 BRA `(.L_x_157) ;  /* 0x0000000000380947 */ /* 0x000fea0003800000 */
[----:B------:R-:W-:Y:S01]  /*12ad0*/  UMOV UR41, 0xffffffff ;  /* 0xffffffff00297882 */ /* 0x000fe20000000000 */
[----:B------:R-:W-:Y:S02]  /*12ae0*/  ISETP.NE.AND P2, PT, R40, RZ, PT ;  /* 0x000000ff2800720c */ /* 0x000fe40003f45270 */
[----:B------:R-:W-:Y:S11]  /*12af0*/  BRA.DIV UR41, `(.L_x_158) ;  /* 0x000000ee29807947 */ /* 0x000ff6000b800000 */
[----:B--23--:R-:W1:Y:S02]  /*12b00*/  SHFL.DOWN PT, R49, R50, 0x10, 0x1f ;  /* 0x0a001f0032317f89 */ /* 0x00ce6400000e0000 */
        /* <DEDUP_REMOVED lines=8> */
.L_x_555:
[----:B-1----:R-:W-:-:S05]  /*12b90*/  IMAD.IADD R49, R16, 0x1, R49 ;  /* 0x0000000110317824 */ /* 0x002fca00078e0231 */
[----:B------:R1:W-:Y:S02]  /*12ba0*/  @!P2 STS [UR44], R49 ;  /* 0x00000031ff00a988 */ /* 0x0003e4000800082c */
.L_x_157:
[----:B------:R-:W-:Y:S05]  /*12bb0*/  WARPSYNC.ALL ;  /* 0x0000000000007948 */ /* 0x000fea0003800000 */
[----:B------:R-:W-:Y:S06]  /*12bc0*/  BAR.SYNC.DEFER_BLOCKING 0x0 ;  /* 0x0000000000007b1d */ /* 0x000fec0000010000 */
[----:B------:R-:W5:Y:S01]  /*12bd0*/  LDCU UR41, c[0x0][0x360] ;  /* 0x00006c00ff2977ac */ /* 0x000f620008000800 */
[----:B------:R-:W3:Y:S01]  /*12be0*/  LDS.S8 R10, [R0+0x1140] ;  /* 0x00114000000a7984 */ /* 0x000ee20000000200 */
[----:B-----5:R-:W-:-:S03]  /*12bf0*/  USHF.R.U32.HI UR41, URZ, 0x5, UR41 ;  /* 0x00000005ff297899 */ /* 0x020fc60008011629 */
[----:B01----:R-:W0:Y:S03]  /*12c00*/  LDS.S8 R9, [R0+0x12b0] ;  /* 0x0012b00000097984 */ /* 0x003e260000000200 */
[----:B------:R-:W-:Y:S01]  /*12c10*/  ISETP.GE.U32.AND P2, PT, R40, UR41, PT ;  /* 0x0000002928007c0c */ /* 0x000fe2000bf46070 */
[----:B------:R-:W1:Y:S04]  /*12c20*/  LDS.S8 R11, [R0+0x1420] ;  /* 0x00142000000b7984 */ /* 0x000e680000000200 */
[----:B------:R-:W5:Y:S04]  /*12c30*/  LDS.S8 R16, [R0+0x1590] ;  /* 0x0015900000107984 */ /* 0x000f680000000200 */
[----:B------:R-:W-:Y:S01]  /*12c40*/  LDS R44, [UR44] ;  /* 0x0000002cff2c7984 */ /* 0x000fe20008000800 */
[----:B---3--:R-:W-:-:S04]  /*12c50*/  IMAD R13, R13, R10, RZ ;  /* 0x0000000a0d0d7224 */ /* 0x008fc800078e02ff */
[----:B0-----:R-:W-:-:S04]  /*12c60*/  IMAD R14, R14, R9, R13 ;  /* 0x000000090e0e7224 */ /* 0x001fc800078e020d */
[----:B-1----:R-:W-:-:S04]  /*12c70*/  IMAD R11, R15, R11, R14 ;  /* 0x0000000b0f0b7224 */ /* 0x002fc800078e020e */
[----:B-----5:R-:W-:-:S05]  /*12c80*/  IMAD R11, R8, R16, R11 ;  /* 0x00000010080b7224 */ /* 0x020fca00078e020b */
        /* <DEDUP_REMOVED lines=15> */
[----:B--2-4-:R-:W-:Y:S01]  /*12d80*/  IMAD.MOV.U32 R50, RZ, RZ, RZ ;  /* 0x000000ffff327224 */ /* 0x014fe200078e00ff */
[----:B------:R-:W-:-:S05]  /*12d90*/  @!P2 LEA R8, R40, UR44, 0x2 ;  /* 0x0000002c2808ac11 */ /* 0x000fca000f8e10ff */
[----:B------:R1:W3:Y:S01]  /*12da0*/  @!P2 LDS R50, [R8] ;  /* 0x000000000832a984 */ /* 0x0002e20000000800 */
[----:B------:R-:W-:Y:S05]  /*12db0*/  @P0 BRA `(.L_x_159) ;  /* 0x0000000000380947 */ /* 0x000fea0003800000 */
[----:B------:R-:W-:Y:S01]  /*12dc0*/  UMOV UR41, 0xffffffff ;  /* 0xffffffff00297882 */ /* 0x000fe20000000000 */
[----:B------:R-:W-:Y:S02]  /*12dd0*/  ISETP.NE.AND P2, PT, R40, RZ, PT ;  /* 0x000000ff2800720c */ /* 0x000fe40003f45270 */
[----:B------:R-:W-:Y:S11]  /*12de0*/  BRA.DIV UR41, `(.L_x_160) ;  /* 0x000000ee29407947 */ /* 0x000ff6000b800000 */
[----:B---3--:R-:W1:Y:S02]  /*12df0*/  SHFL.DOWN PT, R49, R50, 0x10, 0x1f ;  /* 0x0a001f0032317f89 */ /* 0x008e6400000e0000 */
        /* <DEDUP_REMOVED lines=8> */
.L_x_561:
[----:B-1----:R-:W-:-:S05]  /*12e80*/  IMAD.IADD R49, R11, 0x1, R49 ;  /* 0x000000010b317824 */ /* 0x002fca00078e0231 */
[----:B------:R1:W-:Y:S02]  /*12e90*/  @!P2 STS [UR44], R49 ;  /* 0x00000031ff00a988 */ /* 0x0003e4000800082c */
.L_x_159:
[----:B------:R-:W-:Y:S05]  /*12ea0*/  WARPSYNC.ALL ;  /* 0x0000000000007948 */ /* 0x000fea0003800000 */
[C---:B-1----:R-:W-:Y:S01]  /*12eb0*/  VIADD R8, R12.reuse, 0x178 ;  /* 0x000001780c087836 */ /* 0x042fe20000000000 */
[----:B------:R-:W-:Y:S01]  /*12ec0*/  BAR.SYNC.DEFER_BLOCKING 0x0 ;  /* 0x0000000000007b1d */ /* 0x000fe20000010000 */
[C---:B------:R-:W-:Y:S02]  /*12ed0*/  VIADD R10, R12.reuse, 0x6fbefb68 ;  /* 0x6fbefb680c0a7836 */ /* 0x040fe40000000000 */
[C---:B------:R-:W-:Y:S01]  /*12ee0*/  VIADD R13, R12.reuse, 0xdf7df558 ;  /* 0xdf7df5580c0d7836 */ /* 0x040fe20000000000 */
[----:B------:R-:W-:Y:S01]  /*12ef0*/  SHF.R.U32.HI R9, RZ, 0x10, R8 ;  /* 0x00000010ff097819 */ /* 0x000fe20000011608 */
[----:B------:R-:W-:Y:S01]  /*12f00*/  VIADD R15, R12, 0x4f3cef48 ;  /* 0x4f3cef480c0f7836 */ /* 0x000fe20000000000 */
[----:B0-----:R-:W-:Y:S01]  /*12f10*/  SHF.R.U32.HI R11, RZ, 0x10, R10 ;  /* 0x00000010ff0b7819 */ /* 0x001fe2000001160a */
[----:B------:R-:W0:Y:S01]  /*12f20*/  LDCU UR41, c[0x0][0x360] ;  /* 0x00006c00ff2977ac */ /* 0x000e220008000800 */
[----:B------:R-:W-:-:S02]  /*12f30*/  LOP3.LUT R9, R9, R8, RZ, 0x3c, !PT ;  /* 0x0000000809097212 */ /* 0x000fc400078e3cff */
[----:B------:R-:W-:Y:S02]  /*12f40*/  SHF.R.U32.HI R14, RZ, 0x10, R13 ;  /* 0x00000010ff0e7819 */ /* 0x000fe4000001160d */
[----:B------:R-:W-:Y:S01]  /*12f50*/  LOP3.LUT R11, R11, R10, RZ, 0x3c, !PT ;  /* 0x0000000a0b0b7212 */ /* 0x000fe200078e3cff */
[----:B------:R-:W-:Y:S01]  /*12f60*/  IMAD R9, R9, -0x7a143595, RZ ;  /* 0x85ebca6b09097824 */ /* 0x000fe200078e02ff */
[----:B------:R-:W-:Y:S02]  /*12f70*/  LOP3.LUT R14, R14, R13, RZ, 0x3c, !PT ;  /* 0x0000000d0e0e7212 */ /* 0x000fe400078e3cff */
[----:B------:R-:W-:Y:S01]  /*12f80*/  SHF.R.U32.HI R16, RZ, 0x10, R15 ;  /* 0x00000010ff107819 */ /* 0x000fe2000001160f */
[----:B------:R-:W-:Y:S01]  /*12f90*/  IMAD R10, R11, -0x7a143595, RZ ;  /* 0x85ebca6b0b0a7824 */ /* 0x000fe200078e02ff */
[----:B------:R-:W-:Y:S01]  /*12fa0*/  SHF.R.U32.HI R8, RZ, 0xd, R9 ;  /* 0x0000000dff087819 */ /* 0x000fe20000011609 */
[----:B------:R-:W-:Y:S01]  /*12fb0*/  IMAD R14, R14, -0x7a143595, RZ ;  /* 0x85ebca6b0e0e7824 */ /* 0x000fe200078e02ff */
[----:B------:R-:W-:-:S02]  /*12fc0*/  LOP3.LUT R16, R16, R15, RZ, 0x3c, !PT ;  /* 0x0000000f10107212 */ /* 0x000fc400078e3cff */
[----:B------:R-:W-:Y:S02]  /*12fd0*/  LOP3.LUT R9, R8, R9, RZ, 0x3c, !PT ;  /* 0x0000000908097212 */ /* 0x000fe400078e3cff */
[----:B------:R-:W1:Y:S01]  /*12fe0*/  LDS.S8 R8, [R0+0x1700] ;  /* 0x0017000000087984 */ /* 0x000e620000000200 */
[----:B------:R-:W-:Y:S01]  /*12ff0*/  SHF.R.U32.HI R13, RZ, 0xd, R10 ;  /* 0x0000000dff0d7819 */ /* 0x000fe2000001160a */
[----:B------:R-:W-:Y:S01]  /*13000*/  IMAD R17, R16, -0x7a143595, RZ ;  /* 0x85ebca6b10117824 */ /* 0x000fe200078e02ff */
[----:B------:R-:W-:Y:S01]  /*13010*/  SHF.R.U32.HI R15, RZ, 0xd, R14 ;  /* 0x0000000dff0f7819 */ /* 0x000fe2000001160e */
[----:B------:R-:W-:Y:S01]  /*13020*/  IMAD R11, R9, -0x3d4d51cb, RZ ;  /* 0xc2b2ae35090b7824 */ /* 0x000fe200078e02ff */
[----:B------:R-:W-:Y:S01]  /*13030*/  LOP3.LUT R13, R13, R10, RZ, 0x3c, !PT ;  /* 0x0000000a0d0d7212 */ /* 0x000fe200078e3cff */
[----:B------:R-:W5:Y:S01]  /*13040*/  LDS.S8 R9, [R0+0x1870] ;  /* 0x0018700000097984 */ /* 0x000f620000000200 */
[----:B------:R-:W-:Y:S01]  /*13050*/  LOP3.LUT R16, R15, R14, RZ, 0x3c, !PT ;  /* 0x0000000e0f107212 */ /* 0x000fe200078e3cff */
[----:B0-----:R-:W-:Y:S01]  /*13060*/  USHF.R.U32.HI UR41, URZ, 0x5, UR41 ;  /* 0x00000005ff297899 */ /* 0x001fe20008011629 */
[----:B------:R-:W-:Y:S01]  /*13070*/  SHF.R.U32.HI R14, RZ, 0x10, R11 ;  /* 0x00000010ff0e7819 */ /* 0x000fe2000001160b */
[----:B------:R-:W0:Y:S01]  /*13080*/  LDS.S8 R10, [R0+0x19e0] ;  /* 0x0019e000000a7984 */ /* 0x000e220000000200 */
[----:B------:R-:W-:Y:S01]  /*13090*/  SHF.R.U32.HI R18, RZ, 0xd, R17 ;  /* 0x0000000dff127819 */ /* 0x000fe20000011611 */
[----:B------:R-:W-:Y:S01]  /*130a0*/  IMAD R15, R13, -0x3d4d51cb, RZ ;  /* 0xc2b2ae350d0f7824 */ /* 0x000fe200078e02ff */
[----:B------:R-:W-:Y:S01]  /*130b0*/  LOP3.LUT R14, R14, R11, RZ, 0x3c, !PT ;  /* 0x0000000b0e0e7212 */ /* 0x000fe200078e3cff */
[----:B------:R-:W-:Y:S01]  /*130c0*/  LDS R43, [UR44] ;  /* 0x0000002cff2b7984 */ /* 0x000fe20008000800 */
[----:B------:R-:W-:Y:S01]  /*130d0*/  LOP3.LUT R18, R18, R17, RZ, 0x3c, !PT ;  /* 0x0000001112127212 */ /* 0x000fe200078e3cff */
[----:B------:R-:W-:Y:S01]  /*130e0*/  IMAD R17, R16, -0x3d4d51cb, RZ ;  /* 0xc2b2ae3510117824 */ /* 0x000fe200078e02ff */
[----:B------:R-:W-:Y:S01]  /*130f0*/  SHF.R.U32.HI R16, RZ, 0x10, R15 ;  /* 0x00000010ff107819 */ /* 0x000fe2000001160f */
[----:B------:R-:W2:Y:S01]  /*13100*/  LDS.S8 R11, [R0+0x1b50] ;  /* 0x001b5000000b7984 */ /* 0x000ea20000000200 */
[----:B------:R-:W-:Y:S01]  /*13110*/  LOP3.LUT R13, R14, 0x1, RZ, 0xc0, !PT ;  /* 0x000000010e0d7812 */ /* 0x000fe200078ec0ff */
[----:B------:R-:W-:Y:S01]  /*13120*/  IMAD R19, R18, -0x3d4d51cb, RZ ;  /* 0xc2b2ae3512137824 */ /* 0x000fe200078e02ff */
        /* <DEDUP_REMOVED lines=22> */
[----:B-1----:R-:W-:Y:S01]  /*13290*/  IMAD R16, R13, R8, RZ ;  /* 0x000000080d107224 */ /* 0x002fe200078e02ff */
[----:B------:R-:W-:-:S02]  /*132a0*/  LOP3.LUT R8, R20, 0x1f, RZ, 0xc0, !PT ;  /* 0x0000001f14087812 */ /* 0x000fc400078ec0ff */
[----:B------:R-:W-:Y:S01]  /*132b0*/  ISETP.GE.U32.AND P2, PT, R40, UR41, PT ;  /* 0x0000002928007c0c */ /* 0x000fe2000bf46070 */
[----:B------:R-:W-:Y:S02]  /*132c0*/  @P4 IMAD.MOV R15, RZ, RZ, -R15 ;  /* 0x000000ffff0f4224 */ /* 0x000fe400078e0a0f */
[----:B-----5:R-:W-:Y:S02]  /*132d0*/  IMAD R9, R14, R9, R16 ;  /* 0x000000090e097224 */ /* 0x020fe400078e0210 */
[----:B------:R-:W-:Y:S02]  /*132e0*/  @P5 IMAD.MOV R8, RZ, RZ, -R8 ;  /* 0x000000ffff085224 */ /* 0x000fe400078e0a08 */
[----:B0-----:R-:W-:-:S04]  /*132f0*/  IMAD R9, R15, R10, R9 ;  /* 0x0000000a0f097224 */ /* 0x001fc800078e0209 */
        /* <DEDUP_REMOVED lines=15> */
[----:B---34-:R-:W-:Y:S01]  /*133f0*/  IMAD.MOV.U32 R50, RZ, RZ, RZ ;  /* 0x000000ffff327224 */ /* 0x018fe200078e00ff */
[----:B0-----:R-:W-:-:S05]  /*13400*/  @!P2 LEA R9, R40, UR44, 0x2 ;  /* 0x0000002c2809ac11 */ /* 0x001fca000f8e10ff */
[----:B------:R1:W2:Y:S01]  /*13410*/  @!P2 LDS R50, [R9] ;  /* 0x000000000932a984 */ /* 0x0002a20000000800 */
[----:B------:R-:W-:Y:S05]  /*13420*/  @P0 BRA `(.L_x_161) ;  /* 0x0000000000380947 */ /* 0x000fea0003800000 */
[----:B------:R-:W-:Y:S01]  /*13430*/  UMOV UR41, 0xffffffff ;  /* 0xffffffff00297882 */ /* 0x000fe20000000000 */
[----:B------:R-:W-:Y:S02]  /*13440*/  ISETP.NE.AND P2, PT, R40, RZ, PT ;  /* 0x000000ff2800720c */ /* 0x000fe40003f45270 */
[----:B------:R-:W-:Y:S11]  /*13450*/  BRA.DIV UR41, `(.L_x_162) ;  /* 0x000000ea29207947 */ /* 0x000ff6000b800000 */
[----:B--2---:R-:W1:Y:S02]  /*13460*/  SHFL.DOWN PT, R49, R50, 0x10, 0x1f ;  /* 0x0a001f0032317f89 */ /* 0x004e6400000e0000 */
        /* <DEDUP_REMOVED lines=8> */
.L_x_567:
[----:B-1----:R-:W-:-:S05]  /*134f0*/  IMAD.IADD R49, R16, 0x1, R49 ;  /* 0x0000000110317824 */ /* 0x002fca00078e0231 */
[----:B------:R1:W-:Y:S02]  /*13500*/  @!P2 STS [UR44], R49 ;  /* 0x00000031ff00a988 */ /* 0x0003e4000800082c */
.L_x_161:
        /* <DEDUP_REMOVED lines=45> */
.L_x_573:
[----:B-1----:R-:W-:-:S05]  /*137e0*/  IMAD.IADD R49, R11, 0x1, R49 ;  /* 0x000000010b317824 */ /* 0x002fca00078e0231 */
[----:B------:R1:W-:Y:S02]  /*137f0*/  @!P2 STS [UR44], R49 ;  /* 0x00000031ff00a988 */ /* 0x0003e4000800082c */
.L_x_163:
[----:B------:R-:W-:Y:S05]  /*13800*/  WARPSYNC.ALL ;  /* 0x0000000000007948 */ /* 0x000fea0003800000 */
[C---:B-1----:R-:W-:Y:S01]  /*13810*/  VIADD R8, R12.reuse, 0x179 ;  /* 0x000001790c087836 */ /* 0x042fe20000000000 */
[----:B------:R-:W-:Y:S01]  /*13820*/  BAR.SYNC.DEFER_BLOCKING 0x0 ;  /* 0x0000000000007b1d */ /* 0x000fe20000010000 */
[C---:B------:R-:W-:Y:S02]  /*13830*/  VIADD R10, R12.reuse, 0x6fbefb69 ;  /* 0x6fbefb690c0a7836 */ /* 0x040fe40000000000 */
[C---:B------:R-:W-:Y:S01]  /*13840*/  VIADD R13, R12.reuse, 0xdf7df559 ;  /* 0xdf7df5590c0d7836 */ /* 0x040fe20000000000 */
[----:B------:R-:W-:Y:S01]  /*13850*/  SHF.R.U32.HI R9, RZ, 0x10, R8 ;  /* 0x00000010ff097819 */ /* 0x000fe20000011608 */
[----:B0-----:R-:W-:Y:S01]  /*13860*/  VIADD R14, R12, 0x4f3cef49 ;  /* 0x4f3cef490c0e7836 */ /* 0x001fe20000000000 */
[----:B------:R-:W-:Y:S01]  /*13870*/  SHF.R.U32.HI R11, RZ, 0x10, R10 ;  /* 0x00000010ff0b7819 */ /* 0x000fe2000001160a */
[----:B------:R-:W0:Y:S01]  /*13880*/  LDCU UR41, c[0x0][0x360] ;  /* 0x00006c00ff2977ac */ /* 0x000e220008000800 */
[----:B------:R-:W-:-:S02]  /*13890*/  LOP3.LUT R9, R9, R8, RZ, 0x3c, !PT ;  /* 0x0000000809097212 */ /* 0x000fc400078e3cff */
[----:B------:R-:W-:Y:S02]  /*138a0*/  SHF.R.U32.HI R12, RZ, 0x10, R13 ;  /* 0x00000010ff0c7819 */ /* 0x000fe4000001160d */
[----:B------:R-:W-:Y:S01]  /*138b0*/  LOP3.LUT R11, R11, R10, RZ, 0x3c, !PT ;  /* 0x0000000a0b0b7212 */ /* 0x000fe200078e3cff */
[----:B------:R-:W-:Y:S01]  /*138c0*/  IMAD R9, R9, -0x7a143595, RZ ;  /* 0x85ebca6b09097824 */ /* 0x000fe200078e02ff */
[----:B------:R-:W-:Y:S02]  /*138d0*/  SHF.R.U32.HI R15, RZ, 0x10, R14 ;  /* 0x00000010ff0f7819 */ /* 0x000fe4000001160e */
[----:B------:R-:W-:Y:S01]  /*138e0*/  LOP3.LUT R12, R12, R13, RZ, 0x3c, !PT ;  /* 0x0000000d0c0c7212 */ /* 0x000fe200078e3cff */
[----:B------:R-:W-:Y:S01]  /*138f0*/  IMAD R10, R11, -0x7a143595, RZ ;  /* 0x85ebca6b0b0a7824 */ /* 0x000fe200078e02ff */
[----:B------:R-:W-:Y:S02]  /*13900*/  SHF.R.U32.HI R8, RZ, 0xd, R9 ;  /* 0x0000000dff087819 */ /* 0x000fe40000011609 */
[----:B------:R-:W-:Y:S01]  /*13910*/  LOP3.LUT R15, R15, R14, RZ, 0x3c, !PT ;  /* 0x0000000e0f0f7212 */ /* 0x000fe200078e3cff */
[----:B------:R-:W-:Y:S01]  /*13920*/  IMAD R12, R12, -0x7a143595, RZ ;  /* 0x85ebca6b0c0c7824 */ /* 0x000fe200078e02ff */
[----:B------:R-:W-:-:S02]  /*13930*/  LOP3.LUT R9, R8, R9, RZ, 0x3c, !PT ;  /* 0x0000000908097212 */ /* 0x000fc400078e3cff */
[----:B------:R-:W-:Y:S01]  /*13940*/  SHF.R.U32.HI R13, RZ, 0xd, R10 ;  /* 0x0000000dff0d7819 */ /* 0x000fe2000001160a */
[----:B------:R-:W-:Y:S01]  /*13950*/  IMAD R14, R15, -0x7a143595, RZ ;  /* 0x85ebca6b0f0e7824 */ /* 0x000fe200078e02ff */
[----:B------:R-:W1:Y:S01]  /*13960*/  LDS.S8 R8, [R0+0x2280] ;  /* 0x0022800000087984 */ /* 0x000e620000000200 */
[----:B------:R-:W-:Y:S01]  /*13970*/  SHF.R.U32.HI R15, RZ, 0xd, R12 ;  /* 0x0000000dff0f7819 */ /* 0x000fe2000001160c */
[----:B------:R-:W-:Y:S01]  /*13980*/  IMAD R11, R9, -0x3d4d51cb, RZ ;  /* 0xc2b2ae35090b7824 */ /* 0x000fe200078e02ff */
[----:B------:R-:W-:Y:S01]  /*13990*/  LOP3.LUT R13, R13, R10, RZ, 0x3c, !PT ;  /* 0x0000000a0d0d7212 */ /* 0x000fe200078e3cff */
[----:B------:R-:W-:Y:S01]  /*139a0*/  LDS.S8 R9, [R0+0x2560] ;  /* 0x0025600000097984 */ /* 0x000fe20000000200 */
[----:B------:R-:W-:Y:S01]  /*139b0*/  SHF.R.U32.HI R17, RZ, 0xd, R14 ;  /* 0x0000000dff117819 */ /* 0x000fe2000001160e */
[----:B0-----:R-:W-:Y:S01]  /*139c0*/  USHF.R.U32.HI UR41, URZ, 0x5, UR41 ;  /* 0x00000005ff297899 */ /* 0x001fe20008011629 */
[----:B------:R-:W-:Y:S01]  /*139d0*/  LOP3.LUT R15, R15, R12, RZ, 0x3c, !PT ;  /* 0x0000000c0f0f7212 */ /* 0x000fe200078e3cff */
[----:B------:R-:W0:Y:S01]  /*139e0*/  LDS.S8 R10, [R0+0x23f0] ;  /* 0x0023f000000a7984 */ /* 0x000e220000000200 */
[----:B------:R-:W-:-:S02]  /*139f0*/  SHF.R.U32.HI R12, RZ, 0x10, R11 ;  /* 0x00000010ff0c7819 */ /* 0x000fc4000001160b */
[----:B------:R-:W-:Y:S01]  /*13a00*/  LOP3.LUT R17, R17, R14, RZ, 0x3c, !PT ;  /* 0x0000000e11117212 */ /* 0x000fe200078e3cff */
[----:B------:R-:W-:Y:S01]  /*13a10*/  IMAD R14, R13, -0x3d4d51cb, RZ ;  /* 0xc2b2ae350d0e7824 */ /* 0x000fe200078e02ff */
[----:B------:R-:W-:Y:S01]  /*13a20*/  LOP3.LUT R12, R12, R11, RZ, 0x3c, !PT ;  /* 0x0000000b0c0c7212 */ /* 0x000fe200078e3cff */
[----:B------:R-:W-:Y:S01]  /*13a30*/  IMAD R16, R15, -0x3d4d51cb, RZ ;  /* 0xc2b2ae350f107824 */ /* 0x000fe200078e02ff */
[----:B------:R-:W5:Y:S01]  /*13a40*/  LDS.S8 R11, [R0+0x26d0] ;  /* 0x0026d000000b7984 */ /* 0x000f620000000200 */
[----:B------:R-:W-:Y:S01]  /*13a50*/  IMAD R18, R17, -0x3d4d51cb, RZ ;  /* 0xc2b2ae3511127824 */ /* 0x000fe200078e02ff */
[----:B------:R-:W-:Y:S02]  /*13a60*/  SHF.R.U32.HI R15, RZ, 0x10, R14 ;  /* 0x00000010ff0f7819 */ /* 0x000fe4000001160e */
[----:B------:R-:W-:Y:S01]  /*13a70*/  LOP3.LUT R13, R12, 0x1, RZ, 0xc0, !PT ;  /* 0x000000010c0d7812 */ /* 0x000fe200078ec0ff */
[----:B------:R-:W-:Y:S01]  /*13a80*/  LDS R48, [UR44] ;  /* 0x0000002cff307984 */ /* 0x000fe20008000800 */
[----:B------:R-:W-:-:S02]  /*13a90*/  SHF.R.U32.HI R17, RZ, 0x10, R16 ;  /* 0x00000010ff117819 */ /* 0x000fc40000011610 */
[----:B------:R-:W-:Y:S01]  /*13aa0*/  LOP3.LUT R15, R15, R14, RZ, 0x3c, !PT ;  /* 0x0000000e0f0f7212 */ /* 0x000fe200078e3cff */
[----:B------:R-:W-:Y:S01]  /*13ab0*/  BAR.SYNC.DEFER_BLOCKING 0x0 ;  /* 0x0000000000007b1d */ /* 0x000fe20000010000 */
[----:B------:R-:W-:Y:S02]  /*13ac0*/  ISETP.NE.U32.AND P2, PT, R13, 0x1, PT ;  /* 0x000000010d00780c */ /* 0x000fe40003f45070 */
[----:B------:R-:W-:Y:S02]  /*13ad0*/  LOP3.LUT R17, R17, R16, RZ, 0x3c, !PT ;  /* 0x0000001011117212 */ /* 0x000fe400078e3cff */
[----:B------:R-:W-:Y:S02]  /*13ae0*/  SHF.R.U32.HI R19, RZ, 0x10, R18 ;  /* 0x00000010ff137819 */ /* 0x000fe40000011612 */
[----:B------:R-:W-:Y:S02]  /*13af0*/  LOP3.LUT R13, R15, 0x1, RZ, 0xc0, !PT ;  /* 0x000000010f0d7812 */ /* 0x000fe400078ec0ff */
[----:B------:R-:W-:-:S02]  /*13b00*/  LOP3.LUT R19, R19, R18, RZ, 0x3c, !PT ;  /* 0x0000001213137212 */ /* 0x000fc400078e3cff */
[----:B------:R-:W-:Y:S02]  /*13b10*/  LOP3.LUT R14, R17, 0x1, RZ, 0xc0, !PT ;  /* 0x00000001110e7812 */ /* 0x000fe400078ec0ff */
[----:B------:R-:W-:Y:S02]  /*13b20*/  ISETP.NE.U32.AND P3, PT, R13, 0x1, PT ;  /* 0x000000010d00780c */ /* 0x000fe40003f65070 */
        /* <DEDUP_REMOVED lines=16> */
[----:B0-----:R-:W-:Y:S02]  /*13c30*/  IMAD R10, R15, R10, R14 ;  /* 0x0000000a0f0a7224 */ /* 0x001fe400078e020e */
[----:B------:R-:W-:Y:S02]  /*13c40*/  @P5 IMAD.MOV R8, RZ, RZ, -R8 ;  /* 0x000000ffff085224 */ /* 0x000fe400078e0a08 */
[----:B------:R-:W-:-:S04]  /*13c50*/  IMAD R9, R12, R9, R10 ;  /* 0x000000090c097224 */ /* 0x000fc800078e020a */
[----:B-----5:R-:W-:-:S05]  /*13c60*/  IMAD R9, R8, R11, R9 ;  /* 0x0000000b08097224 */ /* 0x020fca00078e0209 */
        /* <DEDUP_REMOVED lines=14> */
[----:B--234-:R-:W-:Y:S01]  /*13d50*/  IMAD.MOV.U32 R50, RZ, RZ, RZ ;  /* 0x000000ffff327224 */ /* 0x01cfe200078e00ff */
[----:B0-----:R-:W-:-:S05]  /*13d60*/  @!P2 LEA R9, R40, UR44, 0x2 ;  /* 0x0000002c2809ac11 */ /* 0x001fca000f8e10ff */
[----:B------:R1:W0:Y:S01]  /*13d70*/  @!P2 LDS R50, [R9] ;  /* 0x000000000932a984 */ /* 0x0002220000000800 */
[----:B------:R-:W-:Y:S05]  /*13d80*/  @P0 BRA `(.L_x_165) ;  /* 0x0000000000380947 */ /* 0x000fea0003800000 */
[----:B------:R-:W-:Y:S01]  /*13d90*/  UMOV UR41, 0xffffffff ;  /* 0xffffffff00297882 */ /* 0x000fe20000000000 */
[----:B------:R-:W-:Y:S02]  /*13da0*/  ISETP.NE.AND P2, PT, R40, RZ, PT ;  /* 0x000000ff2800720c */ /* 0x000fe40003f45270 */
[----:B------:R-:W-:Y:S11]  /*13db0*/  BRA.DIV UR41, `(.L_x_166) ;  /* 0x000000e229c07947 */ /* 0x000ff6000b800000 */
[----:B0-----:R-:W1:Y:S02]  /*13dc0*/  SHFL.DOWN PT, R49, R50, 0x10, 0x1f ;  /* 0x0a001f0032317f89 */ /* 0x001e6400000e0000 */
        /* <DEDUP_REMOVED lines=8> */
.L_x_579:
[----:B-1----:R-:W-:-:S05]  /*13e50*/  IMAD.IADD R49, R14, 0x1, R49 ;  /* 0x000000010e317824 */ /* 0x002fca00078e0231 */
[----:B------:R1:W-:Y:S02]  /*13e60*/  @!P2 STS [UR44], R49 ;  /* 0x00000031ff00a988 */ /* 0x0003e4000800082c */
.L_x_165:
[----:B------:R-:W-:Y:S05]  /*13e70*/  WARPSYNC.ALL ;  /* 0x0000000000007948 */ /* 0x000fea0003800000 */
[----:B------:R-:W-:Y:S06]  /*13e80*/  BAR.SYNC.DEFER_BLOCKING 0x0 ;  /* 0x0000000000007b1d */ /* 0x000fec0000010000 */
[----:B------:R-:W5:Y:S01]  /*13e90*/  LDCU UR41, c[0x0][0x360] ;  /* 0x00006c00ff2977ac */ /* 0x000f620008000800 */
[----:B------:R-:W2:Y:S01]  /*13ea0*/  LDS.S8 R10, [R0+0x2840] ;  /* 0x00284000000a7984 */ /* 0x000ea20000000200 */
[----:B-----5:R-:W-:-:S03]  /*13eb0*/  USHF.R.U32.HI UR41, URZ, 0x5, UR41 ;  /* 0x00000005ff297899 */ /* 0x020fc60008011629 */
[----:B01----:R-:W0:Y:S03]  /*13ec0*/  LDS.S8 R9, [R0+0x29b0] ;  /* 0x0029b00000097984 */ /* 0x003e260000000200 */
[----:B------:R-:W-:Y:S01]  /*13ed0*/  ISETP.GE.U32.AND P2, PT, R40, UR41, PT ;  /* 0x0000002928007c0c */ /* 0x000fe2000bf46070 */
[----:B------:R-:W1:Y:S04]  /*13ee0*/  LDS.S8 R11, [R0+0x2b20] ;  /* 0x002b2000000b7984 */ /* 0x000e680000000200 */
[----:B------:R-:W5:Y:S04]  /*13ef0*/  LDS.S8 R14, [R0+0x2c90] ;  /* 0x002c9000000e7984 */ /* 0x000f680000000200 */
[----:B------:R-:W-:Y:S01]  /*13f00*/  LDS R47, [UR44] ;  /* 0x0000002cff2f7984 */ /* 0x000fe20008000800 */
[----:B--2---:R-:W-:-:S04]  /*13f10*/  IMAD R10, R13, R10, RZ ;  /* 0x0000000a0d0a7224 */ /* 0x004fc800078e02ff */
        /* <DEDUP_REMOVED lines=18> */
[----:B---34-:R-:W-:Y:S01]  /*14040*/  IMAD.MOV.U32 R50, RZ, RZ, RZ ;  /* 0x000000ffff327224 */ /* 0x018fe200078e00ff */
        /* <DEDUP_REMOVED lines=15> */
.L_x_585:
[----:B-1----:R-:W-:-:S05]  /*14140*/  IMAD.IADD R49, R11, 0x1, R49 ;  /* 0x000000010b317824 */ /* 0x002fca00078e0231 */
[----:B------:R1:W-:Y:S02]  /*14150*/  @!P0 STS [UR44], R49 ;  /* 0x00000031ff008988 */ /* 0x0003e4000800082c */
.L_x_167:
[----:B------:R-:W-:Y:S05]  /*14160*/  WARPSYNC.ALL ;  /* 0x0000000000007948 */ /* 0x000fea0003800000 */
[----:B------:R-:W-:Y:S01]  /*14170*/  BAR.SYNC.DEFER_BLOCKING 0x0 ;  /* 0x0000000000007b1d */ /* 0x000fe20000010000 */
[----:B------:R-:W-:Y:S01]  /*14180*/  UIMAD UR41, UR5, 0x108800, URZ ;  /* 0x00108800052978a4 */ /* 0x000fe2000f8e02ff */
[----:B------:R-:W-:Y:S02]  /*14190*/  HFMA2 R41, -RZ, RZ, 0, 0 ;  /* 0x00000000ff297431 */ /* 0x000fe400000001ff */
[----:B------:R-:W-:Y:S01]  /*141a0*/  IMAD.MOV.U32 R52, RZ, RZ, RZ ;  /* 0x000000ffff347224 */ /* 0x000fe200078e00ff */
[----:B------:R-:W-:Y:S01]  /*141b0*/  CS2R R36, SRZ ;  /* 0x0000000000247805 */ /* 0x000fe2000001ff00 */
[----:B------:R-:W-:Y:S01]  /*141c0*/  IMAD.MOV.U32 R38, RZ, RZ, RZ ;  /* 0x000000ffff267224 */ /* 0x000fe200078e00ff */
[----:B------:R-:W-:Y:S01]  /*141d0*/  CS2R R24, SRZ ;  /* 0x0000000000187805 */ /* 0x000fe2000001ff00 */
[----:B------:R-:W-:Y:S01]  /*141e0*/  IMAD.MOV.U32 R28, RZ, RZ, RZ ;  /* 0x000000ffff1c7224 */ /* 0x000fe200078e00ff */
[----:B--234-:R-:W-:Y:S01]  /*141f0*/  LOP3.LUT R50, R40, UR41, RZ, 0xfc, !PT ;  /* 0x0000002928327c12 */ /* 0x01cfe2000f8efcff */
[----:B------:R-:W-:Y:S01]  /*14200*/  IMAD.MOV.U32 R26, RZ, RZ, RZ ;  /* 0x000000ffff1a7224 */ /* 0x000fe200078e00ff */
[----:B-1----:R-:W1:Y:S06]  /*14210*/  LDS R49, [UR44] ;  /* 0x0000002cff317984 */ /* 0x002e6c0008000800 */
.L_x_169:
[C-C-:B------:R-:W-:Y:S01]  /*14220*/  IMAD R8, R41.reuse, 0x170, R50.reuse ;  /* 0x0000017029087824 */ /* 0x140fe200078e0232 */
[----:B------:R-:W-:Y:S01]  /*14230*/  LDS.128 R16, [R41+UR38+0xb80] ;  /* 0x000b802629107984 */ /* 0x000fe20008000c00 */
[C---:B0-----:R-:W-:Y:S02]  /*14240*/  VIADD R9, R41.reuse, 0x4 ;  /* 0x0000000429097836 */ /* 0x041fe40000000000 */
[----:B------:R-:W-:Y:S01]  /*14250*/  VIADD R20, R41, 0x8 ;  /* 0x0000000829147836 */ /* 0x000fe20000000000 */
[----:B------:R-:W-:Y:S01]  /*14260*/  IADD3 R8, P0, PT, R8, UR42, RZ ;  /* 0x0000002a08087c10 */ /* 0x000fe2000ff1e0ff */
[----:B------:R-:W-:Y:S01]  /*14270*/  IMAD R10, R9, 0x170, R50 ;  /* 0x00000170090a7824 */ /* 0x000fe200078e0232 */
[----:B------:R-:W-:Y:S03]  /*14280*/  LDS.128 R32, [R41+UR38+0x2280] ;  /* 0x0022802629207984 */ /* 0x000fe60008000c00 */
[----:B------:R-:W-:Y:S01]  /*14290*/  IMAD.X R9, RZ, RZ, UR43, P0 ;  /* 0x0000002bff097e24 */ /* 0x000fe200080e06ff */
[----:B------:R-:W-:-:S04]  /*142a0*/  IADD3 R10, P0, PT, R10, UR42, RZ ;  /* 0x0000002a0a0a7c10 */ /* 0x000fc8000ff1e0ff */
[----:B------:R-:W2:Y:S01]  /*142b0*/  LDG.E.U8.CONSTANT R13, desc[UR36][R8.64+0x2ad3d0] ;  /* 0x2ad3d024080d7981 */ /* 0x000ea2000c1e9100 */
[----:B------:R-:W-:-:S03]  /*142c0*/  IMAD.X R11, RZ, RZ, UR43, P0 ;  /* 0x0000002bff0b7e24 */ /* 0x000fc600080e06ff */
[----:B------:R-:W2:Y:S04]  /*142d0*/  LDG.E.U8.CONSTANT R14, desc[UR36][R8.64+0x2ad260] ;  /* 0x2ad26024080e7981 */ /* 0x000ea8000c1e9100 */
[----:B------:R-:W3:Y:S04]  /*142e0*/  LDG.E.U8.CONSTANT R12, desc[UR36][R8.64+0x2ad0f0] ;  /* 0x2ad0f024080c7981 */ /* 0x000ee8000c1e9100 */
[----:B------:R-:W3:Y:S04]  /*142f0*/  LDG.E.U8.CONSTANT R15, desc[UR36][R8.64+0x2acf80] ;  /* 0x2acf8024080f7981 */ /* 0x000ee8000c1e9100 */
[----:B------:R-:W4:Y:S04]  /*14300*/  LDG.E.U8.CONSTANT R51, desc[UR36][R10.64+0x2ad3d0] ;  /* 0x2ad3d0240a337981 */ /* 0x000f28000c1e9100 */
[----:B------:R-:W4:Y:S04]  /*14310*/  LDG.E.U8.CONSTANT R9, desc[UR36][R10.64+0x2ad260] ;  /* 0x2ad260240a097981 */ /* 0x000f28000c1e9100 */
[----:B------:R-:W5:Y:S01]  /*14320*/  LDG.E.U8.CONSTANT R8, desc[UR36][R10.64+0x2ad0f0] ;  /* 0x2ad0f0240a087981 */ /* 0x000f62000c1e9100 */
[----:B------:R-:W-:-:S03]  /*14330*/  IMAD R20, R20, 0x170, R50 ;  /* 0x0000017014147824 */ /* 0x000fc600078e0232 */
[----:B------:R-:W5:Y:S02]  /*14340*/  LDG.E.U8.CONSTANT R10, desc[UR36][R10.64+0x2acf80] ;  /* 0x2acf80240a0a7981 */ /* 0x000f64000c1e9100 */
[----:B------:R-:W-:-:S05]  /*14350*/  IADD3 R20, P0, PT, R20, UR42, RZ ;  /* 0x0000002a14147c10 */ /* 0x000fca000ff1e0ff */
[----:B------:R-:W-:-:S05]  /*14360*/  IMAD.X R21, RZ, RZ, UR43, P0 ;  /* 0x0000002bff157e24 */ /* 0x000fca00080e06ff */
[----:B------:R-:W5:Y:S04]  /*14370*/  LDG.E.U8.CONSTANT R30, desc[UR36][R20.64+0x2ad3d0] ;  /* 0x2ad3d024141e7981 */ /* 0x000f68000c1e9100 */
[----:B------:R-:W5:Y:S04]  /*14380*/  LDG.E.U8.CONSTANT R22, desc[UR36][R20.64+0x2ad260] ;  /* 0x2ad2602414167981 */ /* 0x000f68000c1e9100 */
[----:B------:R-:W5:Y:S04]  /*14390*/  LDG.E.U8.CONSTANT R27, desc[UR36][R20.64+0x2ad0f0] ;  /* 0x2ad0f024141b7981 */ /* 0x000f68000c1e9100 */
[----:B------:R5:W5:Y:S01]  /*143a0*/  LDG.E.U8.CONSTANT R29, desc[UR36][R20.64+0x2acf80] ;  /* 0x2acf8024141d7981 */ /* 0x000b62000c1e9100 */
[----:B--2---:R-:W-:-:S02]  /*143b0*/  PRMT R13, R14, 0x3340, R13 ;  /* 0x000033400e0d7816 */ /* 0x004fc4000000000d */
[----:B---3--:R-:W-:-:S04]  /*143c0*/  PRMT R12, R15, 0x3340, R12 ;  /* 0x000033400f0c7816 */ /* 0x008fc8000000000c */
[----:B------:R-:W-:Y:S02]  /*143d0*/  PRMT R53, R12, 0x5410, R13 ;  /* 0x000054100c357816 */ /* 0x000fe4000000000d */
[----:B------:R-:W0:Y:S01]  /*143e0*/  LDS.128 R12, [R41+UR38+0x5c0] ;  /* 0x0005c026290c7984 */ /* 0x000e220008000c00 */
[----:B----4-:R-:W-:Y:S02]  /*143f0*/  PRMT R51, R9, 0x3340, R51 ;  /* 0x0000334009337816 */ /* 0x010fe40000000033 */
[----:B-----5:R-:W-:Y:S02]  /*14400*/  PRMT R20, R10, 0x3340, R8 ;  /* 0x000033400a147816 */ /* 0x020fe40000000008 */
[----:B------:R-:W2:Y:S02]  /*14410*/  LDS.128 R8, [R41+UR38] ;  /* 0x0000002629087984 */ /* 0x000ea40008000c00 */
[----:B------:R-:W-:Y:S02]  /*14420*/  PRMT R51, R20, 0x5410, R51 ;  /* 0x0000541014337816 */ /* 0x000fe40000000033 */
[----:B------:R-:W-:-:S02]  /*14430*/  PRMT R30, R22, 0x3340, R30 ;  /* 0x00003340161e7816 */ /* 0x000fc4000000001e */
[----:B------:R-:W3:Y:S01]  /*14440*/  LDS.128 R20, [R41+UR38+0x1140] ;  /* 0x0011402629147984 */ /* 0x000ee20008000c00 */
[----:B------:R-:W-:Y:S01]  /*14450*/  PRMT R27, R29, 0x3340, R27 ;  /* 0x000033401d1b7816 */ /* 0x000fe2000000001b */
[----:B0-----:R-:W-:-:S03]  /*14460*/  IDP.4A.S8.S8 R26, R12, R53, R26 ;  /* 0x000000350c1a7226 */ /* 0x001fc6000000061a */
[----:B------:R-:W-:Y:S01]  /*14470*/  PRMT R12, R27, 0x5410, R30 ;  /* 0x000054101b0c7816 */ /* 0x000fe2000000001e */
[----:B--2---:R-:W-:-:S04]  /*14480*/  IDP.4A.S8.S8 R8, R8, R53, R25 ;  /* 0x0000003508087226 */ /* 0x004fc80000000619 */
[----:B------:R-:W-:-:S04]  /*14490*/  IDP.4A.S8.S8 R8, R9, R51, R8 ;  /* 0x0000003309087226 */ /* 0x000fc80000000608 */
[----:B------:R-:W-:Y:S01]  /*144a0*/  IDP.4A.S8.S8 R10, R10, R12, R8 ;  /* 0x0000000c0a0a7226 */ /* 0x000fe20000000608 */
[----:B------:R-:W-:-:S05]  /*144b0*/  IADD3 R8, PT, PT, R41, 0xc, RZ ;  /* 0x0000000c29087810 */ /* 0x000fca0007ffe0ff */
[----:B------:R-:W-:Y:S02]  /*144c0*/  IMAD R8, R8, 0x170, R50 ;  /* 0x0000017008087824 */ /* 0x000fe400078e0232 */
[-C--:B------:R-:W-:Y:S02]  /*144d0*/  IDP.4A.S8.S8 R16, R16, R53.reuse, R28 ;  /* 0x0000003510107226 */ /* 0x080fe4000000061c */
[----:B---3--:R-:W-:Y:S01]  /*144e0*/  IDP.4A.S8.S8 R20, R20, R53, R24 ;  /* 0x0000003514147226 */ /* 0x008fe20000000618 */
[----:B------:R-:W-:Y:S01]  /*144f0*/  IADD3 R8, P0, PT, R8, UR42, RZ ;  /* 0x0000002a08087c10 */ /* 0x000fe2000ff1e0ff */
[----:B------:R-:W-:Y:S01]  /*14500*/  IDP.4A.S8.S8 R16, R17, R51, R16 ;  /* 0x0000003311107226 */ /* 0x000fe20000000610 */
[----:B------:R-:W0:Y:S03]  /*14510*/  LDS.128 R28, [R41+UR38+0x1cc0] ;  /* 0x001cc026291c7984 */ /* 0x000e260008000c00 */
[----:B------:R-:W-:-:S02]  /*14520*/  IMAD.X R9, RZ, RZ, UR43, P0 ;  /* 0x0000002bff097e24 */ /* 0x000fc400080e06ff */
[----:B------:R-:W-:Y:S02]  /*14530*/  IDP.4A.S8.S8 R18, R18, R12, R16 ;  /* 0x0000000c12127226 */ /* 0x000fe40000000610 */
[-C--:B------:R-:W-:Y:S01]  /*14540*/  IDP.4A.S8.S8 R21, R21, R51.reuse, R20 ;  /* 0x0000003315157226 */ /* 0x080fe20000000614 */
[----:B------:R-:W2:Y:S04]  /*14550*/  LDG.E.U8.CONSTANT R16, desc[UR36][R8.64+0x2ad3d0] ;  /* 0x2ad3d02408107981 */ /* 0x000ea8000c1e9100 */
[----:B------:R-:W2:Y:S04]  /*14560*/  LDG.E.U8.CONSTANT R17, desc[UR36][R8.64+0x2ad260] ;  /* 0x2ad2602408117981 */ /* 0x000ea8000c1e9100 */
[----:B------:R-:W3:Y:S04]  /*14570*/  LDG.E.U8.CONSTANT R20, desc[UR36][R8.64+0x2ad0f0] ;  /* 0x2ad0f02408147981 */ /* 0x000ee8000c1e9100 */
[----:B------:R-:W3:Y:S01]  /*14580*/  LDG.E.U8.CONSTANT R8, desc[UR36][R8.64+0x2acf80] ;  /* 0x2acf802408087981 */ /* 0x000ee2000c1e9100 */
[----:B------:R-:W-:-:S03]  /*14590*/  IDP.4A.S8.S8 R13, R13, R51, R26 ;  /* 0x000000330d0d7226 */ /* 0x000fc6000000061a */
[----:B------:R-:W4:Y:S01]  /*145a0*/  LDS.128 R24, [R41+UR38+0x1700] ;  /* 0x0017002629187984 */ /* 0x000f220008000c00 */
[-C--:B------:R-:W-:Y:S02]  /*145b0*/  IDP.4A.S8.S8 R32, R32, R53.reuse, R38 ;  /* 0x0000003520207226 */ /* 0x080fe40000000626 */
[-C--:B0-----:R-:W-:Y:S02]  /*145c0*/  IDP.4A.S8.S8 R28, R28, R53.reuse, R36 ;  /* 0x000000351c1c7226 */ /* 0x081fe40000000624 */
[----:B----4-:R-:W-:Y:S02]  /*145d0*/  IDP.4A.S8.S8 R24, R24, R53, R37 ;  /* 0x0000003518187226 */ /* 0x010fe40000000625 */
[----:B------:R0:W4:Y:S02]  /*145e0*/  LDS.128 R36, [R41+UR38+0x2840] ;  /* 0x0028402629247984 */ /* 0x0001240008000c00 */
[----:B0-----:R-:W-:-:S05]  /*145f0*/  VIADD R41, R41, 0x10 ;  /* 0x0000001029297836 */ /* 0x001fca0000000000 */
[----:B------:R-:W-:Y:S01]  /*14600*/  ISETP.NE.AND P0, PT, R41, 0x5c0, PT ;  /* 0x000005c02900780c */ /* 0x000fe20003f05270 */
[-C--:B------:R-:W-:Y:S02]  /*14610*/  IDP.4A.S8.S8 R14, R14, R12.reuse, R13 ;  /* 0x0000000c0e0e7226 */ /* 0x080fe4000000060d */
[-C--:B------:R-:W-:Y:S02]  /*14620*/  IDP.4A.S8.S8 R13, R25, R51.reuse, R24 ;  /* 0x00000033190d7226 */ /* 0x080fe40000000618 */
[-C--:B------:R-:W-:Y:S02]  /*14630*/  IDP.4A.S8.S8 R28, R29, R51.reuse, R28 ;  /* 0x000000331d1c7226 */ /* 0x080fe4000000061c */
[----:B------:R-:W-:Y:S02]  /*14640*/  IDP.4A.S8.S8 R32, R33, R51, R32 ;  /* 0x0000003321207226 */ /* 0x000fe40000000620 */
[-C--:B------:R-:W-:Y:S02]  /*14650*/  IDP.4A.S8.S8 R21, R22, R12.reuse, R21 ;  /* 0x0000000c16157226 */ /* 0x080fe40000000615 */
[----:B------:R-:W-:-:S02]  /*14660*/  IDP.4A.S8.S8 R13, R26, R12, R13 ;  /* 0x0000000c1a0d7226 */ /* 0x000fc4000000060d */
[-C--:B------:R-:W-:Y:S02]  /*14670*/  IDP.4A.S8.S8 R30, R30, R12.reuse, R28 ;  /* 0x0000000c1e1e7226 */ /* 0x080fe4000000061c */
[----:B------:R-:W-:Y:S02]  /*14680*/  IDP.4A.S8.S8 R32, R34, R12, R32 ;  /* 0x0000000c22207226 */ /* 0x000fe40000000620 */
[----:B----4-:R-:W-:-:S04]  /*14690*/  IDP.4A.S8.S8 R36, R36, R53, R52 ;  /* 0x0000003524247226 */ /* 0x010fc80000000634 */
[----:B------:R-:W-:-:S04]  /*146a0*/  IDP.4A.S8.S8 R36, R37, R51, R36 ;  /* 0x0000003325247226 */ /* 0x000fc80000000624 */
[----:B------:R-:W-:Y:S01]  /*146b0*/  IDP.4A.S8.S8 R12, R38, R12, R36 ;  /* 0x0000000c260c7226 */ /* 0x000fe20000000624 */
[----:B--2---:R-:W-:Y:S02]  /*146c0*/  PRMT R16, R17, 0x3340, R16 ;  /* 0x0000334011107816 */ /* 0x004fe40000000010 */
[----:B---3--:R-:W-:-:S04]  /*146d0*/  PRMT R8, R8, 0x3340, R20 ;  /* 0x0000334008087816 */ /* 0x008fc80000000014 */
[----:B------:R-:W-:-:S05]  /*146e0*/  PRMT R8, R8, 0x5410, R16 ;  /* 0x0000541008087816 */ /* 0x000fca0000000010 */
[-C--:B------:R-:W-:Y:S02]  /*146f0*/  IDP.4A.S8.S8 R25, R11, R8.reuse, R10 ;  /* 0x000000080b197226 */ /* 0x080fe4000000060a */
[-C--:B------:R-:W-:Y:S02]  /*14700*/  IDP.4A.S8.S8 R26, R15, R8.reuse, R14 ;  /* 0x000000080f1a7226 */ /* 0x080fe4000000060e */
[-C--:B------:R-:W-:Y:S02]  /*14710*/  IDP.4A.S8.S8 R28, R19, R8.reuse, R18 ;  /* 0x00000008131c7226 */ /* 0x080fe40000000612 */
[-C--:B------:R-:W-:Y:S02]  /*14720*/  IDP.4A.S8.S8 R24, R23, R8.reuse, R21 ;  /* 0x0000000817187226 */ /* 0x080fe40000000615 */
[-C--:B------:R-:W-:Y:S02]  /*14730*/  IDP.4A.S8.S8 R37, R27, R8.reuse, R13 ;  /* 0x000000081b257226 */ /* 0x080fe4000000060d */
[----:B------:R-:W-:-:S02]  /*14740*/  IDP.4A.S8.S8 R36, R31, R8, R30 ;  /* 0x000000081f247226 */ /* 0x000fc4000000061e */
[-C--:B------:R-:W-:Y:S02]  /*14750*/  IDP.4A.S8.S8 R38, R35, R8.reuse, R32 ;  /* 0x0000000823267226 */ /* 0x080fe40000000620 */
[----:B------:R-:W-:Y:S01]  /*14760*/  IDP.4A.S8.S8 R52, R39, R8, R12 ;  /* 0x0000000827347226 */ /* 0x000fe2000000060c */
[----:B------:R-:W-:Y:S06]  /*14770*/  @P0 BRA `(.L_x_169) ;  /* 0xfffffff800a80947 */ /* 0x000fec000383ffff */
[----:B------:R-:W2:Y:S04]  /*14780*/  LDL.LU R55, [R1+0x24] ;  /* 0x0000240001377983 */ /* 0x000ea80000300800 */
[----:B------:R-:W3:Y:S01]  /*14790*/  LDL.LU R54, [R1+0x20] ;  /* 0x0000200001367983 */ /* 0x000ee20000300800 */
[----:B------:R-:W-:Y:S01]  /*147a0*/  UIMAD UR39, UR5, 0x64, UR39 ;  /* 0x00000064052778a4 */ /* 0x000fe2000f8e0227 */
[----:B------:R-:W-:Y:S01]  /*147b0*/  PRMT R2, R2, 0x8880, RZ ;  /* 0x0000888002027816 */ /* 0x000fe200000000ff */
[----:B------:R-:W-:Y:S01]  /*147c0*/  UIADD3 UR5, UPT, UPT, UR5, 0x1, URZ ;  /* 0x0000000105057890 */ /* 0x000fe2000fffe0ff */
[----:B------:R-:W-:Y:S01]  /*147d0*/  PRMT R3, R3, 0x8880, RZ ;  /* 0x0000888003037816 */ /* 0x000fe200000000ff */
[----:B------:R-:W-:Y:S01]  /*147e0*/  UIADD3 UR39, UPT, UPT, UR40, UR39, URZ ;  /* 0x0000002728277290 */ /* 0x000fe2000fffe0ff */
[----:B------:R-:W-:Y:S01]  /*147f0*/  PRMT R5, R5, 0x8880, RZ ;  /* 0x0000888005057816 */ /* 0x000fe200000000ff */
[----:B------:R-:W-:Y:S01]  /*14800*/  UISETP.NE.AND UP0, UPT, UR5, 0x4, UPT ;  /* 0x000000040500788c */ /* 0x000fe2000bf05270 */
[----:B------:R-:W-:-:S03]  /*14810*/  PRMT R6, R6, 0x8880, RZ ;  /* 0x0000888006067816 */ /* 0x000fc600000000ff */
[----:B------:R-:W-:-:S04]  /*14820*/  IMAD.U32 R9, RZ, RZ, UR39 ;  /* 0x00000027ff097e24 */ /* 0x000fc8000f8e00ff */
[----:B------:R-:W-:-:S04]  /*14830*/  IMAD R10, R40, -0x61c88647, R9 ;  /* 0x9e3779b9280a7824 */ /* 0x000fc800078e0209 */
[C---:B------:R-:W-:Y:S02]  /*14840*/  VIADD R8, R10.reuse, 0x6 ;  /* 0x000000060a087836 */ /* 0x040fe40000000000 */
[----:B------:R-:W-:-:S03]  /*14850*/  VIADD R11, R10, 0x7 ;  /* 0x000000070a0b7836 */ /* 0x000fc60000000000 */
[----:B------:R-:W-:-:S04]  /*14860*/  SHF.R.U32.HI R9, RZ, 0x10, R8 ;  /* 0x00000010ff097819 */ /* 0x000fc80000011608 */
[----:B------:R-:W-:Y:S02]  /*14870*/  LOP3.LUT R9, R9, R8, RZ, 0x3c, !PT ;  /* 0x0000000809097212 */ /* 0x000fe400078e3cff */
[----:B------:R-:W-:-:S03]  /*14880*/  SHF.R.U32.HI R8, RZ, 0x10, R11 ;  /* 0x00000010ff087819 */ /* 0x000fc6000001160b */
[----:B------:R-:W-:Y:S01]  /*14890*/  IMAD R9, R9, -0x7a143595, RZ ;  /* 0x85ebca6b09097824 */ /* 0x000fe200078e02ff */
[----:B------:R-:W-:-:S05]  /*148a0*/  LOP3.LUT R8, R8, R11, RZ, 0x3c, !PT ;  /* 0x0000000b08087212 */ /* 0x000fca00078e3cff */
[----:B------:R-:W-:Y:S01]  /*148b0*/  IMAD R11, R8, -0x7a143595, RZ ;  /* 0x85ebca6b080b7824 */ /* 0x000fe200078e02ff */
[----:B------:R-:W-:-:S04]  /*148c0*/  SHF.R.U32.HI R8, RZ, 0xd, R9 ;  /* 0x0000000dff087819 */ /* 0x000fc80000011609 */
[----:B------:R-:W-:Y:S02]  /*148d0*/  LOP3.LUT R8, R8, R9, RZ, 0x3c, !PT ;  /* 0x0000000908087212 */ /* 0x000fe400078e3cff */
[----:B------:R-:W-:-:S03]  /*148e0*/  SHF.R.U32.HI R12, RZ, 0xd, R11 ;  /* 0x0000000dff0c7819 */ /* 0x000fc6000001160b */
[----:B------:R-:W-:Y:S01]  /*148f0*/  IMAD R8, R8, -0x3d4d51cb, RZ ;  /* 0xc2b2ae3508087824 */ /* 0x000fe200078e02ff */
[----:B------:R-:W-:-:S04]  /*14900*/  LOP3.LUT R12, R12, R11, RZ, 0x3c, !PT ;  /* 0x0000000b0c0c7212 */ /* 0x000fc800078e3cff */
[----:B------:R-:W-:Y:S01]  /*14910*/  SHF.R.U32.HI R9, RZ, 0x10, R8 ;  /* 0x00000010ff097819 */ /* 0x000fe20000011608 */
[----:B------:R-:W-:-:S03]  /*14920*/  IMAD R12, R12, -0x3d4d51cb, RZ ;  /* 0xc2b2ae350c0c7824 */ /* 0x000fc600078e02ff */
[----:B------:R-:W-:Y:S02]  /*14930*/  LOP3.LUT R9, R9, R8, RZ, 0x3c, !PT ;  /* 0x0000000809097212 */ /* 0x000fe400078e3cff */
[----:B------:R-:W-:Y:S02]  /*14940*/  SHF.R.U32.HI R11, RZ, 0x10, R12 ;  /* 0x00000010ff0b7819 */ /* 0x000fe4000001160c */
[----:B------:R-:W-:Y:S02]  /*14950*/  LOP3.LUT R8, R9, 0x1, RZ, 0xc0, !PT ;  /* 0x0000000109087812 */ /* 0x000fe400078ec0ff */
[----:B------:R-:W-:Y:S02]  /*14960*/  SHF.R.U32.HI R9, RZ, 0x1, R9 ;  /* 0x00000001ff097819 */ /* 0x000fe40000011609 */
[----:B------:R-:W-:Y:S02]  /*14970*/  LOP3.LUT R11, R11, R12, RZ, 0x3c, !PT ;  /* 0x0000000c0b0b7212 */ /* 0x000fe400078e3cff */
[----:B------:R-:W-:-:S02]  /*14980*/  LOP3.LUT R9, R9, 0x1f, RZ, 0xc0, !PT ;  /* 0x0000001f09097812 */ /* 0x000fc400078ec0ff */
[----:B------:R-:W-:Y:S02]  /*14990*/  ISETP.NE.U32.AND P0, PT, R8, 0x1, PT ;  /* 0x000000010800780c */ /* 0x000fe40003f05070 */
[----:B------:R-:W-:Y:S02]  /*149a0*/  LOP3.LUT R8, R11, 0x1, RZ, 0xc0, !PT ;  /* 0x000000010b087812 */ /* 0x000fe400078ec0ff */
[----:B------:R-:W-:Y:S02]  /*149b0*/  SHF.R.U32.HI R11, RZ, 0x1, R11 ;  /* 0x00000001ff0b7819 */ /* 0x000fe4000001160b */
[----:B------:R-:W-:Y:S02]  /*149c0*/  IADD3 R12, PT, PT, -R9, RZ, RZ ;  /* 0x000000ff090c7210 */ /* 0x000fe40007ffe1ff */
[----:B------:R-:W-:Y:S02]  /*149d0*/  ISETP.NE.U32.AND P2, PT, R8, 0x1, PT ;  /* 0x000000010800780c */ /* 0x000fe40003f45070 */
[----:B------:R-:W-:-:S02]  /*149e0*/  LOP3.LUT R8, R11, 0x1f, RZ, 0xc0, !PT ;  /* 0x0000001f0b087812 */ /* 0x000fc400078ec0ff */
[----:B------:R-:W-:Y:S02]  /*149f0*/  SEL R11, R9, R12, !P0 ;  /* 0x0000000c090b7207 */ /* 0x000fe40004000000 */
[----:B------:R-:W-:Y:S01]  /*14a00*/  SEL R12, R12, R9, !P0 ;  /* 0x000000090c0c7207 */ /* 0x000fe20004000000 */
[----:B------:R-:W-:Y:S02]  /*14a10*/  IMAD.MOV R13, RZ, RZ, -R8 ;  /* 0x000000ffff0d7224 */ /* 0x000fe400078e0a08 */
[----:B------:R-:W-:Y:S02]  /*14a20*/  IMAD R46, R11, R46, RZ ;  /* 0x0000002e0b2e7224 */ /* 0x000fe400078e02ff */
[----:B------:R-:W-:Y:S01]  /*14a30*/  VIADD R11, R10, 0x8 ;  /* 0x000000080a0b7836 */ /* 0x000fe20000000000 */
[----:B------:R-:W-:Y:S01]  /*14a40*/  SEL R9, R8, R13, !P2 ;  /* 0x0000000d08097207 */ /* 0x000fe20005000000 */
[----:B------:R-:W-:Y:S01]  /*14a50*/  VIADD R10, R10, 0x9 ;  /* 0x000000090a0a7836 */ /* 0x000fe20000000000 */
[----:B------:R-:W-:Y:S01]  /*14a60*/  SEL R8, R13, R8, !P2 ;  /* 0x000000080d087207 */ /* 0x000fe20005000000 */
[----:B------:R-:W-:Y:S01]  /*14a70*/  IMAD R45, R12, R45, RZ ;  /* 0x0000002d0c2d7224 */ /* 0x000fe200078e02ff */
[----:B------:R-:W-:Y:S01]  /*14a80*/  SHF.R.U32.HI R14, RZ, 0x10, R11 ;  /* 0x00000010ff0e7819 */ /* 0x000fe2000001160b */
[----:B------:R-:W-:Y:S01]  /*14a90*/  IMAD R9, R9, R44, RZ ;  /* 0x0000002c09097224 */ /* 0x000fe200078e02ff */
[----:B------:R-:W-:Y:S01]  /*14aa0*/  SHF.R.U32.HI R15, RZ, 0x10, R10 ;  /* 0x00000010ff0f7819 */ /* 0x000fe2000001160a */
[----:B------:R-:W-:Y:S01]  /*14ab0*/  IMAD R43, R8, R43, RZ ;  /* 0x0000002b082b7224 */ /* 0x000fe200078e02ff */
[----:B------:R-:W-:-:S02]  /*14ac0*/  LOP3.LUT R14, R14, R11, RZ, 0x3c, !PT ;  /* 0x0000000b0e0e7212 */ /* 0x000fc400078e3cff */
[----:B------:R-:W-:Y:S02]  /*14ad0*/  LOP3.LUT R15, R15, R10, RZ, 0x3c, !PT ;  /* 0x0000000a0f0f7212 */ /* 0x000fe400078e3cff */
[----:B------:R-:W-:Y:S01]  /*14ae0*/  LEA.HI.SX32 R9, R9, R28, 0x18 ;  /* 0x0000001c09097211 */ /* 0x000fe200078fc2ff */
[----:B------:R-:W-:Y:S01]  /*14af0*/  IMAD R14, R14, -0x7a143595, RZ ;  /* 0x85ebca6b0e0e7824 */ /* 0x000fe200078e02ff */
[----:B------:R-:W-:Y:S01]  /*14b00*/  LEA.HI.SX32 R46, R46, R25, 0x18 ;  /* 0x000000192e2e7211 */ /* 0x000fe200078fc2ff */
[----:B------:R-:W-:Y:S01]  /*14b10*/  IMAD R15, R15, -0x7a143595, RZ ;  /* 0x85ebca6b0f0f7824 */ /* 0x000fe200078e02ff */
[----:B------:R-:W-:Y:S02]  /*14b20*/  LEA.HI.SX32 R45, R45, R26, 0x18 ;  /* 0x0000001a2d2d7211 */ /* 0x000fe400078fc2ff */
[----:B------:R-:W-:Y:S02]  /*14b30*/  SHF.R.U32.HI R11, RZ, 0xd, R14 ;  /* 0x0000000dff0b7819 */ /* 0x000fe4000001160e */
[----:B------:R-:W-:-:S02]  /*14b40*/  SHF.R.U32.HI R10, RZ, 0xd, R15 ;  /* 0x0000000dff0a7819 */ /* 0x000fc4000001160f */
[----:B------:R-:W-:Y:S02]  /*14b50*/  LOP3.LUT R11, R11, R14, RZ, 0x3c, !PT ;  /* 0x0000000e0b0b7212 */ /* 0x000fe400078e3cff */
[----:B------:R-:W-:Y:S02]  /*14b60*/  LOP3.LUT R10, R10, R15, RZ, 0x3c, !PT ;  /* 0x0000000f0a0a7212 */ /* 0x000fe400078e3cff */
[----:B------:R-:W-:Y:S01]  /*14b70*/  LEA.HI.SX32 R2, R9, R2, 0x17 ;  /* 0x0000000209027211 */ /* 0x000fe200078fbaff */
[----:B------:R-:W-:Y:S01]  /*14b80*/  IMAD R11, R11, -0x3d4d51cb, RZ ;  /* 0xc2b2ae350b0b7824 */ /* 0x000fe200078e02ff */
[----:B------:R-:W-:Y:S01]  /*14b90*/  PRMT R9, R7, 0x8880, RZ ;  /* 0x0000888007097816 */ /* 0x000fe200000000ff */
[----:B------:R-:W-:Y:S01]  /*14ba0*/  IMAD R10, R10, -0x3d4d51cb, RZ ;  /* 0xc2b2ae350a0a7824 */ /* 0x000fe200078e02ff */
[----:B------:R-:W-:Y:S01]  /*14bb0*/  LEA.HI.SX32 R43, R43, R24, 0x18 ;  /* 0x000000182b2b7211 */ /* 0x000fe200078fc2ff */
[----:B------:R-:W-:Y:S01]  /*14bc0*/  IMAD.MOV.U32 R7, RZ, RZ, R6 ;  /* 0x000000ffff077224 */ /* 0x000fe200078e0006 */
[----:B------:R-:W-:-:S02]  /*14bd0*/  SHF.R.U32.HI R14, RZ, 0x10, R11 ;  /* 0x00000010ff0e7819 */ /* 0x000fc4000001160b */
[----:B------:R-:W-:Y:S02]  /*14be0*/  SHF.R.U32.HI R15, RZ, 0x10, R10 ;  /* 0x00000010ff0f7819 */ /* 0x000fe4000001160a */
[----:B------:R-:W-:Y:S02]  /*14bf0*/  LOP3.LUT R14, R14, R11, RZ, 0x3c, !PT ;  /* 0x0000000b0e0e7212 */ /* 0x000fe400078e3cff */
[----:B------:R-:W-:Y:S02]  /*14c00*/  LOP3.LUT R15, R15, R10, RZ, 0x3c, !PT ;  /* 0x0000000a0f0f7212 */ /* 0x000fe400078e3cff */
[----:B------:R-:W-:Y:S02]  /*14c10*/  LOP3.LUT R11, R14, 0x1, RZ, 0xc0, !PT ;  /* 0x000000010e0b7812 */ /* 0x000fe400078ec0ff */
[----:B------:R-:W-:Y:S02]  /*14c20*/  SHF.R.U32.HI R14, RZ, 0x1, R14 ;  /* 0x00000001ff0e7819 */ /* 0x000fe4000001160e */
[----:B------:R-:W-:-:S02]  /*14c30*/  LOP3.LUT R10, R15, 0x1, RZ, 0xc0, !PT ;  /* 0x000000010f0a7812 */ /* 0x000fc400078ec0ff */
[----:B------:R-:W-:Y:S02]  /*14c40*/  LOP3.LUT R14, R14, 0x1f, RZ, 0xc0, !PT ;  /* 0x0000001f0e0e7812 */ /* 0x000fe400078ec0ff */
[----:B------:R-:W-:Y:S02]  /*14c50*/  SHF.R.U32.HI R15, RZ, 0x1, R15 ;  /* 0x00000001ff0f7819 */ /* 0x000fe4000001160f */
[----:B------:R-:W-:Y:S01]  /*14c60*/  ISETP.NE.U32.AND P0, PT, R11, 0x1, PT ;  /* 0x000000010b00780c */ /* 0x000fe20003f05070 */
[----:B------:R-:W-:Y:S01]  /*14c70*/  IMAD.MOV R11, RZ, RZ, -R14 ;  /* 0x000000ffff0b7224 */ /* 0x000fe200078e0a0e */
[----:B------:R-:W-:Y:S02]  /*14c80*/  LOP3.LUT R15, R15, 0x1f, RZ, 0xc0, !PT ;  /* 0x0000001f0f0f7812 */ /* 0x000fe400078ec0ff */
[----:B------:R-:W-:Y:S02]  /*14c90*/  VIMNMX R2, PT, PT, R2, -0x7f, !PT ;  /* 0xffffff8102027848 */ /* 0x000fe40007fe0100 */
[----:B------:R-:W-:Y:S01]  /*14ca0*/  SEL R13, R14, R11, !P0 ;  /* 0x0000000b0e0d7207 */ /* 0x000fe20004000000 */
[----:B------:R-:W-:Y:S01]  /*14cb0*/  IMAD.MOV R12, RZ, RZ, -R15 ;  /* 0x000000ffff0c7224 */ /* 0x000fe200078e0a0f */
[----:B------:R-:W-:-:S02]  /*14cc0*/  SEL R11, R11, R14, !P0 ;  /* 0x0000000e0b0b7207 */ /* 0x000fc40004000000 */
[----:B------:R-:W-:Y:S01]  /*14cd0*/  ISETP.NE.U32.AND P0, PT, R10, 0x1, PT ;  /* 0x000000010a00780c */ /* 0x000fe20003f05070 */
[----:B------:R-:W-:Y:S02]  /*14ce0*/  IMAD R42, R13, R42, RZ ;  /* 0x0000002a0d2a7224 */ /* 0x000fe400078e02ff */
[----:B------:R-:W-:Y:S01]  /*14cf0*/  IMAD R11, R11, R48, RZ ;  /* 0x000000300b0b7224 */ /* 0x000fe200078e02ff */
[----:B------:R-:W-:Y:S02]  /*14d00*/  SEL R10, R15, R12, !P0 ;  /* 0x0000000c0f0a7207 */ /* 0x000fe40004000000 */
[----:B------:R-:W-:Y:S02]  /*14d10*/  SEL R12, R12, R15, !P0 ;  /* 0x0000000f0c0c7207 */ /* 0x000fe40004000000 */
[----:B------:R-:W-:Y:S01]  /*14d20*/  LEA.HI.SX32 R42, R42, R37, 0x18 ;  /* 0x000000252a2a7211 */ /* 0x000fe200078fc2ff */
[----:B------:R-:W-:Y:S01]  /*14d30*/  IMAD R47, R47, R10, RZ ;  /* 0x0000000a2f2f7224 */ /* 0x000fe200078e02ff */
[----:B------:R-:W-:Y:S01]  /*14d40*/  PRMT R10, R4, 0x8880, RZ ;  /* 0x00008880040a7816 */ /* 0x000fe200000000ff */
[----:B-1----:R-:W-:Y:S01]  /*14d50*/  IMAD R49, R49, R12, RZ ;  /* 0x0000000c31317224 */ /* 0x002fe200078e02ff */
[----:B------:R-:W-:-:S02]  /*14d60*/  MOV R4, R3 ;  /* 0x0000000300047202 */ /* 0x000fc40000000f00 */
[----:B------:R-:W-:Y:S01]  /*14d70*/  LEA.HI.SX32 R11, R11, R36, 0x18 ;  /* 0x000000240b0b7211 */ /* 0x000fe200078fc2ff */
[----:B------:R-:W-:Y:S01]  /*14d80*/  IMAD.MOV.U32 R3, RZ, RZ, R10 ;  /* 0x000000ffff037224 */ /* 0x000fe200078e000a */
[----:B------:R-:W-:Y:S01]  /*14d90*/  LEA.HI.SX32 R38, R47, R38, 0x18 ;  /* 0x000000262f267211 */ /* 0x000fe200078fc2ff */
[----:B------:R-:W-:Y:S01]  /*14da0*/  IMAD.MOV.U32 R10, RZ, RZ, R5 ;  /* 0x000000ffff0a7224 */ /* 0x000fe200078e0005 */
[----:B------:R-:W-:Y:S02]  /*14db0*/  LEA.HI.SX32 R52, R49, R52, 0x18 ;  /* 0x0000003431347211 */ /* 0x000fe400078fc2ff */
[----:B------:R-:W-:Y:S02]  /*14dc0*/  LEA.HI.SX32 R4, R43, R4, 0x17 ;  /* 0x000000042b047211 */ /* 0x000fe400078fbaff */
[----:B------:R-:W-:Y:S02]  /*14dd0*/  LEA.HI.SX32 R42, R42, R3, 0x17 ;  /* 0x000000032a2a7211 */ /* 0x000fe400078fbaff */
[----:B------:R-:W-:-:S02]  /*14de0*/  LEA.HI.SX32 R10, R11, R10, 0x17 ;  /* 0x0000000a0b0a7211 */ /* 0x000fc400078fbaff */
[----:B------:R-:W-:Y:S02]  /*14df0*/  LEA.HI.SX32 R7, R38, R7, 0x17 ;  /* 0x0000000726077211 */ /* 0x000fe400078fbaff */
[----:B------:R-:W-:Y:S02]  /*14e00*/  LEA.HI.SX32 R9, R52, R9, 0x17 ;  /* 0x0000000934097211 */ /* 0x000fe400078fbaff */
[----:B------:R-:W-:Y:S02]  /*14e10*/  VIMNMX R5, PT, PT, R2, 0x7f, PT ;  /* 0x0000007f02057848 */ /* 0x000fe40003fe0100 */
[----:B------:R-:W-:Y:S02]  /*14e20*/  VIMNMX R4, PT, PT, R4, -0x7f, !PT ;  /* 0xffffff8104047848 */ /* 0x000fe40007fe0100 */
[----:B------:R-:W-:Y:S01]  /*14e30*/  VIMNMX R42, PT, PT, R42, -0x7f, !PT ;  /* 0xffffff812a2a7848 */ /* 0x000fe20007fe0100 */
[----:B------:R-:W-:Y:S01]  /*14e40*/  STS.U8 [R0+0xb80], R5 ;  /* 0x000b800500007388 */ /* 0x000fe20000000000 */
[----:B------:R-:W-:-:S02]  /*14e50*/  VIMNMX R10, PT, PT, R10, -0x7f, !PT ;  /* 0xffffff810a0a7848 */ /* 0x000fc40007fe0100 */
[----:B------:R-:W-:Y:S02]  /*14e60*/  VIMNMX R2, PT, PT, R7, -0x7f, !PT ;  /* 0xffffff8107027848 */ /* 0x000fe40007fe0100 */
[----:B------:R-:W-:Y:S02]  /*14e70*/  VIMNMX R6, PT, PT, R9, -0x7f, !PT ;  /* 0xffffff8109067848 */ /* 0x000fe40007fe0100 */
[----:B------:R-:W-:Y:S02]  /*14e80*/  VIMNMX R7, PT, PT, R4, 0x7f, PT ;  /* 0x0000007f04077848 */ /* 0x000fe40003fe0100 */
[----:B------:R-:W-:Y:S02]  /*14e90*/  VIMNMX R9, PT, PT, R42, 0x7f, PT ;  /* 0x0000007f2a097848 */ /* 0x000fe40003fe0100 */
[----:B------:R-:W-:Y:S01]  /*14ea0*/  VIMNMX R11, PT, PT, R10, 0x7f, PT ;  /* 0x0000007f0a0b7848 */ /* 0x000fe20003fe0100 */
[----:B------:R-:W-:Y:S04]  /*14eb0*/  STS.U8 [R0+0x1140], R7 ;  /* 0x0011400700007388 */ /* 0x000fe80000000000 */
[----:B------:R-:W-:Y:S04]  /*14ec0*/  STS.U8 [R0+0x1700], R9 ;  /* 0x0017000900007388 */ /* 0x000fe80000000000 */
[----:B------:R-:W-:Y:S01]  /*14ed0*/  STS.U8 [R0+0x1cc0], R11 ;  /* 0x001cc00b00007388 */ /* 0x000fe20000000000 */
[----:B--2---:R-:W-:-:S02]  /*14ee0*/  PRMT R13, R55, 0x8880, RZ ;  /* 0x00008880370d7816 */ /* 0x004fc400000000ff */
[----:B---3--:R-:W-:Y:S02]  /*14ef0*/  PRMT R8, R54, 0x8880, RZ ;  /* 0x0000888036087816 */ /* 0x008fe400000000ff */
[----:B------:R-:W-:Y:S02]  /*14f00*/  LEA.HI.SX32 R13, R46, R13, 0x17 ;  /* 0x0000000d2e0d7211 */ /* 0x000fe400078fbaff */
[----:B------:R-:W-:Y:S02]  /*14f10*/  LEA.HI.SX32 R8, R45, R8, 0x17 ;  /* 0x000000082d087211 */ /* 0x000fe400078fbaff */
[----:B------:R-:W-:Y:S02]  /*14f20*/  VIMNMX R13, PT, PT, R13, -0x7f, !PT ;  /* 0xffffff810d0d7848 */ /* 0x000fe40007fe0100 */
[----:B------:R-:W-:Y:S02]  /*14f30*/  VIMNMX R8, PT, PT, R8, -0x7f, !PT ;  /* 0xffffff8108087848 */ /* 0x000fe40007fe0100 */
[----:B------:R-:W-:-:S02]  /*14f40*/  VIMNMX R13, PT, PT, R13, 0x7f, PT ;  /* 0x0000007f0d0d7848 */ /* 0x000fc40003fe0100 */
[----:B------:R-:W-:-:S03]  /*14f50*/  VIMNMX R3, PT, PT, R8, 0x7f, PT ;  /* 0x0000007f08037848 */ /* 0x000fc60003fe0100 */
[----:B------:R0:W-:Y:S04]  /*14f60*/  STS.U8 [R0], R13 ;  /* 0x0000000d00007388 */ /* 0x0001e80000000000 */
[----:B------:R1:W-:Y:S01]  /*14f70*/  STS.U8 [R0+0x5c0], R3 ;  /* 0x0005c00300007388 */ /* 0x0003e20000000000 */
[----:B0-----:R-:W-:Y:S02]  /*14f80*/  VIMNMX R13, PT, PT, R2, 0x7f, PT ;  /* 0x0000007f020d7848 */ /* 0x001fe40003fe0100 */
[----:B-1----:R-:W-:-:S03]  /*14f90*/  VIMNMX R3, PT, PT, R6, 0x7f, PT ;  /* 0x0000007f06037848 */ /* 0x002fc60003fe0100 */
[----:B------:R1:W-:Y:S04]  /*14fa0*/  STS.U8 [R0+0x2280], R13 ;  /* 0x0022800d00007388 */ /* 0x0003e80000000000 */
[----:B------:R1:W-:Y:S01]  /*14fb0*/  STS.U8 [R0+0x2840], R3 ;  /* 0x0028400300007388 */ /* 0x0003e20000000000 */
[----:B------:R-:W-:Y:S06]  /*14fc0*/  BAR.SYNC.DEFER_BLOCKING 0x0 ;  /* 0x0000000000007b1d */ /* 0x000fec0000010000 */
[----:B------:R-:W-:Y:S05]  /*14fd0*/  BRA.U UP0, `(.L_x_170) ;  /* 0xfffffed100887547 */ /* 0x000fea000b83ffff */
[----:B------:R-:W-:Y:S01]  /*14fe0*/  IMAD.MOV.U32 R7, RZ, RZ, RZ ;  /* 0x000000ffff077224 */ /* 0x000fe200078e00ff */
[----:B------:R-:W0:Y:S06]  /*14ff0*/  LDCU.64 UR42, c[0x0][0x398] ;  /* 0x00007300ff2a77ac */ /* 0x000e2c0008000a00 */
.L_x_175:
[----:B0-----:R-:W-:Y:S01]  /*15000*/  IMAD R6, R7, 0x5c0, R0 ;  /* 0x000005c007067824 */ /* 0x001fe200078e0200 */
[----:B--2---:R-:W2:Y:S01]  /*15010*/  LDCU UR5, c[0x0][0x360] ;  /* 0x00006c00ff0577ac */ /* 0x004ea20008000800 */
[----:B---3--:R-:W3:Y:S01]  /*15020*/  @!P1 S2R R11, SR_CgaCtaId ;  /* 0x00000000000b9919 */ /* 0x008ee20000008800 */
[----:B------:R-:W-:Y:S01]  /*15030*/  @!P1 MOV R8, 0x400 ;  /* 0x0000040000089802 */ /* 0x000fe20000000f00 */
[----:B------:R-:W-:Y:S01]  /*15040*/  IMAD.MOV.U32 R50, RZ, RZ, RZ ;  /* 0x000000ffff327224 */ /* 0x000fe200078e00ff */
[----:B-1----:R-:W1:Y:S01]  /*15050*/  LDS.S8 R0, [R6] ;  /* 0x0000000006007984 */ /* 0x002e620000000200 */
[----:B--2---:R-:W-:Y:S01]  /*15060*/  USHF.R.U32.HI UR5, URZ, 0x5, UR5 ;  /* 0x00000005ff057899 */ /* 0x004fe20008011605 */
[----:B------:R-:W-:Y:S05]  /*15070*/  BAR.SYNC.DEFER_BLOCKING 0x0 ;  /* 0x0000000000007b1d */ /* 0x000fea0000010000 */
[----:B------:R-:W-:-:S02]  /*15080*/  ISETP.GE.U32.AND P0, PT, R40, UR5, PT ;  /* 0x0000000528007c0c */ /* 0x000fc4000bf06070 */
[----:B---3--:R-:W-:-:S11]  /*15090*/  @!P1 LEA R11, R11, R8, 0x18 ;  /* 0x000000080b0b9211 */ /* 0x008fd600078ec0ff */
[----:B------:R-:W2:Y:S01]  /*150a0*/  @!P0 S2R R10, SR_CgaCtaId ;  /* 0x00000000000a8919 */ /* 0x000ea20000008800 */
[----:B------:R-:W-:Y:S02]  /*150b0*/  @!P1 LEA.HI R11, R40, R11, RZ, 0x1d ;  /* 0x0000000b280b9211 */ /* 0x000fe400078fe8ff */
[----:B-1----:R-:W-:-:S05]  /*150c0*/  IABS R9, R0 ;  /* 0x0000000000097213 */ /* 0x002fca0000000000 */
[----:B------:R-:W1:Y:S02]  /*150d0*/  SHFL.DOWN PT, R2, R9, 0x10, 0x1f ;  /* 0x0a001f0009027f89 */ /* 0x000e6400000e0000 */
[----:B-1----:R-:W-:-:S05]  /*150e0*/  IMAD.IADD R2, R2, 0x1, R9 ;  /* 0x0000000102027824 */ /* 0x002fca00078e0209 */
[----:B------:R-:W1:Y:S02]  /*150f0*/  SHFL.DOWN PT, R3, R2, 0x8, 0x1f ;  /* 0x09001f0002037f89 */ /* 0x000e6400000e0000 */
[----:B-1----:R-:W-:-:S05]  /*15100*/  IADD3 R3, PT, PT, R2, R3, RZ ;  /* 0x0000000302037210 */ /* 0x002fca0007ffe0ff */
[----:B------:R-:W1:Y:S02]  /*15110*/  SHFL.DOWN PT, R4, R3, 0x4, 0x1f ;  /* 0x08801f0003047f89 */ /* 0x000e6400000e0000 */
[----:B-1----:R-:W-:Y:S01]  /*15120*/  IMAD.IADD R4, R3, 0x1, R4 ;  /* 0x0000000103047824 */ /* 0x002fe200078e0204 */
[----:B------:R-:W-:-:S04]  /*15130*/  @!P0 MOV R3, 0x400 ;  /* 0x0000040000038802 */ /* 0x000fc80000000f00 */
[----:B------:R-:W1:Y:S01]  /*15140*/  SHFL.DOWN PT, R5, R4, 0x2, 0x1f ;  /* 0x08401f0004057f89 */ /* 0x000e6200000e0000 */
[----:B--2---:R-:W-:-:S05]  /*15150*/  @!P0 LEA R3, R10, R3, 0x18 ;  /* 0x000000030a038211 */ /* 0x004fca00078ec0ff */
[----:B------:R-:W-:Y:S02]  /*15160*/  @!P0 IMAD R3, R40, 0x4, R3 ;  /* 0x0000000428038824 */ /* 0x000fe400078e0203 */
[----:B-1----:R-:W-:-:S05]  /*15170*/  IMAD.IADD R5, R4, 0x1, R5 ;  /* 0x0000000104057824 */ /* 0x002fca00078e0205 */
[----:B------:R-:W1:Y:S02]  /*15180*/  SHFL.DOWN PT, R2, R5, 0x1, 0x1f ;  /* 0x08201f0005027f89 */ /* 0x000e6400000e0000 */
[----:B-1----:R-:W-:-:S05]  /*15190*/  IMAD.IADD R2, R5, 0x1, R2 ;  /* 0x0000000105027824 */ /* 0x002fca00078e0202 */
[----:B------:R1:W-:Y:S01]  /*151a0*/  @!P1 STS [R11], R2 ;  /* 0x000000020b009388 */ /* 0x0003e20000000800 */
[----:B------:R-:W-:Y:S06]  /*151b0*/  BAR.SYNC.DEFER_BLOCKING 0x0 ;  /* 0x0000000000007b1d */ /* 0x000fec0000010000 */
[----:B------:R1:W2:Y:S01]  /*151c0*/  @!P0 LDS R50, [R3] ;  /* 0x0000000003328984 */ /* 0x0002a20000000800 */
[----:B------:R-:W-:-:S13]  /*151d0*/  ISETP.GT.U32.AND P0, PT, R40, 0x1f, PT ;  /* 0x0000001f2800780c */ /* 0x000fda0003f04070 */
[----:B-1--4-:R-:W-:Y:S05]  /*151e0*/  @P0 BRA `(.L_x_171) ;  /* 0x0000000000440947 */ /* 0x012fea0003800000 */
[----:B------:R-:W-:Y:S01]  /*151f0*/  UMOV UR5, 0xffffffff ;  /* 0xffffffff00057882 */ /* 0x000fe20000000000 */
[----:B------:R-:W-:Y:S02]  /*15200*/  ISETP.NE.AND P1, PT, R40, RZ, PT ;  /* 0x000000ff2800720c */ /* 0x000fe40003f25270 */
[----:B------:R-:W-:Y:S11]  /*15210*/  BRA.DIV UR5, `(.L_x_172) ;  /* 0x000000d205a07947 */ /* 0x000ff6000b800000 */
[----:B--2---:R-:W1:Y:S02]  /*15220*/  SHFL.DOWN PT, R49, R50, 0x10, 0x1f ;  /* 0x0a001f0032317f89 */ /* 0x004e6400000e0000 */
        /* <DEDUP_REMOVED lines=8> */
.L_x_591:
[----:B------:R-:W3:Y:S01]  /*152b0*/  @!P1 S2R R3, SR_CgaCtaId ;  /* 0x0000000000039919 */ /* 0x000ee20000008800 */
[----:B------:R-:W-:Y:S01]  /*152c0*/  @!P1 MOV R2, 0x400 ;  /* 0x0000040000029802 */ /* 0x000fe20000000f00 */
[----:B--2---:R-:W-:-:S03]  /*152d0*/  IMAD.IADD R49, R5, 0x1, R49 ;  /* 0x0000000105317824 */ /* 0x004fc600078e0231 */
[----:B---3--:R-:W-:-:S05]  /*152e0*/  @!P1 LEA R2, R3, R2, 0x18 ;  /* 0x0000000203029211 */ /* 0x008fca00078ec0ff */
[----:B------:R3:W-:Y:S02]  /*152f0*/  @!P1 STS [R2], R49 ;  /* 0x0000003102009388 */ /* 0x0007e40000000800 */
.L_x_171:
[----:B------:R-:W4:Y:S01]  /*15300*/  S2R R40, SR_TID.X ;  /* 0x0000000000287919 */ /* 0x000f220000002100 */
[----:B------:R-:W-:Y:S05]  /*15310*/  WARPSYNC.ALL ;  /* 0x0000000000007948 */ /* 0x000fea0003800000 */
[C---:B----4-:R-:W-:Y:S01]  /*15320*/  LOP3.LUT P1, RZ, R40.reuse, 0x1f, RZ, 0xc0, !PT ;  /* 0x0000001f28ff7812 */ /* 0x050fe2000782c0ff */
[----:B------:R-:W-:Y:S01]  /*15330*/  BAR.SYNC.DEFER_BLOCKING 0x0 ;  /* 0x0000000000007b1d */ /* 0x000fe20000010000 */
[----:B0--3--:R-:W-:-:S05]  /*15340*/  IADD3 R2, P2, PT, R40, UR42, RZ ;  /* 0x0000002a28027c10 */ /* 0x009fca000ff5e0ff */
[----:B------:R-:W-:-:S05]  /*15350*/  IMAD.X R3, RZ, RZ, UR43, P2 ;  /* 0x0000002bff037e24 */ /* 0x000fca00090e06ff */
[----:B------:R-:W3:Y:S01]  /*15360*/  LDG.E.U8.CONSTANT R12, desc[UR36][R2.64+0x662700] ;  /* 0x66270024020c7981 */ /* 0x000ee2000c1e9100 */
[----:B------:R-:W0:Y:S01]  /*15370*/  S2UR UR39, SR_CgaCtaId ;  /* 0x00000000002779c3 */ /* 0x000e220000008800 */
[----:B------:R-:W-:Y:S01]  /*15380*/  UMOV UR38, 0x400 ;  /* 0x0000040000267882 */ /* 0x000fe20000000000 */
[----:B------:R-:W4:Y:S01]  /*15390*/  LDCU UR5, c[0x0][0x360] ;  /* 0x00006c00ff0577ac */ /* 0x000f220008000800 */
[----:B------:R-:W5:Y:S01]  /*153a0*/  LDS.S8 R8, [R6+0x5c0] ;  /* 0x0005c00006087984 */ /* 0x000f620000000200 */
[----:B----4-:R-:W-:Y:S02]  /*153b0*/  USHF.R.U32.HI UR5, URZ, 0x5, UR5 ;  /* 0x00000005ff057899 */ /* 0x010fe40008011605 */
[----:B0-----:R-:W-:Y:S02]  /*153c0*/  ULEA UR40, UR39, UR38, 0x18 ;  /* 0x0000002627287291 */ /* 0x001fe4000f8ec0ff */
[----:B------:R-:W-:-:S04]  /*153d0*/  UIADD3 UR38, UPT, UPT, UR38, 0x80, URZ ;  /* 0x0000008026267890 */ /* 0x000fc8000fffe0ff */
[----:B------:R-:W-:-:S03]  /*153e0*/  ULEA UR38, UR39, UR38, 0x18 ;  /* 0x0000002627267291 */ /* 0x000fc6000f8ec0ff */
[----:B------:R-:W1:Y:S01]  /*153f0*/  LDS R4, [UR40] ;  /* 0x00000028ff047984 */ /* 0x000e620008000800 */
[----:B-----5:R-:W-:Y:S02]  /*15400*/  IABS R10, R8 ;  /* 0x00000008000a7213 */ /* 0x020fe40000000000 */
[----:B-1----:R-:W-:Y:S01]  /*15410*/  VIMNMX.U32 R5, PT, PT, R4, 0x1, !PT ;  /* 0x0000000104057848 */ /* 0x002fe20007fe0000 */
[----:B------:R-:W-:-:S04]  /*15420*/  HFMA2 R4, -RZ, RZ, 0, 0 ;  /* 0x00000000ff047431 */ /* 0x000fc800000001ff */
[----:B------:R-:W-:-:S05]  /*15430*/  VIADD R9, R5, 0x16f ;  /* 0x0000016f05097836 */ /* 0x000fca0000000000 */
[----:B------:R-:W-:Y:S01]  /*15440*/  ISETP.GE.U32.AND P2, PT, R9, 0x2df, PT ;  /* 0x000002df0900780c */ /* 0x000fe20003f46070 */
[----:B------:R-:W-:-:S04]  /*15450*/  IMAD.HI R4, R5, -0x4de9bd37, R4 ;  /* 0xb21642c905047827 */ /* 0x000fc800078e0204 */
[----:B------:R-:W-:Y:S01]  /*15460*/  IMAD.MOV.U32 R9, RZ, RZ, R10 ;  /* 0x000000ffff097224 */ /* 0x000fe200078e000a */
[----:B------:R-:W-:-:S04]  /*15470*/  SHF.R.U32.HI R5, RZ, 0x1f, R4 ;  /* 0x0000001fff057819 */ /* 0x000fc80000011604 */
[----:B------:R-:W-:Y:S02]  /*15480*/  LEA.HI.SX32 R5, R4, R5, 0x18 ;  /* 0x0000000504057211 */ /* 0x000fe400078fc2ff */
[----:B------:R-:W0:Y:S02]  /*15490*/  SHFL.DOWN PT, R4, R9, 0x10, 0x1f ;  /* 0x0a001f0009047f89 */ /* 0x000e2400000e0000 */
[----:B------:R-:W-:-:S04]  /*154a0*/  SEL R10, R5, 0x1, P2 ;  /* 0x00000001050a7807 */ /* 0x000fc80001000000 */
[----:B------:R-:W-:-:S04]  /*154b0*/  IABS R11, R10 ;  /* 0x0000000a000b7213 */ /* 0x000fc80000000000 */
[----:B------:R-:W1:Y:S01]  /*154c0*/  I2F.RP R14, R11 ;  /* 0x0000000b000e7306 */ /* 0x000e620000209400 */
[----:B0-----:R-:W-:-:S07]  /*154d0*/  IMAD.IADD R15, R4, 0x1, R9 ;  /* 0x00000001040f7824 */ /* 0x001fce00078e0209 */
[----:B-1----:R-:W0:Y:S01]  /*154e0*/  MUFU.RCP R14, R14 ;  /* 0x0000000e000e7308 */ /* 0x002e220000001000 */
[----:B------:R-:W1:Y:S01]  /*154f0*/  SHFL.DOWN PT, R16, R15, 0x8, 0x1f ;  /* 0x09001f000f107f89 */ /* 0x000e6200000e0000 */
[----:B0-----:R-:W-:-:S06]  /*15500*/  VIADD R4, R14, 0xffffffe ;  /* 0x0ffffffe0e047836 */ /* 0x001fcc0000000000 */
[----:B------:R0:W4:Y:S01]  /*15510*/  F2I.FTZ.U32.TRUNC.NTZ R5, R4 ;  /* 0x0000000400057305 */ /* 0x000122000021f000 */
[----:B-1----:R-:W-:Y:S02]  /*15520*/  IMAD.IADD R16, R15, 0x1, R16 ;  /* 0x000000010f107824 */ /* 0x002fe400078e0210 */
[----:B0-----:R-:W-:-:S03]  /*15530*/  IMAD.MOV.U32 R4, RZ, RZ, RZ ;  /* 0x000000ffff047224 */ /* 0x001fc600078e00ff */
[----:B------:R-:W0:Y:S02]  /*15540*/  SHFL.DOWN PT, R17, R16, 0x4, 0x1f ;  /* 0x08801f0010117f89 */ /* 0x000e2400000e0000 */
[----:B0-----:R-:W-:Y:S01]  /*15550*/  IMAD.IADD R17, R16, 0x1, R17 ;  /* 0x0000000110117824 */ /* 0x001fe200078e0211 */
[----:B---3--:R-:W-:Y:S02]  /*15560*/  PRMT R9, R12, 0x8880, RZ ;  /* 0x000088800c097816 */ /* 0x008fe400000000ff */
[----:B----4-:R-:W-:-:S03]  /*15570*/  IADD3 R12, PT, PT, RZ, -R5, RZ ;  /* 0x80000005ff0c7210 */ /* 0x010fc60007ffe0ff */
        /* <DEDUP_REMOVED lines=13> */
[----:B------:R-:W-:Y:S02]  /*15650*/  @!P3 IMAD.IADD R0, R0, 0x1, -R11 ;  /* 0x000000010000b824 */ /* 0x000fe400078e0a0b */
[----:B------:R-:W-:Y:S01]  /*15660*/  @!P3 VIADD R4, R4, 0x1 ;  /* 0x000000010404b836 */ /* 0x000fe20000000000 */
[----:B------:R-:W-:Y:S02]  /*15670*/  ISETP.NE.AND P3, PT, R10, RZ, PT ;  /* 0x000000ff0a00720c */ /* 0x000fe40003f65270 */
[----:B------:R-:W-:Y:S01]  /*15680*/  ISETP.GE.U32.AND P2, PT, R0, R11, PT ;  /* 0x0000000b0000720c */ /* 0x000fe20003f46070 */
[----:B------:R-:W-:Y:S01]  /*15690*/  VIADD R0, R40, UR38 ;  /* 0x0000002628007c36 */ /* 0x000fe20008000000 */
[----:B0-----:R-:W-:-:S05]  /*156a0*/  IADD3 R12, PT, PT, R17, R12, RZ ;  /* 0x0000000c110c7210 */ /* 0x001fca0007ffe0ff */
[----:B------:R-:W0:Y:S06]  /*156b0*/  SHFL.DOWN PT, R11, R12, 0x1, 0x1f ;  /* 0x08201f000c0b7f89 */ /* 0x000e2c00000e0000 */
[----:B------:R-:W-:Y:S01]  /*156c0*/  @P2 VIADD R4, R4, 0x1 ;  /* 0x0000000104042836 */ /* 0x000fe20000000000 */
[----:B------:R-:W-:-:S03]  /*156d0*/  ISETP.GE.U32.AND P2, PT, R40, UR5, PT ;  /* 0x0000000528007c0c */ /* 0x000fc6000bf46070 */
[----:B------:R-:W-:Y:S01]  /*156e0*/  @!P4 IMAD.MOV R4, RZ, RZ, -R4 ;  /* 0x000000ffff04c224 */ /* 0x000fe200078e0a04 */
[----:B------:R-:W-:-:S04]  /*156f0*/  @!P3 LOP3.LUT R4, RZ, R10, RZ, 0x33, !PT ;  /* 0x0000000aff04b212 */ /* 0x000fc800078e33ff */
[----:B------:R-:W-:-:S04]  /*15700*/  VIMNMX R4, PT, PT, R4, -0x7f, !PT ;  /* 0xffffff8104047848 */ /* 0x000fc80007fe0100 */
[----:B------:R-:W-:Y:S02]  /*15710*/  VIMNMX R5, PT, PT, R4, 0x7f, PT ;  /* 0x0000007f04057848 */ /* 0x000fe40003fe0100 */
[----:B------:R-:W-:-:S03]  /*15720*/  @!P1 LEA.HI R4, R40, UR40, RZ, 0x1d ;  /* 0x0000002828049c11 */ /* 0x000fc6000f8fe8ff */
[----:B------:R1:W-:Y:S01]  /*15730*/  STS.U8 [R6], R5 ;  /* 0x0000000506007388 */ /* 0x0003e20000000000 */
[----:B0-----:R-:W-:Y:S01]  /*15740*/  IMAD.IADD R11, R12, 0x1, R11 ;  /* 0x000000010c0b7824 */ /* 0x001fe200078e020b */
[----:B------:R-:W-:Y:S06]  /*15750*/  BAR.SYNC.DEFER_BLOCKING 0x0 ;  /* 0x0000000000007b1d */ /* 0x000fec0000010000 */
[----:B------:R1:W-:Y:S02]  /*15760*/  @!P1 STS [R4], R11 ;  /* 0x0000000b04009388 */ /* 0x0003e40000000800 */
[----:B------:R-:W-:Y:S06]  /*15770*/  BAR.SYNC.DEFER_BLOCKING 0x0 ;  /* 0x0000000000007b1d */ /* 0x000fec0000010000 */
[----:B------:R-:W-:Y:S05]  /*15780*/  @P0 BRA.U `(.L_x_173) ;  /* 0x0000000100480947 */ /* 0x000fea0003800000 */
[----:B--2---:R-:W-:Y:S02]  /*15790*/  MOV R50, RZ ;  /* 0x000000ff00327202 */ /* 0x004fe40000000f00 */
[----:B-1----:R-:W-:-:S05]  /*157a0*/  @!P2 LEA R4, R40, UR40, 0x2 ;  /* 0x000000282804ac11 */ /* 0x002fca000f8e10ff */
        /* <DEDUP_REMOVED lines=14> */
.L_x_597:
[----:B-1----:R-:W-:-:S05]  /*15890*/  IMAD.IADD R49, R11, 0x1, R49 ;  /* 0x000000010b317824 */ /* 0x002fca00078e0231 */
[----:B------:R4:W-:Y:S02]  /*158a0*/  @!P3 STS [UR40], R49 ;  /* 0x00000031ff00b988 */ /* 0x0009e40008000828 */
.L_x_173:
[----:B------:R-:W-:Y:S05]  /*158b0*/  WARPSYNC.ALL ;  /* 0x0000000000007948 */ /* 0x000fea0003800000 */
[----:B------:R-:W-:Y:S01]  /*158c0*/  BAR.SYNC.DEFER_BLOCKING 0x0 ;  /* 0x0000000000007b1d */ /* 0x000fe20000010000 */
[----:B------:R-:W-:Y:S01]  /*158d0*/  IMAD R9, R9, R8, RZ ;  /* 0x0000000809097224 */ /* 0x000fe200078e02ff */
[----:B------:R-:W-:-:S04]  /*158e0*/  IADD3 R7, PT, PT, R7, 0x2, RZ ;  /* 0x0000000207077810 */ /* 0x000fc80007ffe0ff */
[----:B01----:R-:W0:Y:S02]  /*158f0*/  LDS R4, [UR40] ;  /* 0x00000028ff047984 */ /* 0x003e240008000800 */
[----:B0-----:R-:W-:Y:S01]  /*15900*/  VIMNMX.U32 R5, PT, PT, R4, 0x1, !PT ;  /* 0x0000000104057848 */ /* 0x001fe20007fe0000 */
[----:B------:R-:W-:-:S04]  /*15910*/  HFMA2 R4, -RZ, RZ, 0, 0 ;  /* 0x00000000ff047431 */ /* 0x000fc800000001ff */
[----:B------:R-:W-:-:S05]  /*15920*/  VIADD R10, R5, 0x16f ;  /* 0x0000016f050a7836 */ /* 0x000fca0000000000 */
[----:B------:R-:W-:Y:S01]  /*15930*/  ISETP.GE.U32.AND P3, PT, R10, 0x2df, PT ;  /* 0x000002df0a00780c */ /* 0x000fe20003f66070 */
[----:B------:R-:W-:-:S05]  /*15940*/  IMAD.HI R4, R5, -0x4de9bd37, R4 ;  /* 0xb21642c905047827 */ /* 0x000fca00078e0204 */
        /* <DEDUP_REMOVED lines=9> */
[----:B0-----:R-:W-:Y:S01]  /*159e0*/  MOV R4, RZ ;  /* 0x000000ff00047202 */ /* 0x001fe20000000f00 */
[----:B-1----:R-:W-:-:S04]  /*159f0*/  IMAD.MOV R12, RZ, RZ, -R5 ;  /* 0x000000ffff0c7224 */ /* 0x002fc800078e0a05 */
[----:B------:R-:W-:Y:S01]  /*15a00*/  IMAD.MOV.U32 R8, RZ, RZ, R12 ;  /* 0x000000ffff087224 */ /* 0x000fe200078e000c */
[----:B------:R-:W-:Y:S02]  /*15a10*/  IABS R12, R9 ;  /* 0x00000009000c7213 */ /* 0x000fe40000000000 */
[----:B------:R-:W-:Y:S01]  /*15a20*/  LOP3.LUT R9, R9, R10, RZ, 0x3c, !PT ;  /* 0x0000000a09097212 */ /* 0x000fe200078e3cff */
[----:B------:R-:W-:Y:S02]  /*15a30*/  IMAD R15, R8, R13, RZ ;  /* 0x0000000d080f7224 */ /* 0x000fe400078e02ff */
[----:B------:R-:W-:Y:S01]  /*15a40*/  IMAD.MOV.U32 R8, RZ, RZ, R12 ;  /* 0x000000ffff087224 */ /* 0x000fe200078e000c */
[----:B------:R-:W-:Y:S01]  /*15a50*/  ISETP.GE.AND P5, PT, R9, RZ, PT ;  /* 0x000000ff0900720c */ /* 0x000fe20003fa6270 */
[----:B------:R-:W-:-:S04]  /*15a60*/  IMAD.HI.U32 R5, R5, R15, R4 ;  /* 0x0000000f05057227 */ /* 0x000fc800078e0004 */
[----:B------:R-:W-:Y:S02]  /*15a70*/  IMAD.MOV R4, RZ, RZ, -R14 ;  /* 0x000000ffff047224 */ /* 0x000fe400078e0a0e */
        /* <DEDUP_REMOVED lines=15> */
[----:B------:R-:W5:Y:S01]  /*15b70*/  LDL R16, [R1+0x9c] ;  /* 0x00009c0001107983 */ /* 0x000f620000100800 */
[----:B------:R-:W-:Y:S01]  /*15b80*/  @!P1 LEA.HI R10, R40, UR40, RZ, 0x1d ;  /* 0x00000028280a9c11 */ /* 0x000fe2000f8fe8ff */
[----:B------:R-:W-:Y:S06]  /*15b90*/  BAR.SYNC.DEFER_BLOCKING 0x0 ;  /* 0x0000000000007b1d */ /* 0x000fec0000010000 */
[----:B------:R-:W5:Y:S02]  /*15ba0*/  LDS.S8 R4, [R0] ;  /* 0x0000000000047984 */ /* 0x000f640000000200 */
[----:B------:R-:W-:Y:S01]  /*15bb0*/  BAR.SYNC.DEFER_BLOCKING 0x0 ;  /* 0x0000000000007b1d */ /* 0x000fe20000010000 */
[----:B-----5:R-:W-:-:S05]  /*15bc0*/  IMAD R4, R16, R4, RZ ;  /* 0x0000000410047224 */ /* 0x020fca00078e02ff */
[----:B0-----:R-:W0:Y:S02]  /*15bd0*/  SHFL.DOWN PT, R5, R4, 0x10, 0x1f ;  /* 0x0a001f0004057f89 */ /* 0x001e2400000e0000 */
        /* <DEDUP_REMOVED lines=11> */
[----:B------:R-:W-:Y:S05]  /*15c90*/  @P0 BRA.U `(.L_x_176) ;  /* 0x0000000100480947 */ /* 0x000fea0003800000 */
[----:B--23--:R-:W-:Y:S01]  /*15ca0*/  HFMA2 R50, -RZ, RZ, 0, 0 ;  /* 0x00000000ff327431 */ /* 0x00cfe200000001ff */
        /* <DEDUP_REMOVED lines=15> */
.L_x_603:
[----:B--2---:R-:W-:-:S05]  /*15da0*/  IMAD.IADD R49, R7, 0x1, R49 ;  /* 0x0000000107317824 */ /* 0x004fca00078e0231 */
[----:B------:R2:W-:Y:S02]  /*15db0*/  @!P3 STS [UR40], R49 ;  /* 0x00000031ff00b988 */ /* 0x0005e40008000828 */
.L_x_176:
[----:B------:R-:W-:Y:S05]  /*15dc0*/  WARPSYNC.ALL ;  /* 0x0000000000007948 */ /* 0x000fea0003800000 */
[----:B------:R-:W5:Y:S01]  /*15dd0*/  S2R R51, SR_CTAID.X ;  /* 0x0000000000337919 */ /* 0x000f620000002500 */
[----:B------:R-:W3:Y:S01]  /*15de0*/  LDC R5, c[0x0][0x3b0] ;  /* 0x0000ec00ff057b82 */ /* 0x000ee20000000800 */
[----:B0-----:R-:W-:-:S07]  /*15df0*/  @!P1 LEA.HI R10, R40, UR40, RZ, 0x1d ;  /* 0x00000028280a9c11 */ /* 0x001fce000f8fe8ff */
[----:B------:R-:W-:Y:S01]  /*15e00*/  BAR.SYNC.DEFER_BLOCKING 0x0 ;  /* 0x0000000000007b1d */ /* 0x000fe20000010000 */
[----:B---3--:R-:W-:-:S05]  /*15e10*/  IMAD R36, R40, -0x61c88647, R5 ;  /* 0x9e3779b928247824 */ /* 0x008fca00078e0205 */
[----:B------:R-:W-:Y:S01]  /*15e20*/  LDS R38, [UR40] ;  /* 0x00000028ff267984 */ /* 0x000fe20008000800 */
[----:B-----5:R-:W-:-:S04]  /*15e30*/  SHF.L.U32 R37, R51, 0x2, RZ ;  /* 0x0000000233257819 */ /* 0x020fc800000006ff */
[----:B------:R-:W-:-:S04]  /*15e40*/  LOP3.LUT R37, R37, 0x7ffffffc, RZ, 0xc0, !PT ;  /* 0x7ffffffc25257812 */ /* 0x000fc800078ec0ff */
[----:B-1----:R-:W-:-:S04]  /*15e50*/  IADD3 R4, PT, PT, R36, 0x4e7, R37 ;  /* 0x000004e724047810 */ /* 0x002fc80007ffe025 */
[----:B------:R-:W-:-:S04]  /*15e60*/  SHF.R.U32.HI R5, RZ, 0x10, R4 ;  /* 0x00000010ff057819 */ /* 0x000fc80000011604 */
[----:B------:R-:W-:Y:S02]  /*15e70*/  LOP3.LUT R5, R5, R4, RZ, 0x3c, !PT ;  /* 0x0000000405057212 */ /* 0x000fe400078e3cff */
[----:B------:R-:W0:Y:S03]  /*15e80*/  LDS.S8 R4, [R0+0x5c0] ;  /* 0x0005c00000047984 */ /* 0x000e260000000200 */
        /* <DEDUP_REMOVED lines=11> */
[----:B------:R-:W-:-:S04]  /*15f40*/  @P3 IMAD.MOV R5, RZ, RZ, -R5 ;  /* 0x000000ffff053224 */ /* 0x000fc800078e0a05 */
        /* <DEDUP_REMOVED lines=14> */
[----:B--2---:R-:W-:Y:S01]  /*16030*/  IMAD.MOV.U32 R50, RZ, RZ, RZ ;  /* 0x000000ffff327224 */ /* 0x004fe200078e00ff */
[----:B------:R-:W-:-:S05]  /*16040*/  @!P2 LEA R4, R40, UR40, 0x2 ;  /* 0x000000282804ac11 */ /* 0x000fca000f8e10ff */
[----:B------:R1:W3:Y:S01]  /*16050*/  @!P2 LDS R50, [R4] ;  /* 0x000000000432a984 */ /* 0x0002e20000000800 */
        /* <DEDUP_REMOVED lines=13> */
.L_x_609:
[----:B--2---:R-:W-:-:S05]  /*16130*/  IADD3 R49, PT, PT, R7, R49, RZ ;  /* 0x0000003107317210 */ /* 0x004fca0007ffe0ff */
[----:B------:R2:W-:Y:S02]  /*16140*/  @!P2 STS [UR40], R49 ;  /* 0x00000031ff00a988 */ /* 0x0005e40008000828 */
.L_x_178:
[----:B------:R-:W-:Y:S05]  /*16150*/  WARPSYNC.ALL ;  /* 0x0000000000007948 */ /* 0x000fea0003800000 */
[----:B------:R-:W-:Y:S01]  /*16160*/  BAR.SYNC.DEFER_BLOCKING 0x0 ;  /* 0x0000000000007b1d */ /* 0x000fe20000010000 */
[----:B-1----:R-:W-:-:S04]  /*16170*/  IADD3 R4, PT, PT, R36, 0x4e8, R37 ;  /* 0x000004e824047810 */ /* 0x002fc80007ffe025 */
[----:B------:R-:W-:Y:S01]  /*16180*/  SHF.R.U32.HI R5, RZ, 0x10, R4 ;  /* 0x00000010ff057819 */ /* 0x000fe20000011604 */
[----:B------:R-:W1:Y:S03]  /*16190*/  LDCU UR5, c[0x0][0x360] ;  /* 0x00006c00ff0577ac */ /* 0x000e660008000800 */
[----:B------:R-:W-:-:S05]  /*161a0*/  LOP3.LUT R5, R5, R4, RZ, 0x3c, !PT ;  /* 0x0000000405057212 */ /* 0x000fca00078e3cff */
[----:B------:R-:W-:-:S05]  /*161b0*/  IMAD R4, R5, -0x7a143595, RZ ;  /* 0x85ebca6b05047824 */ /* 0x000fca00078e02ff */
[----:B------:R-:W-:-:S04]  /*161c0*/  SHF.R.U32.HI R7, RZ, 0xd, R4 ;  /* 0x0000000dff077819 */ /* 0x000fc80000011604 */
[----:B------:R-:W-:Y:S01]  /*161d0*/  LOP3.LUT R7, R7, R4, RZ, 0x3c, !PT ;  /* 0x0000000407077212 */ /* 0x000fe200078e3cff */
[----:B------:R-:W5:Y:S01]  /*161e0*/  LDS.S8 R5, [R0+0xb80] ;  /* 0x000b800000057984 */ /* 0x000f620000000200 */
[----:B-1----:R-:W-:-:S03]  /*161f0*/  USHF.R.U32.HI UR5, URZ, 0x5, UR5 ;  /* 0x00000005ff057899 */ /* 0x002fc60008011605 */
[----:B------:R-:W-:Y:S01]  /*16200*/  IMAD R7, R7, -0x3d4d51cb, RZ ;  /* 0xc2b2ae3507077824 */ /* 0x000fe200078e02ff */
[----:B------:R-:W-:Y:S04]  /*16210*/  LDS R39, [UR40] ;  /* 0x00000028ff277984 */ /* 0x000fe80008000800 */
[----:B------:R-:W-:-:S04]  /*16220*/  SHF.R.U32.HI R4, RZ, 0x10, R7 ;  /* 0x00000010ff047819 */ /* 0x000fc80000011607 */
[----:B------:R-:W-:-:S04]  /*16230*/  LOP3.LUT R4, R4, R7, RZ, 0x3c, !PT ;  /* 0x0000000704047212 */ /* 0x000fc800078e3cff */
[----:B------:R-:W-:Y:S02]  /*16240*/  LOP3.LUT R6, R4, 0x1, RZ, 0xc0, !PT ;  /* 0x0000000104067812 */ /* 0x000fe400078ec0ff */
[----:B------:R-:W-:Y:S01]  /*16250*/  SHF.R.U32.HI R4, RZ, 0x1, R4 ;  /* 0x00000001ff047819 */ /* 0x000fe20000011604 */
[----:B------:R-:W-:Y:S01]  /*16260*/  BAR.SYNC.DEFER_BLOCKING 0x0 ;  /* 0x0000000000007b1d */ /* 0x000fe20000010000 */
[----:B------:R-:W-:Y:S02]  /*16270*/  ISETP.NE.U32.AND P2, PT, R6, 0x1, PT ;  /* 0x000000010600780c */ /* 0x000fe40003f45070 */
[----:B------:R-:W-:-:S11]  /*16280*/  LOP3.LUT R4, R4, 0x1f, RZ, 0xc0, !PT ;  /* 0x0000001f04047812 */ /* 0x000fd600078ec0ff */
[----:B------:R-:W-:Y:S01]  /*16290*/  @P2 IMAD.MOV R4, RZ, RZ, -R4 ;  /* 0x000000ffff042224 */ /* 0x000fe200078e0a04 */
[----:B------:R-:W-:-:S03]  /*162a0*/  ISETP.GE.U32.AND P2, PT, R40, UR5, PT ;  /* 0x0000000528007c0c */ /* 0x000fc6000bf46070 */
[----:B-----5:R-:W-:-:S05]  /*162b0*/  IMAD R5, R5, R4, RZ ;  /* 0x0000000405057224 */ /* 0x020fca00078e02ff */
[----:B------:R-:W1:Y:S02]  /*162c0*/  SHFL.DOWN PT, R6, R5, 0x10, 0x1f ;  /* 0x0a001f0005067f89 */ /* 0x000e6400000e0000 */
[----:B-1----:R-:W-:Y:S01]  /*162d0*/  IMAD.IADD R6, R5, 0x1, R6 ;  /* 0x0000000105067824 */ /* 0x002fe200078e0206 */
[----:B------:R-:W-:-:S04]  /*162e0*/  @!P1 LEA.HI R5, R40, UR40, RZ, 0x1d ;  /* 0x0000002828059c11 */ /* 0x000fc8000f8fe8ff */
[----:B------:R-:W1:Y:S02]  /*162f0*/  SHFL.DOWN PT, R7, R6, 0x8, 0x1f ;  /* 0x09001f0006077f89 */ /* 0x000e6400000e0000 */
[----:B-1----:R-:W-:-:S05]  /*16300*/  IMAD.IADD R7, R6, 0x1, R7 ;  /* 0x0000000106077824 */ /* 0x002fca00078e0207 */
[----:B------:R-:W1:Y:S02]  /*16310*/  SHFL.DOWN PT, R8, R7, 0x4, 0x1f ;  /* 0x08801f0007087f89 */ /* 0x000e6400000e0000 */
[----:B-1----:R-:W-:-:S05]  /*16320*/  IMAD.IADD R8, R7, 0x1, R8 ;  /* 0x0000000107087824 */ /* 0x002fca00078e0208 */
[----:B0-----:R-:W0:Y:S02]  /*16330*/  SHFL.DOWN PT, R9, R8, 0x2, 0x1f ;  /* 0x08401f0008097f89 */ /* 0x001e2400000e0000 */
[----:B0-----:R-:W-:-:S05]  /*16340*/  IMAD.IADD R9, R8, 0x1, R9 ;  /* 0x0000000108097824 */ /* 0x001fca00078e0209 */
[----:B------:R-:W0:Y:S02]  /*16350*/  SHFL.DOWN PT, R10, R9, 0x1, 0x1f ;  /* 0x08201f00090a7f89 */ /* 0x000e2400000e0000 */
[----:B0-----:R-:W-:-:S05]  /*16360*/  IADD3 R10, PT, PT, R9, R10, RZ ;  /* 0x0000000a090a7210 */ /* 0x001fca0007ffe0ff */
[----:B------:R0:W-:Y:S01]  /*16370*/  @!P1 STS [R5], R10 ;  /* 0x0000000a05009388 */ /* 0x0001e20000000800 */
[----:B------:R-:W-:Y:S06]  /*16380*/  BAR.SYNC.DEFER_BLOCKING 0x0 ;  /* 0x0000000000007b1d */ /* 0x000fec0000010000 */
[----:B------:R-:W-:Y:S05]  /*16390*/  @P0 BRA.U `(.L_x_180) ;  /* 0x0000000100480947 */ /* 0x000fea0003800000 */
[----:B--23--:R-:W-:Y:S01]  /*163a0*/  IMAD.MOV.U32 R50, RZ, RZ, RZ ;  /* 0x000000ffff327224 */ /* 0x00cfe200078e00ff */
[----:B0-----:R-:W-:-:S05]  /*163b0*/  @!P2 LEA R5, R40, UR40, 0x2 ;  /* 0x000000282805ac11 */ /* 0x001fca000f8e10ff */
[----:B------:R1:W0:Y:S01]  /*163c0*/  @!P2 LDS R50, [R5] ;  /* 0x000000000532a984 */ /* 0x0002220000000800 */
[----:B------:R-:W-:Y:S05]  /*163d0*/  @P0 BRA `(.L_x_180) ;  /* 0x0000000000380947 */ /* 0x000fea0003800000 */
[----:B------:R-:W-:Y:S01]  /*163e0*/  UMOV UR5, 0xffffffff ;  /* 0xffffffff00057882 */ /* 0x000fe20000000000 */
[----:B------:R-:W-:Y:S02]  /*163f0*/  ISETP.NE.AND P3, PT, R40, RZ, PT ;  /* 0x000000ff2800720c */ /* 0x000fe40003f65270 */
[----:B------:R-:W-:Y:S11]  /*16400*/  BRA.DIV UR5, `(.L_x_181) ;  /* 0x000000ca05147947 */ /* 0x000ff6000b800000 */
[----:B0---4-:R-:W1:Y:S02]  /*16410*/  SHFL.DOWN PT, R49, R50, 0x10, 0x1f ;  /* 0x0a001f0032317f89 */ /* 0x011e6400000e0000 */
        /* <DEDUP_REMOVED lines=8> */
.L_x_615:
[----:B-1----:R-:W-:-:S05]  /*164a0*/  IADD3 R49, PT, PT, R8, R49, RZ ;  /* 0x0000003108317210 */ /* 0x002fca0007ffe0ff */
[----:B------:R1:W-:Y:S02]  /*164b0*/  @!P3 STS [UR40], R49 ;  /* 0x00000031ff00b988 */ /* 0x0003e40008000828 */
.L_x_180:
[----:B------:R-:W-:Y:S05]  /*164c0*/  WARPSYNC.ALL ;  /* 0x0000000000007948 */ /* 0x000fea0003800000 */
[----:B------:R-:W-:Y:S01]  /*164d0*/  BAR.SYNC.DEFER_BLOCKING 0x0 ;  /* 0x0000000000007b1d */ /* 0x000fe20000010000 */
[----:B------:R-:W-:-:S05]  /*164e0*/  @!P1 LEA.HI R11, R40, UR40, RZ, 0x1d ;  /* 0x00000028280b9c11 */ /* 0x000fca000f8fe8ff */
[----:B01----:R-:W0:Y:S04]  /*164f0*/  LDS.S8 R5, [R0+0x1140] ;  /* 0x0011400000057984 */ /* 0x003e280000000200 */
[----:B------:R-:W-:Y:S01]  /*16500*/  LDS R42, [UR40] ;  /* 0x00000028ff2a7984 */ /* 0x000fe20008000800 */
        /* <DEDUP_REMOVED lines=11> */
[----:B------:R-:W-:Y:S06]  /*165c0*/  BAR.SYNC.DEFER_BLOCKING 0x0 ;  /* 0x0000000000007b1d */ /* 0x000fec0000010000 */
[----:B------:R0:W-:Y:S02]  /*165d0*/  @!P1 STS [R11], R8 ;  /* 0x000000080b009388 */ /* 0x0001e40000000800 */
        /* <DEDUP_REMOVED lines=18> */
.L_x_621:
[----:B--2---:R-:W-:-:S05]  /*16700*/  IMAD.IADD R49, R7, 0x1, R49 ;  /* 0x0000000107317824 */ /* 0x004fca00078e0231 */
[----:B------:R2:W-:Y:S02]  /*16710*/  @!P2 STS [UR40], R49 ;  /* 0x00000031ff00a988 */ /* 0x0005e40008000828 */
.L_x_182:
        /* <DEDUP_REMOVED lines=22> */
[----:B-----5:R-:W-:-:S05]  /*16880*/  IMAD R5, R5, R4, RZ ;  /* 0x0000000405057224 */ /* 0x020fca00078e02ff */
[----:B------:R-:W1:Y:S02]  /*16890*/  SHFL.DOWN PT, R6, R5, 0x10, 0x1f ;  /* 0x0a001f0005067f89 */ /* 0x000e6400000e0000 */
[----:B-1----:R-:W-:Y:S01]  /*168a0*/  IMAD.IADD R6, R5, 0x1, R6 ;  /* 0x0000000105067824 */ /* 0x002fe200078e0206 */
[----:B------:R-:W-:-:S04]  /*168b0*/  @!P1 LEA.HI R5, R40, UR40, RZ, 0x1d ;  /* 0x0000002828059c11 */ /* 0x000fc8000f8fe8ff */
[----:B------:R-:W1:Y:S02]  /*168c0*/  SHFL.DOWN PT, R7, R6, 0x8, 0x1f ;  /* 0x09001f0006077f89 */ /* 0x000e6400000e0000 */
[----:B-1----:R-:W-:-:S05]  /*168d0*/  IMAD.IADD R7, R6, 0x1, R7 ;  /* 0x0000000106077824 */ /* 0x002fca00078e0207 */
[----:B0-----:R-:W0:Y:S02]  /*168e0*/  SHFL.DOWN PT, R8, R7, 0x4, 0x1f ;  /* 0x08801f0007087f89 */ /* 0x001e2400000e0000 */
        /* <DEDUP_REMOVED lines=8> */
[----:B--23--:R-:W-:Y:S02]  /*16970*/  MOV R50, RZ ;  /* 0x000000ff00327202 */ /* 0x00cfe40000000f00 */
        /* <DEDUP_REMOVED lines=15> */
.L_x_627:
[----:B-1----:R-:W-:-:S05]  /*16a70*/  IMAD.IADD R49, R8, 0x1, R49 ;  /* 0x0000000108317824 */ /* 0x002fca00078e0231 */
[----:B------:R1:W-:Y:S02]  /*16a80*/  @!P2 STS [UR40], R49 ;  /* 0x00000031ff00a988 */ /* 0x0003e40008000828 */
.L_x_184:
[----:B------:R-:W-:Y:S05]  /*16a90*/  WARPSYNC.ALL ;  /* 0x0000000000007948 */ /* 0x000fea0003800000 */
[----:B------:R-:W-:Y:S06]  /*16aa0*/  BAR.SYNC.DEFER_BLOCKING 0x0 ;  /* 0x0000000000007b1d */ /* 0x000fec0000010000 */
[----:B------:R-:W5:Y:S01]  /*16ab0*/  LDCU UR5, c[0x0][0x360] ;  /* 0x00006c00ff0577ac */ /* 0x000f620008000800 */
[----:B01----:R-:W0:Y:S01]  /*16ac0*/  LDS.S8 R5, [R0+0x1cc0] ;  /* 0x001cc00000057984 */ /* 0x003e220000000200 */
[----:B-----5:R-:W-:-:S03]  /*16ad0*/  USHF.R.U32.HI UR5, URZ, 0x5, UR5 ;  /* 0x00000005ff057899 */ /* 0x020fc60008011605 */
        /* <DEDUP_REMOVED lines=34> */
.L_x_633:
[----:B-1----:R-:W-:-:S05]  /*16d00*/  IMAD.IADD R49, R7, 0x1, R49 ;  /* 0x0000000107317824 */ /* 0x002fca00078e0231 */
[----:B------:R1:W-:Y:S02]  /*16d10*/  @!P2 STS [UR40], R49 ;  /* 0x00000031ff00a988 */ /* 0x0003e40008000828 */
.L_x_186:
[----:B------:R-:W-:Y:S05]  /*16d20*/  WARPSYNC.ALL ;  /* 0x0000000000007948 */ /* 0x000fea0003800000 */
[----:B------:R-:W-:Y:S01]  /*16d30*/  BAR.SYNC.DEFER_BLOCKING 0x0 ;  /* 0x0000000000007b1d */ /* 0x000fe20000010000 */
[----:B-1----:R-:W-:-:S04]  /*16d40*/  IADD3 R4, PT, PT, R36, 0x4ea, R37 ;  /* 0x000004ea24047810 */ /* 0x002fc80007ffe025 */
[----:B0-----:R-:W-:Y:S01]  /*16d50*/  SHF.R.U32.HI R5, RZ, 0x10, R4 ;  /* 0x00000010ff057819 */ /* 0x001fe20000011604 */
[----:B------:R-:W0:Y:S03]  /*16d60*/  LDCU UR5, c[0x0][0x360] ;  /* 0x00006c00ff0577ac */ /* 0x000e260008000800 */
[----:B------:R-:W-:-:S05]  /*16d70*/  LOP3.LUT R5, R5, R4, RZ, 0x3c, !PT ;  /* 0x0000000405057212 */ /* 0x000fca00078e3cff */
[----:B------:R-:W-:-:S05]  /*16d80*/  IMAD R4, R5, -0x7a143595, RZ ;  /* 0x85ebca6b05047824 */ /* 0x000fca00078e02ff */
[----:B------:R-:W-:-:S04]  /*16d90*/  SHF.R.U32.HI R7, RZ, 0xd, R4 ;  /* 0x0000000dff077819 */ /* 0x000fc80000011604 */
[----:B------:R-:W-:Y:S01]  /*16da0*/  LOP3.LUT R7, R7, R4, RZ, 0x3c, !PT ;  /* 0x0000000407077212 */ /* 0x000fe200078e3cff */
[----:B------:R-:W1:Y:S01]  /*16db0*/  LDS.S8 R5, [R0+0x2280] ;  /* 0x0022800000057984 */ /* 0x000e620000000200 */
[----:B0-----:R-:W-:-:S03]  /*16dc0*/  USHF.R.U32.HI UR5, URZ, 0x5, UR5 ;  /* 0x00000005ff057899 */ /* 0x001fc60008011605 */
        /* <DEDUP_REMOVED lines=11> */
[----:B-1----:R-:W-:-:S05]  /*16e80*/  IMAD R5, R5, R4, RZ ;  /* 0x0000000405057224 */ /* 0x002fca00078e02ff */
        /* <DEDUP_REMOVED lines=30> */
.L_x_639:
[----:B-1----:R-:W-:-:S05]  /*17070*/  IMAD.IADD R49, R8, 0x1, R49 ;  /* 0x0000000108317824 */ /* 0x002fca00078e0231 */
[----:B------:R1:W-:Y:S02]  /*17080*/  @!P2 STS [UR40], R49 ;  /* 0x00000031ff00a988 */ /* 0x0003e40008000828 */
.L_x_188:
[----:B------:R-:W-:Y:S05]  /*17090*/  WARPSYNC.ALL ;  /* 0x0000000000007948 */ /* 0x000fea0003800000 */
[----:B------:R-:W-:Y:S06]  /*170a0*/  BAR.SYNC.DEFER_BLOCKING 0x0 ;  /* 0x0000000000007b1d */ /* 0x000fec0000010000 */
[----:B------:R-:W5:Y:S01]  /*170b0*/  LDCU UR5, c[0x0][0x360] ;  /* 0x00006c00ff0577ac */ /* 0x000f620008000800 */
[----:B01----:R-:W0:Y:S01]  /*170c0*/  LDS.S8 R5, [R0+0x2840] ;  /* 0x0028400000057984 */ /* 0x003e220000000200 */
[----:B-----5:R-:W-:-:S03]  /*170d0*/  USHF.R.U32.HI UR5, URZ, 0x5, UR5 ;  /* 0x00000005ff057899 */ /* 0x020fc60008011605 */
[----:B------:R-:W-:Y:S01]  /*170e0*/  LDS R46, [UR40] ;  /* 0x00000028ff2e7984 */ /* 0x000fe20008000800 */
[----:B0-----:R-:W-:-:S05]  /*170f0*/  IMAD R5, R4, R5, RZ ;  /* 0x0000000504057224 */ /* 0x001fca00078e02ff */
[----:B------:R-:W0:Y:S02]  /*17100*/  SHFL.DOWN PT, R4, R5, 0x10, 0x1f ;  /* 0x0a001f0005047f89 */ /* 0x000e2400000e0000 */
[----:B0-----:R-:W-:Y:S01]  /*17110*/  IMAD.IADD R4, R5, 0x1, R4 ;  /* 0x0000000105047824 */ /* 0x001fe200078e0204 */
[----:B------:R-:W-:-:S04]  /*17120*/  @!P1 LEA.HI R5, R40, UR40, RZ, 0x1d ;  /* 0x0000002828059c11 */ /* 0x000fc8000f8fe8ff */
        /* <DEDUP_REMOVED lines=10> */
[----:B------:R-:W-:Y:S01]  /*171d0*/  BAR.SYNC.DEFER_BLOCKING 0x0 ;  /* 0x0000000000007b1d */ /* 0x000fe20000010000 */
[----:B------:R-:W-:-:S05]  /*171e0*/  ISETP.GE.U32.AND P1, PT, R40, UR5, PT ;  /* 0x0000000528007c0c */ /* 0x000fca000bf26070 */
[----:B------:R-:W-:Y:S08]  /*171f0*/  @P0 BRA.U `(.L_x_190) ;  /* 0x0000000100480947 */ /* 0x000ff00003800000 */
        /* <DEDUP_REMOVED lines=16> */
.L_x_645:
[----:B-1----:R-:W-:-:S05]  /*17300*/  IMAD.IADD R49, R7, 0x1, R49 ;  /* 0x0000000107317824 */ /* 0x002fca00078e0231 */
[----:B------:R1:W-:Y:S02]  /*17310*/  @!P1 STS [UR40], R49 ;  /* 0x00000031ff009988 */ /* 0x0003e40008000828 */
.L_x_190:
[----:B------:R-:W-:Y:S01]  /*17320*/  ISETP.GT.U32.AND P1, PT, R40, 0xff, PT ;  /* 0x000000ff2800780c */ /* 0x000fe20003f24070 */
[----:B------:R-:W-:Y:S05]  /*17330*/  WARPSYNC.ALL ;  /* 0x0000000000007948 */ /* 0x000fea0003800000 */
[----:B------:R-:W-:Y:S01]  /*17340*/  BAR.SYNC.DEFER_BLOCKING 0x0 ;  /* 0x0000000000007b1d */ /* 0x000fe20000010000 */
[----:B------:R-:W-:-:S05]  /*17350*/  PLOP3.LUT P2, PT, PT, PT, PT, 0x8, 0x80 ;  /* 0x000000000080781c */ /* 0x000fca0003f4e170 */
[----:B------:R-:W-:Y:S04]  /*17360*/  BSSY.RECONVERGENT B1, `(.L_x_192) ;  /* 0x00000e6000017945 */ /* 0x000fe80003800200 */
[----:B------:R-:W-:Y:S05]  /*17370*/  @P1 BRA `(.L_x_193) ;  /* 0x0000000c00901947 */ /* 0x000fea0003800000 */
[----:B------:R-:W0:Y:S01]  /*17380*/  LDS R41, [UR40] ;  /* 0x00000028ff297984 */ /* 0x000e220008000800 */
[----:B------:R-:W-:Y:S02]  /*17390*/  HFMA2 R22, -RZ, RZ, 0, 0 ;  /* 0x00000000ff167431 */ /* 0x000fe400000001ff */
[----:B-12-4-:R-:W-:Y:S01]  /*173a0*/  IMAD.MOV.U32 R49, RZ, RZ, RZ ;  /* 0x000000ffff317224 */ /* 0x016fe200078e00ff */
[----:B------:R-:W-:Y:S01]  /*173b0*/  CS2R R32, SRZ ;  /* 0x0000000000207805 */ /* 0x000fe2000001ff00 */
[----:B------:R-:W-:Y:S01]  /*173c0*/  IMAD.MOV.U32 R34, RZ, RZ, RZ ;  /* 0x000000ffff227224 */ /* 0x000fe200078e00ff */
[----:B------:R-:W-:Y:S01]  /*173d0*/  CS2R R20, SRZ ;  /* 0x0000000000147805 */ /* 0x000fe2000001ff00 */
[----:B------:R-:W-:Y:S02]  /*173e0*/  IMAD.MOV.U32 R24, RZ, RZ, RZ ;  /* 0x000000ffff187224 */ /* 0x000fe400078e00ff */
[----:B------:R-:W-:-:S07]  /*173f0*/  IMAD.MOV.U32 R47, RZ, RZ, RZ ;  /* 0x000000ffff2f7224 */ /* 0x000fce00078e00ff */
.L_x_194:
[CC--:B------:R-:W-:Y:S01]  /*17400*/  LEA R4, P3, R47.reuse, R2.reuse, 0x8 ;  /* 0x000000022f047211 */ /* 0x0c0fe200078640ff */
[C---:B0-----:R-:W-:Y:S01]  /*17410*/  VIADD R7, R47.reuse, 0x4 ;  /* 0x000000042f077836 */ /* 0x041fe20000000000 */
[----:B------:R-:W-:Y:S01]  /*17420*/  IADD3 R17, PT, PT, R47, 0x8, RZ ;  /* 0x000000082f117810 */ /* 0x000fe20007ffe0ff */
[----:B------:R-:W-:Y:S02]  /*17430*/  LDS.128 R28, [R47+UR38+0x2280] ;  /* 0x002280262f1c7984 */ /* 0x000fe40008000c00 */
[----:B------:R-:W-:Y:S01]  /*17440*/  IMAD.X R5, RZ, RZ, R3, P3 ;  /* 0x000000ffff057224 */ /* 0x000fe200018e0603 */
[----:B------:R-:W-:-:S04]  /*17450*/  LEA R6, P3, R7, R2, 0x8 ;  /* 0x0000000207067211 */ /* 0x000fc800078640ff */
[----:B------:R-:W2:Y:S01]  /*17460*/  LDG.E.U8.CONSTANT R10, desc[UR36][R4.64+0x64ae80] ;  /* 0x64ae8024040a7981 */ /* 0x000ea2000c1e9100 */
[----:B------:R-:W-:-:S03]  /*17470*/  IMAD.X R7, RZ, RZ, R3, P3 ;  /* 0x000000ffff077224 */ /* 0x000fc600018e0603 */
[----:B------:R-:W2:Y:S04]  /*17480*/  LDG.E.U8.CONSTANT R13, desc[UR36][R4.64+0x64ad80] ;  /* 0x64ad8024040d7981 */ /* 0x000ea8000c1e9100 */
[----:B------:R-:W4:Y:S04]  /*17490*/  LDG.E.U8.CONSTANT R9, desc[UR36][R4.64+0x64ac80] ;  /* 0x64ac802404097981 */ /* 0x000f28000c1e9100 */
[----:B------:R-:W4:Y:S04]  /*174a0*/  LDG.E.U8.CONSTANT R12, desc[UR36][R4.64+0x64ab80] ;  /* 0x64ab8024040c7981 */ /* 0x000f28000c1e9100 */
[----:B------:R-:W5:Y:S04]  /*174b0*/  LDG.E.U8.CONSTANT R48, desc[UR36][R6.64+0x64ae80] ;  /* 0x64ae802406307981 */ /* 0x000f68000c1e9100 */
[----:B------:R-:W5:Y:S04]  /*174c0*/  LDG.E.U8.CONSTANT R11, desc[UR36][R6.64+0x64ad80] ;  /* 0x64ad8024060b7981 */ /* 0x000f68000c1e9100 */
[----:B------:R-:W5:Y:S04]  /*174d0*/  LDG.E.U8.CONSTANT R8, desc[UR36][R6.64+0x64ac80] ;  /* 0x64ac802406087981 */ /* 0x000f68000c1e9100 */
[----:B------:R0:W5:Y:S01]  /*174e0*/  LDG.E.U8.CONSTANT R15, desc[UR36][R6.64+0x64ab80] ;  /* 0x64ab8024060f7981 */ /* 0x000162000c1e9100 */
[----:B------:R-:W-:-:S05]  /*174f0*/  LEA R16, P3, R17, R2, 0x8 ;  /* 0x0000000211107211 */ /* 0x000fca00078640ff */
[----:B------:R-:W-:Y:S01]  /*17500*/  IMAD.X R17, RZ, RZ, R3, P3 ;  /* 0x000000ffff117224 */ /* 0x000fe200018e0603 */
[----:B0-----:R-:W0:Y:S04]  /*17510*/  LDS.128 R4, [R47+UR38] ;  /* 0x000000262f047984 */ /* 0x001e280008000c00 */
[----:B------:R-:W5:Y:S04]  /*17520*/  LDG.E.U8.CONSTANT R26, desc[UR36][R16.64+0x64ae80] ;  /* 0x64ae8024101a7981 */ /* 0x000f68000c1e9100 */
[----:B------:R-:W5:Y:S04]  /*17530*/  LDG.E.U8.CONSTANT R18, desc[UR36][R16.64+0x64ad80] ;  /* 0x64ad802410127981 */ /* 0x000f68000c1e9100 */
[----:B------:R-:W5:Y:S04]  /*17540*/  LDG.E.U8.CONSTANT R23, desc[UR36][R16.64+0x64ac80] ;  /* 0x64ac802410177981 */ /* 0x000f68000c1e9100 */
[----:B------:R1:W5:Y:S01]  /*17550*/  LDG.E.U8.CONSTANT R25, desc[UR36][R16.64+0x64ab80] ;  /* 0x64ab802410197981 */ /* 0x000362000c1e9100 */
[----:B--2---:R-:W-:-:S02]  /*17560*/  PRMT R10, R13, 0x3340, R10 ;  /* 0x000033400d0a7816 */ /* 0x004fc4000000000a */
[----:B----4-:R-:W-:-:S04]  /*17570*/  PRMT R9, R12, 0x3340, R9 ;  /* 0x000033400c097816 */ /* 0x010fc80000000009 */
[----:B---3--:R-:W-:Y:S02]  /*17580*/  PRMT R50, R9, 0x5410, R10 ;  /* 0x0000541009327816 */ /* 0x008fe4000000000a */
[----:B-----5:R-:W-:Y:S02]  /*17590*/  PRMT R48, R11, 0x3340, R48 ;  /* 0x000033400b307816 */ /* 0x020fe40000000030 */
[----:B------:R-:W-:Y:S02]  /*175a0*/  PRMT R19, R15, 0x3340, R8 ;  /* 0x000033400f137816 */ /* 0x000fe40000000008 */
[----:B------:R-:W2:Y:S04]  /*175b0*/  LDS.128 R8, [R47+UR38+0x5c0] ;  /* 0x0005c0262f087984 */ /* 0x000ea80008000c00 */
[----:B------:R-:W3:Y:S01]  /*175c0*/  LDS.128 R12, [R47+UR38+0xb80] ;  /* 0x000b80262f0c7984 */ /* 0x000ee20008000c00 */
[----:B------:R-:W-:-:S02]  /*175d0*/  PRMT R48, R19, 0x5410, R48 ;  /* 0x0000541013307816 */ /* 0x000fc40000000030 */
[----:B------:R-:W-:Y:S02]  /*175e0*/  PRMT R26, R18, 0x3340, R26 ;  /* 0x00003340121a7816 */ /* 0x000fe4000000001a */
[----:B-1----:R-:W1:Y:S01]  /*175f0*/  LDS.128 R16, [R47+UR38+0x1140] ;  /* 0x001140262f107984 */ /* 0x002e620008000c00 */
[----:B0-----:R-:W-:Y:S01]  /*17600*/  IDP.4A.S8.S8 R4, R4, R50, R20 ;  /* 0x0000003204047226 */ /* 0x001fe20000000614 */
[----:B------:R-:W-:-:S03]  /*17610*/  PRMT R23, R25, 0x3340, R23 ;  /* 0x0000334019177816 */ /* 0x000fc60000000017 */
[----:B------:R-:W-:Y:S02]  /*17620*/  IDP.4A.S8.S8 R5, R5, R48, R4 ;  /* 0x0000003005057226 */ /* 0x000fe40000000604 */
[----:B--2---:R-:W-:Y:S01]  /*17630*/  IDP.4A.S8.S8 R24, R8, R50, R24 ;  /* 0x0000003208187226 */ /* 0x004fe20000000618 */
[----:B------:R-:W-:-:S05]  /*17640*/  PRMT R8, R23, 0x5410, R26 ;  /* 0x0000541017087816 */ /* 0x000fca000000001a */
[----:B------:R-:W-:Y:S02]  /*17650*/  IDP.4A.S8.S8 R6, R6, R8, R5 ;  /* 0x0000000806067226 */ /* 0x000fe40000000605 */
[----:B------:R-:W-:Y:S02]  /*17660*/  VIADD R5, R47, 0xc ;  /* 0x0000000c2f057836 */ /* 0x000fe40000000000 */
[----:B---3--:R-:W-:-:S03]  /*17670*/  IDP.4A.S8.S8 R12, R12, R50, R22 ;  /* 0x000000320c0c7226 */ /* 0x008fc60000000616 */
[----:B------:R-:W-:Y:S01]  /*17680*/  LEA R4, P3, R5, R2, 0x8 ;  /* 0x0000000205047211 */ /* 0x000fe200078640ff */
[----:B------:R-:W-:Y:S02]  /*17690*/  IDP.4A.S8.S8 R13, R13, R48, R12 ;  /* 0x000000300d0d7226 */ /* 0x000fe4000000060c */
[----:B-1----:R-:W-:Y:S02]  /*176a0*/  IDP.4A.S8.S8 R16, R16, R50, R21 ;  /* 0x0000003210107226 */ /* 0x002fe40000000615 */
[----:B------:R-:W-:Y:S01]  /*176b0*/  IMAD.X R5, RZ, RZ, R3, P3 ;  /* 0x000000ffff057224 */ /* 0x000fe200018e0603 */
[----:B------:R-:W0:Y:S01]  /*176c0*/  LDS.128 R20, [R47+UR38+0x1700] ;  /* 0x001700262f147984 */ /* 0x000e220008000c00 */
[----:B------:R-:W-:Y:S02]  /*176d0*/  IDP.4A.S8.S8 R14, R14, R8, R13 ;  /* 0x000000080e0e7226 */ /* 0x000fe4000000060d */
[-C--:B------:R-:W-:Y:S01]  /*176e0*/  IDP.4A.S8.S8 R17, R17, R48.reuse, R16 ;  /* 0x0000003011117226 */ /* 0x080fe20000000610 */
[----:B------:R-:W2:Y:S04]  /*176f0*/  LDG.E.U8.CONSTANT R12, desc[UR36][R4.64+0x64ae80] ;  /* 0x64ae8024040c7981 */ /* 0x000ea8000c1e9100 */
[----:B------:R-:W2:Y:S04]  /*17700*/  LDG.E.U8.CONSTANT R13, desc[UR36][R4.64+0x64ad80] ;  /* 0x64ad8024040d7981 */ /* 0x000ea8000c1e9100 */
[----:B------:R-:W3:Y:S04]  /*17710*/  LDG.E.U8.CONSTANT R16, desc[UR36][R4.64+0x64ac80] ;  /* 0x64ac802404107981 */ /* 0x000ee8000c1e9100 */
[----:B------:R-:W3:Y:S01]  /*17720*/  LDG.E.U8.CONSTANT R4, desc[UR36][R4.64+0x64ab80] ;  /* 0x64ab802404047981 */ /* 0x000ee2000c1e9100 */
[----:B------:R-:W-:-:S03]  /*17730*/  IDP.4A.S8.S8 R9, R9, R48, R24 ;  /* 0x0000003009097226 */ /* 0x000fc60000000618 */
[----:B------:R-:W1:Y:S01]  /*17740*/  LDS.128 R24, [R47+UR38+0x1cc0] ;  /* 0x001cc0262f187984 */ /* 0x000e620008000c00 */
[-C--:B------:R-:W-:Y:S02]  /*17750*/  IDP.4A.S8.S8 R28, R28, R50.reuse, R34 ;  /* 0x000000321c1c7226 */ /* 0x080fe40000000622 */
[-C--:B0-----:R-:W-:Y:S02]  /*17760*/  IDP.4A.S8.S8 R20, R20, R50.reuse, R32 ;  /* 0x0000003214147226 */ /* 0x081fe40000000620 */
[----:B-1----:R-:W-:Y:S02]  /*17770*/  IDP.4A.S8.S8 R24, R24, R50, R33 ;  /* 0x0000003218187226 */ /* 0x002fe40000000621 */
[----:B------:R0:W1:Y:S02]  /*17780*/  LDS.128 R32, [R47+UR38+0x2840] ;  /* 0x002840262f207984 */ /* 0x0000640008000c00 */
[----:B0-----:R-:W-:-:S05]  /*17790*/  VIADD R47, R47, 0x10 ;  /* 0x000000102f2f7836 */ /* 0x001fca0000000000 */
[----:B------:R-:W-:Y:S01]  /*177a0*/  ISETP.NE.AND P3, PT, R47, 0x170, PT ;  /* 0x000001702f00780c */ /* 0x000fe20003f65270 */
[----:B------:R-:W-:Y:S02]  /*177b0*/  IDP.4A.S8.S8 R10, R10, R8, R9 ;  /* 0x000000080a0a7226 */ /* 0x000fe40000000609 */
[-C--:B------:R-:W-:Y:S02]  /*177c0*/  IDP.4A.S8.S8 R9, R21, R48.reuse, R20 ;  /* 0x0000003015097226 */ /* 0x080fe40000000614 */
[-C--:B------:R-:W-:Y:S02]  /*177d0*/  IDP.4A.S8.S8 R25, R25, R48.reuse, R24 ;  /* 0x0000003019197226 */ /* 0x080fe40000000618 */
[----:B------:R-:W-:Y:S02]  /*177e0*/  IDP.4A.S8.S8 R29, R29, R48, R28 ;  /* 0x000000301d1d7226 */ /* 0x000fe4000000061c */
[-C--:B------:R-:W-:Y:S02]  /*177f0*/  IDP.4A.S8.S8 R17, R18, R8.reuse, R17 ;  /* 0x0000000812117226 */ /* 0x080fe40000000611 */
[----:B------:R-:W-:-:S02]  /*17800*/  IDP.4A.S8.S8 R9, R22, R8, R9 ;  /* 0x0000000816097226 */ /* 0x000fc40000000609 */
[-C--:B------:R-:W-:Y:S02]  /*17810*/  IDP.4A.S8.S8 R25, R26, R8.reuse, R25 ;  /* 0x000000081a197226 */ /* 0x080fe40000000619 */
[----:B------:R-:W-:Y:S02]  /*17820*/  IDP.4A.S8.S8 R29, R30, R8, R29 ;  /* 0x000000081e1d7226 */ /* 0x000fe4000000061d */
[----:B-1----:R-:W-:-:S04]  /*17830*/  IDP.4A.S8.S8 R32, R32, R50, R49 ;  /* 0x0000003220207226 */ /* 0x002fc80000000631 */
        /* <DEDUP_REMOVED lines=14> */
[----:B------:R-:W2:Y:S04]  /*17920*/  LDL R53, [R1+0x7c] ;  /* 0x00007c0001357983 */ /* 0x000ea80000100800 */
[----:B------:R-:W3:Y:S04]  /*17930*/  LDL R59, [R1+0x94] ;  /* 0x00009400013b7983 */ /* 0x000ee80000100800 */
[----:B------:R-:W4:Y:S04]  /*17940*/  LDL R58, [R1+0x90] ;  /* 0x00009000013a7983 */ /* 0x000f280000100800 */
[----:B------:R-:W5:Y:S04]  /*17950*/  LDL R57, [R1+0x8c] ;  /* 0x00008c0001397983 */ /* 0x000f680000100800 */
[----:B------:R-:W5:Y:S04]  /*17960*/  LDL R56, [R1+0x88] ;  /* 0x0000880001387983 */ /* 0x000f680000100800 */
[----:B------:R-:W5:Y:S04]  /*17970*/  LDL R55, [R1+0x84] ;  /* 0x0000840001377983 */ /* 0x000f680000100800 */
[----:B------:R-:W5:Y:S04]  /*17980*/  LDL R54, [R1+0x80] ;  /* 0x0000800001367983 */ /* 0x000f680000100800 */
[----:B------:R-:W5:Y:S01]  /*17990*/  LDL R52, [R1+0x78] ;  /* 0x0000780001347983 */ /* 0x000f620000100800 */
[----:B------:R-:W-:Y:S01]  /*179a0*/  ISETP.NE.AND P3, PT, R40, RZ, PT ;  /* 0x000000ff2800720c */ /* 0x000fe20003f65270 */
[----:B------:R-:W-:Y:S01]  /*179b0*/  IMAD.U32 R8, RZ, RZ, UR34 ;  /* 0x00000022ff087e24 */ /* 0x000fe2000f8e00ff */
[----:B------:R-:W-:Y:S01]  /*179c0*/  MOV R9, UR35 ;  /* 0x0000002300097c02 */ /* 0x000fe20008000f00 */
[----:B------:R-:W-:Y:S01]  /*179d0*/  IMAD.U32 R2, RZ, RZ, UR16 ;  /* 0x00000010ff027e24 */ /* 0x000fe2000f8e00ff */
[----:B------:R-:W-:Y:S01]  /*179e0*/  MOV R3, UR17 ;  /* 0x0000001100037c02 */ /* 0x000fe20008000f00 */
[----:B------:R-:W-:-:S02]  /*179f0*/  IMAD.U32 R4, RZ, RZ, UR18 ;  /* 0x00000012ff047e24 */ /* 0x000fc4000f8e00ff */
[----:B------:R-:W-:Y:S02]  /*17a00*/  IMAD.U32 R5, RZ, RZ, UR19 ;  /* 0x00000013ff057e24 */ /* 0x000fe4000f8e00ff */
[----:B------:R-:W-:Y:S02]  /*17a10*/  IMAD.U32 R6, RZ, RZ, UR20 ;  /* 0x00000014ff067e24 */ /* 0x000fe4000f8e00ff */
[----:B------:R-:W-:Y:S02]  /*17a20*/  IMAD.U32 R7, RZ, RZ, UR21 ;  /* 0x00000015ff077e24 */ /* 0x000fe4000f8e00ff */
[----:B------:R-:W-:Y:S02]  /*17a30*/  IMAD.U32 R10, RZ, RZ, UR6 ;  /* 0x00000006ff0a7e24 */ /* 0x000fe4000f8e00ff */
[----:B------:R-:W-:Y:S01]  /*17a40*/  IMAD.U32 R11, RZ, RZ, UR7 ;  /* 0x00000007ff0b7e24 */ /* 0x000fe2000f8e00ff */
[----:B--2---:R-:W2:Y:S04]  /*17a50*/  @!P3 LDG.E.U8.CONSTANT R53, desc[UR36][R8.64+0x1] ;  /* 0x000001240835b981 */ /* 0x004ea8000c1e9100 */
[----:B---3--:R0:W3:Y:S04]  /*17a60*/  @!P3 LDG.E.U8.CONSTANT R59, desc[UR36][R2.64+0x1] ;  /* 0x00000124023bb981 */ /* 0x0080e8000c1e9100 */
[----:B----4-:R1:W4:Y:S04]  /*17a70*/  @!P3 LDG.E.U8.CONSTANT R58, desc[UR36][R4.64+0x1] ;  /* 0x00000124043ab981 */ /* 0x010328000c1e9100 */
[----:B------:R-:W2:Y:S01]  /*17a80*/  LDL R8, [R1+0x98] ;  /* 0x0000980001087983 */ /* 0x000ea20000100800 */
[----:B0-----:R-:W-:Y:S01]  /*17a90*/  IMAD.U32 R2, RZ, RZ, UR28 ;  /* 0x0000001cff027e24 */ /* 0x001fe2000f8e00ff */
[----:B------:R-:W-:-:S02]  /*17aa0*/  MOV R3, UR29 ;  /* 0x0000001d00037c02 */ /* 0x000fc40008000f00 */
[----:B-----5:R0:W5:Y:S01]  /*17ab0*/  @!P3 LDG.E.U8.CONSTANT R57, desc[UR36][R6.64+0x1] ;  /* 0x000001240639b981 */ /* 0x020162000c1e9100 */
[----:B-1----:R-:W-:Y:S02]  /*17ac0*/  IMAD.U32 R4, RZ, RZ, UR30 ;  /* 0x0000001eff047e24 */ /* 0x002fe4000f8e00ff */
[----:B------:R-:W-:Y:S01]  /*17ad0*/  IMAD.U32 R5, RZ, RZ, UR31 ;  /* 0x0000001fff057e24 */ /* 0x000fe2000f8e00ff */
[----:B------:R1:W5:Y:S04]  /*17ae0*/  @!P3 LDG.E.U8.CONSTANT R56, desc[UR36][R2.64+0x1] ;  /* 0x000001240238b981 */ /* 0x000368000c1e9100 */
[----:B------:R1:W5:Y:S01]  /*17af0*/  @!P3 LDG.E.U8.CONSTANT R55, desc[UR36][R4.64+0x1] ;  /* 0x000001240437b981 */ /* 0x000362000c1e9100 */
[----:B0-----:R-:W-:Y:S02]  /*17b00*/  IMAD.U32 R6, RZ, RZ, UR32 ;  /* 0x00000020ff067e24 */ /* 0x001fe4000f8e00ff */
[----:B------:R-:W-:Y:S01]  /*17b10*/  IMAD.U32 R7, RZ, RZ, UR33 ;  /* 0x00000021ff077e24 */ /* 0x000fe2000f8e00ff */
[----:B------:R-:W5:Y:S04]  /*17b20*/  @!P3 LDG.E.U8.CONSTANT R52, desc[UR36][R10.64+0x1] ;  /* 0x000001240a34b981 */ /* 0x000f68000c1e9100 */
[----:B------:R0:W5:Y:S01]  /*17b30*/  @!P3 LDG.E.U8.CONSTANT R54, desc[UR36][R6.64+0x1] ;  /* 0x000001240636b981 */ /* 0x000162000c1e9100 */
[----:B------:R-:W-:-:S04]  /*17b40*/  IMAD.IADD R36, R36, 0x1, R37 ;  /* 0x0000000124247824 */ /* 0x000fc800078e0225 */
[C---:B------:R-:W-:Y:S02]  /*17b50*/  VIADD R14, R36.reuse, 0x3e7 ;  /* 0x000003e7240e7836 */ /* 0x040fe40000000000 */
[C---:B------:R-:W-:Y:S01]  /*17b60*/  VIADD R12, R36.reuse, 0x3e8 ;  /* 0x000003e8240c7836 */ /* 0x040fe20000000000 */
[C---:B------:R-:W-:Y:S02]  /*17b70*/  IADD3 R13, PT, PT, R36.reuse, 0x3e9, RZ ;  /* 0x000003e9240d7810 */ /* 0x040fe40007ffe0ff */
[----:B------:R-:W-:Y:S02]  /*17b80*/  SHF.R.U32.HI R15, RZ, 0x10, R14 ;  /* 0x00000010ff0f7819 */ /* 0x000fe4000001160e */
[----:B-1----:R-:W-:Y:S01]  /*17b90*/  SHF.R.U32.HI R3, RZ, 0x10, R12 ;  /* 0x00000010ff037819 */ /* 0x002fe2000001160c */
[----:B------:R-:W-:Y:S01]  /*17ba0*/  VIADD R4, R36, 0x3ea ;  /* 0x000003ea24047836 */ /* 0x000fe20000000000 */
[----:B------:R-:W-:Y:S02]  /*17bb0*/  LOP3.LUT R15, R15, R14, RZ, 0x3c, !PT ;  /* 0x0000000e0f0f7212 */ /* 0x000fe400078e3cff */
[----:B------:R-:W-:-:S02]  /*17bc0*/  SHF.R.U32.HI R2, RZ, 0x10, R13 ;  /* 0x00000010ff027819 */ /* 0x000fc4000001160d */
[----:B------:R-:W-:Y:S01]  /*17bd0*/  LOP3.LUT R3, R3, R12, RZ, 0x3c, !PT ;  /* 0x0000000c03037212 */ /* 0x000fe200078e3cff */
[----:B------:R-:W-:Y:S01]  /*17be0*/  IMAD R15, R15, -0x7a143595, RZ ;  /* 0x85ebca6b0f0f7824 */ /* 0x000fe200078e02ff */
[----:B------:R-:W-:Y:S02]  /*17bf0*/  LOP3.LUT R2, R2, R13, RZ, 0x3c, !PT ;  /* 0x0000000d02027212 */ /* 0x000fe400078e3cff */
[----:B------:R-:W-:Y:S01]  /*17c00*/  SHF.R.U32.HI R5, RZ, 0x10, R4 ;  /* 0x00000010ff057819 */ /* 0x000fe20000011604 */
[----:B------:R-:W-:Y:S01]  /*17c10*/  IMAD R3, R3, -0x7a143595, RZ ;  /* 0x85ebca6b03037824 */ /* 0x000fe200078e02ff */
[----:B0-----:R-:W-:Y:S02]  /*17c20*/  SHF.R.U32.HI R6, RZ, 0xd, R15 ;  /* 0x0000000dff067819 */ /* 0x001fe4000001160f */
[----:B------:R-:W-:Y:S01]  /*17c30*/  LOP3.LUT R5, R5, R4, RZ, 0x3c, !PT ;  /* 0x0000000405057212 */ /* 0x000fe200078e3cff */
[----:B------:R-:W-:Y:S01]  /*17c40*/  IMAD R4, R2, -0x7a143595, RZ ;  /* 0x85ebca6b02047824 */ /* 0x000fe200078e02ff */
[----:B------:R-:W-:-:S02]  /*17c50*/  SHF.R.U32.HI R2, RZ, 0xd, R3 ;  /* 0x0000000dff027819 */ /* 0x000fc40000011603 */
[----:B------:R-:W-:Y:S01]  /*17c60*/  LOP3.LUT R15, R6, R15, RZ, 0x3c, !PT ;  /* 0x0000000f060f7212 */ /* 0x000fe200078e3cff */
[----:B------:R-:W-:Y:S01]  /*17c70*/  IMAD R6, R5, -0x7a143595, RZ ;  /* 0x85ebca6b05067824 */ /* 0x000fe200078e02ff */
        /* <DEDUP_REMOVED lines=13> */
[----:B------:R-:W-:Y:S02]  /*17d50*/  LOP3.LUT R2, R3, R2, RZ, 0x3c, !PT ;  /* 0x0000000203027212 */ /* 0x000fe400078e3cff */
[----:B------:R-:W-:Y:S02]  /*17d60*/  LOP3.LUT R7, R15, 0x1, RZ, 0xc0, !PT ;  /* 0x000000010f077812 */ /* 0x000fe400078ec0ff */
[----:B------:R-:W-:-:S02]  /*17d70*/  LOP3.LUT R4, R4, R5, RZ, 0x3c, !PT ;  /* 0x0000000504047212 */ /* 0x000fc400078e3cff */
[----:B------:R-:W-:Y:S02]  /*17d80*/  SHF.R.U32.HI R5, RZ, 0x10, R6 ;  /* 0x00000010ff057819 */ /* 0x000fe40000011606 */
[----:B------:R-:W-:Y:S02]  /*17d90*/  ISETP.NE.U32.AND P6, PT, R7, 0x1, PT ;  /* 0x000000010700780c */ /* 0x000fe40003fc5070 */
[----:B------:R-:W-:Y:S02]  /*17da0*/  LOP3.LUT R7, R2, 0x1, RZ, 0xc0, !PT ;  /* 0x0000000102077812 */ /* 0x000fe400078ec0ff */
[----:B------:R-:W-:Y:S02]  /*17db0*/  LOP3.LUT R5, R5, R6, RZ, 0x3c, !PT ;  /* 0x0000000605057212 */ /* 0x000fe400078e3cff */
[----:B------:R-:W-:Y:S02]  /*17dc0*/  SHF.R.U32.HI R2, RZ, 0x1, R2 ;  /* 0x00000001ff027819 */ /* 0x000fe40000011602 */
[----:B------:R-:W-:-:S02]  /*17dd0*/  SHF.R.U32.HI R15, RZ, 0x1, R15 ;  /* 0x00000001ff0f7819 */ /* 0x000fc4000001160f */
[----:B------:R-:W-:Y:S02]  /*17de0*/  LOP3.LUT R2, R2, 0x1f, RZ, 0xc0, !PT ;  /* 0x0000001f02027812 */ /* 0x000fe400078ec0ff */
[----:B------:R-:W-:Y:S02]  /*17df0*/  ISETP.NE.U32.AND P4, PT, R7, 0x1, PT ;  /* 0x000000010700780c */ /* 0x000fe40003f85070 */
[----:B------:R-:W-:Y:S01]  /*17e00*/  @!P3 PLOP3.LUT P2, PT, PT, PT, PT, 0x80, 0x8 ;  /* 0x000000000008b81c */ /* 0x000fe20003f4f070 */
[----:B--2---:R-:W-:-:S05]  /*17e10*/  IMAD R3, R8, R38, RZ ;  /* 0x0000002608037224 */ /* 0x004fca00078e02ff */
[----:B------:R-:W-:Y:S02]  /*17e20*/  LEA.HI.SX32 R20, R3, R20, 0x18 ;  /* 0x0000001403147211 */ /* 0x000fe400078fc2ff */
[----:B------:R-:W-:Y:S02]  /*17e30*/  LOP3.LUT R3, R4, 0x1, RZ, 0xc0, !PT ;  /* 0x0000000104037812 */ /* 0x000fe400078ec0ff */
[----:B------:R-:W-:Y:S02]  /*17e40*/  SHF.R.U32.HI R4, RZ, 0x1, R4 ;  /* 0x00000001ff047819 */ /* 0x000fe40000011604 */
[----:B------:R-:W-:Y:S02]  /*17e50*/  ISETP.NE.U32.AND P5, PT, R3, 0x1, PT ;  /* 0x000000010300780c */ /* 0x000fe40003fa5070 */
[----:B------:R-:W-:Y:S02]  /*17e60*/  LOP3.LUT R3, R5, 0x1, RZ, 0xc0, !PT ;  /* 0x0000000105037812 */ /* 0x000fe400078ec0ff */
[----:B------:R-:W-:-:S02]  /*17e70*/  SHF.R.U32.HI R5, RZ, 0x1, R5 ;  /* 0x00000001ff057819 */ /* 0x000fc40000011605 */
[----:B------:R-:W-:Y:S02]  /*17e80*/  LOP3.LUT R4, R4, 0x1f, RZ, 0xc0, !PT ;  /* 0x0000001f04047812 */ /* 0x000fe400078ec0ff */
[----:B------:R-:W-:Y:S02]  /*17e90*/  LOP3.LUT R8, R15, 0x1f, RZ, 0xc0, !PT ;  /* 0x0000001f0f087812 */ /* 0x000fe400078ec0ff */
[----:B------:R-:W-:Y:S01]  /*17ea0*/  LOP3.LUT R6, R5, 0x1f, RZ, 0xc0, !PT ;  /* 0x0000001f05067812 */ /* 0x000fe200078ec0ff */
[----:B------:R-:W-:Y:S02]  /*17eb0*/  IMAD.MOV R5, RZ, RZ, -R2 ;  /* 0x000000ffff057224 */ /* 0x000fe400078e0a02 */
[----:B------:R-:W-:Y:S02]  /*17ec0*/  IMAD.MOV R7, RZ, RZ, -R4 ;  /* 0x000000ffff077224 */ /* 0x000fe400078e0a04 */
[----:B------:R-:W-:Y:S01]  /*17ed0*/  @!P6 IMAD.MOV R8, RZ, RZ, -R8 ;  /* 0x000000ffff08e224 */ /* 0x000fe200078e0a08 */
[----:B------:R-:W-:-:S02]  /*17ee0*/  ISETP.NE.U32.AND P6, PT, R3, 0x1, PT ;  /* 0x000000010300780c */ /* 0x000fc40003fc5070 */
[----:B------:R-:W-:Y:S01]  /*17ef0*/  SEL R3, R2, R5, !P4 ;  /* 0x0000000502037207 */ /* 0x000fe20006000000 */
[----:B------:R-:W-:Y:S01]  /*17f00*/  IMAD.MOV R9, RZ, RZ, -R6 ;  /* 0x000000ffff097224 */ /* 0x000fe200078e0a06 */
[----:B------:R-:W-:Y:S02]  /*17f10*/  SEL R2, R5, R2, !P4 ;  /* 0x0000000205027207 */ /* 0x000fe40006000000 */
[----:B------:R-:W-:Y:S01]  /*17f20*/  SEL R5, R4, R7, !P5 ;  /* 0x0000000704057207 */ /* 0x000fe20006800000 */
[----:B------:R-:W-:Y:S01]  /*17f30*/  IMAD R3, R42, R3, RZ ;  /* 0x000000032a037224 */ /* 0x000fe200078e02ff */
[----:B------:R-:W-:Y:S01]  /*17f40*/  SEL R4, R7, R4, !P5 ;  /* 0x0000000407047207 */ /* 0x000fe20006800000 */
[----:B------:R-:W-:Y:S01]  /*17f50*/  IMAD R2, R43, R2, RZ ;  /* 0x000000022b027224 */ /* 0x000fe200078e02ff */
[----:B------:R-:W-:Y:S01]  /*17f60*/  SEL R7, R6, R9, !P6 ;  /* 0x0000000906077207 */ /* 0x000fe20007000000 */
[----:B------:R-:W-:Y:S01]  /*17f70*/  IMAD R5, R44, R5, RZ ;  /* 0x000000052c057224 */ /* 0x000fe200078e02ff */
[----:B------:R-:W-:-:S02]  /*17f80*/  SEL R6, R9, R6, !P6 ;  /* 0x0000000609067207 */ /* 0x000fc40007000000 */
[----:B------:R-:W-:Y:S02]  /*17f90*/  LEA.HI.SX32 R3, R3, R22, 0x18 ;  /* 0x0000001603037211 */ /* 0x000fe400078fc2ff */
[----:B------:R-:W-:Y:S01]  /*17fa0*/  LEA.HI.SX32 R2, R2, R21, 0x18 ;  /* 0x0000001502027211 */ /* 0x000fe200078fc2ff */
[----:B------:R-:W-:Y:S01]  /*17fb0*/  IMAD R39, R39, R8, RZ ;  /* 0x0000000827277224 */ /* 0x000fe200078e02ff */
[----:B------:R-:W-:Y:S01]  /*17fc0*/  LEA.HI.SX32 R5, R5, R32, 0x18 ;  /* 0x0000002005057211 */ /* 0x000fe200078fc2ff */
[----:B------:R-:W-:Y:S01]  /*17fd0*/  IMAD R4, R45, R4, RZ ;  /* 0x000000042d047224 */ /* 0x000fe200078e02ff */
[----:B------:R-:W-:Y:S01]  /*17fe0*/  SHF.R.S32.HI R8, RZ, 0x8, R3 ;  /* 0x00000008ff087819 */ /* 0x000fe20000011403 */
[----:B------:R-:W-:Y:S02]  /*17ff0*/  IMAD R7, R46, R7, RZ ;  /* 0x000000072e077224 */ /* 0x000fe400078e02ff */
[----:B------:R-:W-:Y:S01]  /*18000*/  IMAD R6, R41, R6, RZ ;  /* 0x0000000629067224 */ /* 0x000fe200078e02ff */
[----:B------:R-:W-:-:S02]  /*18010*/  SHF.R.S32.HI R3, RZ, 0x8, R2 ;  /* 0x00000008ff037819 */ /* 0x000fc40000011402 */
[----:B------:R-:W-:Y:S02]  /*18020*/  SHF.R.S32.HI R2, RZ, 0x8, R5 ;  /* 0x00000008ff027819 */ /* 0x000fe40000011405 */
[----:B------:R-:W-:Y:S02]  /*18030*/  LEA.HI.SX32 R39, R39, R24, 0x18 ;  /* 0x0000001827277211 */ /* 0x000fe400078fc2ff */
[----:B------:R-:W-:Y:S02]  /*18040*/  LEA.HI.SX32 R4, R4, R33, 0x18 ;  /* 0x0000002104047211 */ /* 0x000fe400078fc2ff */
[----:B------:R-:W-:Y:S02]  /*18050*/  LEA.HI.SX32 R7, R7, R34, 0x18 ;  /* 0x0000002207077211 */ /* 0x000fe400078fc2ff */
[----:B------:R-:W-:Y:S01]  /*18060*/  LEA.HI.SX32 R6, R6, R49, 0x18 ;  /* 0x0000003106067211 */ /* 0x000fe200078fc2ff */
[----:B------:R0:W-:Y:S01]  /*18070*/  STL [R1+0x48], R3 ;  /* 0x0000480301007387 */ /* 0x0001e20000100800 */
[----:B------:R-:W-:-:S02]  /*18080*/  SHF.R.S32.HI R10, RZ, 0x8, R20 ;  /* 0x00000008ff0a7819 */ /* 0x000fc40000011414 */
[----:B------:R-:W-:Y:S01]  /*18090*/  SHF.R.S32.HI R9, RZ, 0x8, R39 ;  /* 0x00000008ff097819 */ /* 0x000fe20000011427 */
[----:B------:R1:W-:Y:S01]  /*180a0*/  STL [R1+0x44], R2 ;  /* 0x0000440201007387 */ /* 0x0003e20000100800 */
[----:B------:R-:W-:Y:S02]  /*180b0*/  SHF.R.S32.HI R4, RZ, 0x8, R4 ;  /* 0x00000008ff047819 */ /* 0x000fe40000011404 */
[----:B0-----:R-:W-:Y:S02]  /*180c0*/  SHF.R.S32.HI R3, RZ, 0x8, R7 ;  /* 0x00000008ff037819 */ /* 0x001fe40000011407 */
[----:B-1----:R-:W-:Y:S01]  /*180d0*/  SHF.R.S32.HI R2, RZ, 0x8, R6 ;  /* 0x00000008ff027819 */ /* 0x002fe20000011406 */
[----:B---3--:R0:W-:Y:S04]  /*180e0*/  @!P3 STL [R1+0x94], R59 ;  /* 0x0000943b0100b387 */ /* 0x0081e80000100800 */
[----:B----4-:R0:W-:Y:S04]  /*180f0*/  @!P3 STL [R1+0x90], R58 ;  /* 0x0000903a0100b387 */ /* 0x0101e80000100800 */
[----:B-----5:R0:W-:Y:S04]  /*18100*/  @!P3 STL [R1+0x8c], R57 ;  /* 0x00008c390100b387 */ /* 0x0201e80000100800 */
[----:B------:R0:W-:Y:S04]  /*18110*/  @!P3 STL [R1+0x88], R56 ;  /* 0x000088380100b387 */ /* 0x0001e80000100800 */
[----:B------:R0:W-:Y:S04]  /*18120*/  @!P3 STL [R1+0x84], R55 ;  /* 0x000084370100b387 */ /* 0x0001e80000100800 */
[----:B------:R0:W-:Y:S04]  /*18130*/  @!P3 STL [R1+0x80], R54 ;  /* 0x000080360100b387 */ /* 0x0001e80000100800 */
[----:B------:R0:W-:Y:S04]  /*18140*/  @!P3 STL [R1+0x7c], R53 ;  /* 0x00007c350100b387 */ /* 0x0001e80000100800 */
[----:B------:R0:W-:Y:S04]  /*18150*/  @!P3 STL [R1+0x78], R52 ;  /* 0x000078340100b387 */ /* 0x0001e80000100800 */
[----:B------:R0:W-:Y:S04]  /*18160*/  STL [R1+0x54], R10 ;  /* 0x0000540a01007387 */ /* 0x0001e80000100800 */
[----:B------:R0:W-:Y:S04]  /*18170*/  STL [R1+0x50], R9 ;  /* 0x0000500901007387 */ /* 0x0001e80000100800 */
[----:B------:R0:W-:Y:S04]  /*18180*/  STL [R1+0x4c], R8 ;  /* 0x00004c0801007387 */ /* 0x0001e80000100800 */
[----:B------:R0:W-:Y:S04]  /*18190*/  STL [R1+0x40], R4 ;  /* 0x0000400401007387 */ /* 0x0001e80000100800 */
[----:B------:R0:W-:Y:S04]  /*181a0*/  STL [R1+0x38], R2 ;  /* 0x0000380201007387 */ /* 0x0001e80000100800 */
[----:B------:R0:W-:Y:S02]  /*181b0*/  STL [R1+0x3c], R3 ;  /* 0x00003c0301007387 */ /* 0x0001e40000100800 */
.L_x_193:
[----:B------:R-:W-:Y:S05]  /*181c0*/  BSYNC.RECONVERGENT B1 ;  /* 0x0000000000017941 */ /* 0x000fea0003800200 */
.L_x_192:
[----:B0-----:R-:W1:Y:S01]  /*181d0*/  LDL R10, [R1+0x54] ;  /* 0x00005400010a7983 */ /* 0x001e620000100800 */
[----:B------:R-:W0:Y:S01]  /*181e0*/  @!P1 LDC.64 R2, c[0x4][RZ] ;  /* 0x01000000ff029b82 */ /* 0x000e220000000a00 */
[----:B-1----:R-:W-:-:S04]  /*181f0*/  @!P1 VIMNMX R4, PT, PT, R10, 0x7f, PT ;  /* 0x0000007f0a049848 */ /* 0x002fc80003fe0100 */
[----:B------:R-:W-:-:S04]  /*18200*/  @!P1 VIMNMX R4, PT, PT, R4, -0x80, !PT ;  /* 0xffffff8004049848 */ /* 0x000fc80007fe0100 */
[----:B------:R-:W-:Y:S01]  /*18210*/  @!P1 IADD3 R5, PT, PT, R4, 0x80, RZ ;  /* 0x0000008004059810 */ /* 0x000fe20007ffe0ff */
[----:B------:R-:W-:-:S04]  /*18220*/  IMAD.MOV.U32 R4, RZ, RZ, RZ ;  /* 0x000000ffff047224 */ /* 0x000fc800078e00ff */
[----:B0-----:R-:W-:-:S05]  /*18230*/  @!P1 IMAD.WIDE.U32 R2, R5, 0x4, R2 ;  /* 0x0000000405029825 */ /* 0x001fca00078e0002 */
[----:B------:R0:W5:Y:S01]  /*18240*/  @!P1 LDG.E R4, desc[UR36][R2.64] ;  /* 0x0000002402049981 */ /* 0x000162000c1e1900 */
[----:B------:R-:W1:Y:S01]  /*18250*/  LDCU UR5, c[0x0][0x360] ;  /* 0x00006c00ff0577ac */ /* 0x000e620008000800 */
[----:B--23--:R-:W-:Y:S01]  /*18260*/  IMAD.MOV.U32 R50, RZ, RZ, RZ ;  /* 0x000000ffff327224 */ /* 0x00cfe200078e00ff */
[----:B------:R-:W-:Y:S01]  /*18270*/  BSSY B1, `(.L_x_195) ;  /* 0x0000023000017945 */ /* 0x000fe20003800000 */
[----:B-1----:R-:W-:Y:S01]  /*18280*/  USHF.R.U32.HI UR5, URZ, 0x5, UR5 ;  /* 0x00000005ff057899 */ /* 0x002fe20008011605 */
[----:B------:R-:W-:Y:S05]  /*18290*/  BAR.SYNC.DEFER_BLOCKING 0x0 ;  /* 0x0000000000007b1d */ /* 0x000fea0000010000 */
[----:B------:R-:W-:-:S13]  /*182a0*/  ISETP.GE.U32.AND P4, PT, R40, UR5, PT ;  /* 0x0000000528007c0c */ /* 0x000fda000bf86070 */
[C---:B0-----:R-:W-:Y:S01]  /*182b0*/  @!P4 LEA R3, R40.reuse, UR40, 0x2 ;  /* 0x000000282803cc11 */ /* 0x041fe2000f8e10ff */
[----:B-----5:R-:W0:Y:S02]  /*182c0*/  SHFL.DOWN PT, R5, R4, 0x10, 0x1f ;  /* 0x0a001f0004057f89 */ /* 0x020e2400000e0000 */
[----:B0-----:R-:W-:Y:S01]  /*182d0*/  IMAD.IADD R5, R5, 0x1, R4 ;  /* 0x0000000105057824 */ /* 0x001fe200078e0204 */
[----:B------:R-:W-:-:S04]  /*182e0*/  LOP3.LUT P3, R4, R40, 0x1f, RZ, 0xc0, !PT ;  /* 0x0000001f28047812 */ /* 0x000fc8000786c0ff */
[----:B------:R-:W0:Y:S09]  /*182f0*/  SHFL.DOWN PT, R6, R5, 0x8, 0x1f ;  /* 0x09001f0005067f89 */ /* 0x000e3200000e0000 */
[----:B------:R-:W-:Y:S01]  /*18300*/  @!P3 LEA.HI R2, R40, UR40, RZ, 0x1d ;  /* 0x000000282802bc11 */ /* 0x000fe2000f8fe8ff */
[----:B0-----:R-:W-:-:S02]  /*18310*/  IMAD.IADD R6, R5, 0x1, R6 ;  /* 0x0000000105067824 */ /* 0x001fc400078e0206 */
[----:B------:R-:W-:Y:S02]  /*18320*/  IMAD.MOV.U32 R5, RZ, RZ, -0x270f ;  /* 0xffffd8f1ff057424 */ /* 0x000fe400078e00ff */
[----:B------:R-:W-:Y:S01]  /*18330*/  @!P1 IMAD.MOV.U32 R5, RZ, RZ, R10 ;  /* 0x000000ffff059224 */ /* 0x000fe200078e000a */
        /* <DEDUP_REMOVED lines=9> */
[----:B------:R-:W-:Y:S05]  /*183d0*/  @P0 BRA `(.L_x_196) ;  /* 0x0000000000300947 */ /* 0x000fea0003800000 */
[----:B------:R-:W-:-:S03]  /*183e0*/  UMOV UR5, 0xffffffff ;  /* 0xffffffff00057882 */ /* 0x000fc60000000000 */
[----:B------:R-:W-:Y:S05]  /*183f0*/  BRA.DIV UR5, `(.L_x_197) ;  /* 0x000000b605007947 */ /* 0x000fea000b800000 */
[----:B-1--4-:R-:W0:Y:S02]  /*18400*/  SHFL.DOWN PT, R49, R50, 0x10, 0x1f ;  /* 0x0a001f0032317f89 */ /* 0x012e2400000e0000 */
        /* <DEDUP_REMOVED lines=8> */
.L_x_651:
[----:B-1----:R-:W-:-:S07]  /*18490*/  IMAD.IADD R50, R7, 0x1, R49 ;  /* 0x0000000107327824 */ /* 0x002fce00078e0231 */
.L_x_196:
[----:B------:R-:W-:Y:S05]  /*184a0*/  BSYNC B1 ;  /* 0x0000000000017941 */ /* 0x000fea0003800000 */
.L_x_195:
[----:B-1----:R-:W-:Y:S01]  /*184b0*/  @P2 STS [UR40], R50 ;  /* 0x00000032ff002988 */ /* 0x002fe20008000828 */
[----:B------:R-:W-:Y:S05]  /*184c0*/  WARPSYNC.ALL ;  /* 0x0000000000007948 */ /* 0x000fea0003800000 */
[----:B------:R-:W2:Y:S01]  /*184d0*/  LDL R12, [R1+0x50] ;  /* 0x00005000010c7983 */ /* 0x000ea20000100800 */
[----:B0-----:R-:W0:Y:S01]  /*184e0*/  @!P1 LDC.64 R2, c[0x4][RZ] ;  /* 0x01000000ff029b82 */ /* 0x001e220000000a00 */
[----:B------:R-:W-:Y:S01]  /*184f0*/  @!P1 VIMNMX R5, PT, PT, R5, -0x7f, !PT ;  /* 0xffffff8105059848 */ /* 0x000fe20007fe0100 */
[----:B------:R-:W-:Y:S06]  /*18500*/  BSSY.RECONVERGENT B1, `(.L_x_198) ;  /* 0x0000026000017945 */ /* 0x000fec0003800200 */
[----:B------:R-:W-:Y:S01]  /*18510*/  BAR.SYNC.DEFER_BLOCKING 0x0 ;  /* 0x0000000000007b1d */ /* 0x000fe20000010000 */
[----:B------:R-:W-:Y:S01]  /*18520*/  IMAD.MOV.U32 R11, RZ, RZ, RZ ;  /* 0x000000ffff0b7224 */ /* 0x000fe200078e00ff */
[----:B------:R-:W-:Y:S01]  /*18530*/  @!P1 VIMNMX R9, PT, PT, R5, 0x7f, PT ;  /* 0x0000007f05099848 */ /* 0x000fe20003fe0100 */
[----:B------:R-:W-:-:S03]  /*18540*/  IMAD.MOV.U32 R5, RZ, RZ, -0x80 ;  /* 0xffffff80ff057424 */ /* 0x000fc600078e00ff */
[----:B------:R-:W1:Y:S02]  /*18550*/  LDS R6, [UR40] ;  /* 0x00000028ff067984 */ /* 0x000e640008000800 */
[----:B-1----:R-:W-:Y:S02]  /*18560*/  ISETP.LT.OR P5, PT, R6, 0x1, !P2 ;  /* 0x000000010600780c */ /* 0x002fe400057a1670 */
[----:B--2---:R-:W-:-:S04]  /*18570*/  @!P1 VIMNMX R7, PT, PT, R12, 0x7f, PT ;  /* 0x0000007f0c079848 */ /* 0x004fc80003fe0100 */
[----:B------:R-:W-:-:S05]  /*18580*/  @!P1 VIMNMX R7, PT, PT, R7, -0x80, !PT ;  /* 0xffffff8007079848 */ /* 0x000fca0007fe0100 */
[----:B------:R-:W-:-:S04]  /*18590*/  @!P1 VIADD R7, R7, 0x80 ;  /* 0x0000008007079836 */ /* 0x000fc80000000000 */
[----:B0-----:R-:W-:Y:S01]  /*185a0*/  @!P1 IMAD.WIDE.U32 R2, R7, 0x4, R2 ;  /* 0x0000000407029825 */ /* 0x001fe200078e0002 */
[----:B------:R-:W-:Y:S06]  /*185b0*/  @P5 BRA `(.L_x_199) ;  /* 0x0000000000685947 */ /* 0x000fec0003800000 */
[----:B------:R-:W-:Y:S02]  /*185c0*/  ISETP.GT.U32.AND P5, PT, R6, 0xffff, PT ;  /* 0x0000ffff0600780c */ /* 0x000fe40003fa4070 */
[----:B------:R-:W-:Y:S02]  /*185d0*/  SHF.R.U32.HI R5, RZ, 0x10, R6 ;  /* 0x00000010ff057819 */ /* 0x000fe40000011606 */
[----:B------:R-:W-:Y:S02]  /*185e0*/  SEL R7, RZ, 0x10, !P5 ;  /* 0x00000010ff077807 */ /* 0x000fe40006800000 */
[----:B------:R-:W-:-:S04]  /*185f0*/  SEL R5, R5, R6, P5 ;  /* 0x0000000605057207 */ /* 0x000fc80002800000 */
[----:B------:R-:W-:-:S13]  /*18600*/  ISETP.GT.U32.AND P6, PT, R5, 0xff, PT ;  /* 0x000000ff0500780c */ /* 0x000fda0003fc4070 */
[----:B------:R-:W-:Y:S02]  /*18610*/  @P6 SHF.R.U32.HI R5, RZ, 0x8, R5 ;  /* 0x00000008ff056819 */ /* 0x000fe40000011605 */
[----:B------:R-:W-:Y:S02]  /*18620*/  @P6 IADD3 R7, PT, PT, R7, 0x8, RZ ;  /* 0x0000000807076810 */ /* 0x000fe40007ffe0ff */
[----:B------:R-:W-:-:S13]  /*18630*/  ISETP.GT.U32.AND P5, PT, R5, 0xf, PT ;  /* 0x0000000f0500780c */ /* 0x000fda0003fa4070 */
[----:B------:R-:W-:Y:S01]  /*18640*/  @P5 SHF.R.U32.HI R5, RZ, 0x4, R5 ;  /* 0x00000004ff055819 */ /* 0x000fe20000011605 */
[----:B------:R-:W-:-:S03]  /*18650*/  @P5 VIADD R7, R7, 0x4 ;  /* 0x0000000407075836 */ /* 0x000fc60000000000 */
[----:B------:R-:W-:-:S13]  /*18660*/  ISETP.GT.U32.AND P6, PT, R5, 0x3, PT ;  /* 0x000000030500780c */ /* 0x000fda0003fc4070 */
[----:B------:R-:W-:Y:S01]  /*18670*/  @P6 SHF.R.U32.HI R5, RZ, 0x2, R5 ;  /* 0x00000002ff056819 */ /* 0x000fe20000011605 */
[----:B------:R-:W-:-:S03]  /*18680*/  @P6 VIADD R7, R7, 0x2 ;  /* 0x0000000207076836 */ /* 0x000fc60000000000 */
[----:B------:R-:W-:Y:S01]  /*18690*/  ISETP.GT.U32.AND P5, PT, R5, 0x1, PT ;  /* 0x000000010500780c */ /* 0x000fe20003fa4070 */
[----:B------:R-:W-:-:S03]  /*186a0*/  IMAD.MOV.U32 R5, RZ, RZ, -0x1 ;  /* 0xffffffffff057424 */ /* 0x000fc600078e00ff */
[----:B------:R-:W-:-:S05]  /*186b0*/  SEL R8, RZ, 0x1, !P5 ;  /* 0x00000001ff087807 */ /* 0x000fca0006800000 */
[----:B------:R-:W-:-:S05]  /*186c0*/  IMAD.IADD R8, R7, 0x1, R8 ;  /* 0x0000000107087824 */ /* 0x000fca00078e0208 */
[----:B------:R-:W-:Y:S02]  /*186d0*/  ISETP.GE.U32.AND P5, PT, R8, 0x4, PT ;  /* 0x000000040800780c */ /* 0x000fe40003fa6070 */
[----:B------:R-:W-:-:S05]  /*186e0*/  SHF.L.U32 R5, R5, R8, RZ ;  /* 0x0000000805057219 */ /* 0x000fca00000006ff */
[----:B------:R-:W-:-:S06]  /*186f0*/  IMAD.IADD R5, R6, 0x1, R5 ;  /* 0x0000000106057824 */ /* 0x000fcc00078e0205 */
[C---:B------:R-:W-:Y:S02]  /*18700*/  @P5 IADD3 R6, PT, PT, R8.reuse, -0x4, RZ ;  /* 0xfffffffc08065810 */ /* 0x040fe40007ffe0ff */
[----:B------:R-:W-:Y:S02]  /*18710*/  @!P5 IADD3 R10, PT, PT, -R8, 0x4, RZ ;  /* 0x00000004080ad810 */ /* 0x000fe40007ffe1ff */
[----:B------:R-:W-:Y:S02]  /*18720*/  @P5 SHF.R.S32.HI R7, RZ, R6, R5 ;  /* 0x00000006ff075219 */ /* 0x000fe40000011405 */
[----:B------:R-:W-:-:S05]  /*18730*/  @!P5 SHF.L.U32 R7, R5, R10, RZ ;  /* 0x0000000a0507d219 */ /* 0x000fca00000006ff */
[----:B------:R-:W-:-:S04]  /*18740*/  IMAD R7, R8, 0x10, R7 ;  /* 0x0000001008077824 */ /* 0x000fc800078e0207 */
[----:B------:R-:W-:-:S07]  /*18750*/  VIADD R5, R7, 0xffffff40 ;  /* 0xffffff4007057836 */ /* 0x000fce0000000000 */
.L_x_199:
[----:B------:R-:W-:Y:S05]  /*18760*/  BSYNC.RECONVERGENT B1 ;  /* 0x0000000000017941 */ /* 0x000fea0003800200 */
.L_x_198:
[----:B------:R-:W-:Y:S06]  /*18770*/  BAR.SYNC.DEFER_BLOCKING 0x0 ;  /* 0x0000000000007b1d */ /* 0x000fec0000010000 */
[----:B------:R-:W2:Y:S04]  /*18780*/  LDL R14, [R1+0x94] ;  /* 0x00009400010e7983 */ /* 0x000ea80000100800 */
[----:B------:R-:W3:Y:S04]  /*18790*/  LDL R18, [R1+0x74] ;  /* 0x0000740001127983 */ /* 0x000ee80000100800 */
[----:B------:R-:W-:Y:S01]  /*187a0*/  @!P1 STS.U8 [R0], R9 ;  /* 0x0000000900009388 */ /* 0x000fe20000000000 */
[----:B------:R-:W-:Y:S06]  /*187b0*/  BAR.SYNC.DEFER_BLOCKING 0x0 ;  /* 0x0000000000007b1d */ /* 0x000fec0000010000 */
[----:B------:R0:W5:Y:S01]  /*187c0*/  @!P1 LDG.E R11, desc[UR36][R2.64] ;  /* 0x00000024020b9981 */ /* 0x000162000c1e1900 */
[----:B------:R-:W-:Y:S01]  /*187d0*/  ISETP.NE.AND P5, PT, R4, RZ, PT ;  /* 0x000000ff0400720c */ /* 0x000fe20003fa5270 */
[----:B------:R-:W-:Y:S01]  /*187e0*/  IMAD.MOV.U32 R50, RZ, RZ, RZ ;  /* 0x000000ffff327224 */ /* 0x000fe200078e00ff */
[----:B------:R-:W-:Y:S01]  /*187f0*/  BSSY B1, `(.L_x_200) ;  /* 0x0000023000017945 */ /* 0x000fe20003800000 */
[----:B------:R-:W-:-:S02]  /*18800*/  IMAD.MOV.U32 R4, RZ, RZ, -0x270f ;  /* 0xffffd8f1ff047424 */ /* 0x000fc400078e00ff */
[----:B------:R-:W-:-:S08]  /*18810*/  @!P1 IMAD.MOV.U32 R4, RZ, RZ, R12 ;  /* 0x000000ffff049224 */ /* 0x000fd000078e000c */
[----:B0-----:R-:W-:Y:S01]  /*18820*/  @!P5 LEA.HI R3, R40, UR40, RZ, 0x1d ;  /* 0x000000282803dc11 */ /* 0x001fe2000f8fe8ff */
[----:B--2---:R-:W3:Y:S02]  /*18830*/  @P2 LDS.S8 R2, [R14+UR38] ;  /* 0x000000260e022984 */ /* 0x004ee40008000200 */
[----:B---3--:R-:W-:Y:S02]  /*18840*/  @P2 IADD3 R18, PT, PT, R18, R5, -R2 ;  /* 0x0000000512122210 */ /* 0x008fe40007ffe802 */
[----:B-----5:R-:W0:Y:S04]  /*18850*/  SHFL.DOWN PT, R6, R11, 0x10, 0x1f ;  /* 0x0a001f000b067f89 */ /* 0x020e2800000e0000 */
[----:B------:R-:W-:Y:S01]  /*18860*/  @P2 STL [R1+0x74], R18 ;  /* 0x0000741201002387 */ /* 0x000fe20000100800 */
        /* <DEDUP_REMOVED lines=17> */
[----:B-1--4-:R-:W1:Y:S02]  /*18980*/  SHFL.DOWN PT, R49, R50, 0x10, 0x1f ;  /* 0x0a001f0032317f89 */ /* 0x012e6400000e0000 */
        /* <DEDUP_REMOVED lines=8> */
.L_x_657:
[----:B-1----:R-:W-:-:S07]  /*18a10*/  IMAD.IADD R50, R6, 0x1, R49 ;  /* 0x0000000106327824 */ /* 0x002fce00078e0231 */
.L_x_201:
[----:B------:R-:W-:Y:S05]  /*18a20*/  BSYNC B1 ;  /* 0x0000000000017941 */ /* 0x000fea0003800000 */
.L_x_200:
[----:B-1----:R-:W-:Y:S01]  /*18a30*/  @P2 STS [UR40], R50 ;  /* 0x00000032ff002988 */ /* 0x002fe20008000828 */
[----:B------:R-:W-:Y:S05]  /*18a40*/  WARPSYNC.ALL ;  /* 0x0000000000007948 */ /* 0x000fea0003800000 */
[----:B------:R-:W2:Y:S01]  /*18a50*/  LDL R13, [R1+0x4c] ;  /* 0x00004c00010d7983 */ /* 0x000ea20000100800 */
[----:B0-----:R-:W0:Y:S01]  /*18a60*/  @!P1 LDC.64 R2, c[0x4][RZ] ;  /* 0x01000000ff029b82 */ /* 0x001e220000000a00 */
[----:B------:R-:W-:Y:S01]  /*18a70*/  @!P1 VIMNMX R4, PT, PT, R4, -0x7f, !PT ;  /* 0xffffff8104049848 */ /* 0x000fe20007fe0100 */
[----:B------:R-:W-:Y:S06]  /*18a80*/  BSSY.RECONVERGENT B1, `(.L_x_203) ;  /* 0x0000026000017945 */ /* 0x000fec0003800200 */
[----:B------:R-:W-:Y:S01]  /*18a90*/  BAR.SYNC.DEFER_BLOCKING 0x0 ;  /* 0x0000000000007b1d */ /* 0x000fe20000010000 */
[----:B------:R-:W-:Y:S01]  /*18aa0*/  HFMA2 R8, -RZ, RZ, 0, 0 ;  /* 0x00000000ff087431 */ /* 0x000fe200000001ff */
        /* <DEDUP_REMOVED lines=14> */
[----:B------:R-:W-:Y:S01]  /*18b90*/  @P6 SHF.R.U32.HI R4, RZ, 0x8, R4 ;  /* 0x00000008ff046819 */ /* 0x000fe20000011604 */
[----:B------:R-:W-:-:S03]  /*18ba0*/  @P6 VIADD R6, R6, 0x8 ;  /* 0x0000000806066836 */ /* 0x000fc60000000000 */
        /* <DEDUP_REMOVED lines=8> */
[----:B------:R-:W-:-:S04]  /*18c30*/  SEL R7, RZ, 0x1, !P6 ;  /* 0x00000001ff077807 */ /* 0x000fc80007000000 */
[----:B------:R-:W-:-:S04]  /*18c40*/  IADD3 R7, PT, PT, R6, R7, RZ ;  /* 0x0000000706077210 */ /* 0x000fc80007ffe0ff */
[----:B------:R-:W-:Y:S02]  /*18c50*/  ISETP.GT.U32.AND P6, PT, R7, 0x3, PT ;  /* 0x000000030700780c */ /* 0x000fe40003fc4070 */
[----:B------:R-:W-:-:S05]  /*18c60*/  SHF.L.U32 R4, R4, R7, RZ ;  /* 0x0000000704047219 */ /* 0x000fca00000006ff */
[----:B------:R-:W-:-:S06]  /*18c70*/  IMAD.IADD R4, R5, 0x1, R4 ;  /* 0x0000000105047824 */ /* 0x000fcc00078e0204 */
[C---:B------:R-:W-:Y:S01]  /*18c80*/  @!P6 IADD3 R5, PT, PT, -R7.reuse, 0x4, RZ ;  /* 0x000000040705e810 */ /* 0x040fe20007ffe1ff */
[----:B------:R-:W-:-:S03]  /*18c90*/  @P6 VIADD R9, R7, 0xfffffffc ;  /* 0xfffffffc07096836 */ /* 0x000fc60000000000 */
[----:B------:R-:W-:Y:S02]  /*18ca0*/  @!P6 SHF.L.U32 R6, R4, R5, RZ ;  /* 0x000000050406e219 */ /* 0x000fe400000006ff */
[----:B------:R-:W-:-:S05]  /*18cb0*/  @P6 SHF.R.S32.HI R6, RZ, R9, R4 ;  /* 0x00000009ff066219 */ /* 0x000fca0000011404 */
[----:B------:R-:W-:-:S05]  /*18cc0*/  IMAD R6, R7, 0x10, R6 ;  /* 0x0000001007067824 */ /* 0x000fca00078e0206 */
[----:B------:R-:W-:-:S07]  /*18cd0*/  IADD3 R4, PT, PT, R6, -0xc0, RZ ;  /* 0xffffff4006047810 */ /* 0x000fce0007ffe0ff */
.L_x_204:
[----:B------:R-:W-:Y:S05]  /*18ce0*/  BSYNC.RECONVERGENT B1 ;  /* 0x0000000000017941 */ /* 0x000fea0003800200 */
.L_x_203:
[----:B------:R-:W-:Y:S06]  /*18cf0*/  BAR.SYNC.DEFER_BLOCKING 0x0 ;  /* 0x0000000000007b1d */ /* 0x000fec0000010000 */
[----:B------:R-:W2:Y:S04]  /*18d00*/  LDL R14, [R1+0x90] ;  /* 0x00009000010e7983 */ /* 0x000ea80000100800 */
[----:B------:R-:W3:Y:S04]  /*18d10*/  LDL R17, [R1+0x70] ;  /* 0x0000700001117983 */ /* 0x000ee80000100800 */
[----:B------:R-:W-:Y:S01]  /*18d20*/  @!P1 STS.U8 [R0], R11 ;  /* 0x0000000b00009388 */ /* 0x000fe20000000000 */
[----:B------:R-:W-:Y:S06]  /*18d30*/  BAR.SYNC.DEFER_BLOCKING 0x0 ;  /* 0x0000000000007b1d */ /* 0x000fec0000010000 */
[----:B------:R0:W5:Y:S01]  /*18d40*/  @!P1 LDG.E R8, desc[UR36][R2.64] ;  /* 0x0000002402089981 */ /* 0x000162000c1e1900 */
[C---:B------:R-:W-:Y:S01]  /*18d50*/  @!P3 LEA.HI R12, R40.reuse, UR40, RZ, 0x1d ;  /* 0x00000028280cbc11 */ /* 0x040fe2000f8fe8ff */
[----:B------:R-:W-:Y:S01]  /*18d60*/  IMAD.MOV.U32 R50, RZ, RZ, RZ ;  /* 0x000000ffff327224 */ /* 0x000fe200078e00ff */
[----:B------:R-:W-:Y:S01]  /*18d70*/  BSSY B1, `(.L_x_205) ;  /* 0x0000022000017945 */ /* 0x000fe20003800000 */
[----:B0-----:R-:W-:Y:S01]  /*18d80*/  @!P4 LEA R2, R40, UR40, 0x2 ;  /* 0x000000282802cc11 */ /* 0x001fe2000f8e10ff */
[----:B--2---:R-:W3:Y:S02]  /*18d90*/  @P2 LDS.S8 R3, [R14+UR38] ;  /* 0x000000260e032984 */ /* 0x004ee40008000200 */
[----:B---3--:R-:W-:-:S02]  /*18da0*/  @P2 IADD3 R17, PT, PT, R17, R4, -R3 ;  /* 0x0000000411112210 */ /* 0x008fc40007ffe803 */
[----:B-----5:R-:W0:Y:S04]  /*18db0*/  SHFL.DOWN PT, R5, R8, 0x10, 0x1f ;  /* 0x0a001f0008057f89 */ /* 0x020e2800000e0000 */
[----:B------:R-:W-:Y:S01]  /*18dc0*/  @P2 STL [R1+0x70], R17 ;  /* 0x0000701101002387 */ /* 0x000fe20000100800 */
[----:B0-----:R-:W-:-:S05]  /*18dd0*/  IMAD.IADD R5, R5, 0x1, R8 ;  /* 0x0000000105057824 */ /* 0x001fca00078e0208 */
[----:B------:R-:W0:Y:S02]  /*18de0*/  SHFL.DOWN PT, R6, R5, 0x8, 0x1f ;  /* 0x09001f0005067f89 */ /* 0x000e2400000e0000 */
[----:B0-----:R-:W-:Y:S02]  /*18df0*/  IMAD.IADD R6, R5, 0x1, R6 ;  /* 0x0000000105067824 */ /* 0x001fe400078e0206 */
[----:B------:R-:W-:Y:S02]  /*18e00*/  IMAD.MOV.U32 R5, RZ, RZ, -0x270f ;  /* 0xffffd8f1ff057424 */ /* 0x000fe400078e00ff */
[----:B------:R-:W-:Y:S01]  /*18e10*/  @!P1 IMAD.MOV.U32 R5, RZ, RZ, R13 ;  /* 0x000000ffff059224 */ /* 0x000fe200078e000d */
[----:B------:R-:W0:Y:S02]  /*18e20*/  SHFL.DOWN PT, R7, R6, 0x4, 0x1f ;  /* 0x08801f0006077f89 */ /* 0x000e2400000e0000 */
[----:B0-----:R-:W-:-:S05]  /*18e30*/  IMAD.IADD R7, R6, 0x1, R7 ;  /* 0x0000000106077824 */ /* 0x001fca00078e0207 */
[----:B------:R-:W0:Y:S02]  /*18e40*/  SHFL.DOWN PT, R10, R7, 0x2, 0x1f ;  /* 0x08401f00070a7f89 */ /* 0x000e2400000e0000 */
[----:B0-----:R-:W-:-:S05]  /*18e50*/  IMAD.IADD R10, R7, 0x1, R10 ;  /* 0x00000001070a7824 */ /* 0x001fca00078e020a */
[----:B------:R-:W0:Y:S02]  /*18e60*/  SHFL.DOWN PT, R9, R10, 0x1, 0x1f ;  /* 0x08201f000a097f89 */ /* 0x000e2400000e0000 */
[----:B0-----:R-:W-:Y:S01]  /*18e70*/  IADD3 R9, PT, PT, R10, R9, RZ ;  /* 0x000000090a097210 */ /* 0x001fe20007ffe0ff */
[----:B------:R-:W-:Y:S06]  /*18e80*/  BAR.SYNC.DEFER_BLOCKING 0x0 ;  /* 0x0000000000007b1d */ /* 0x000fec0000010000 */
[----:B------:R0:W-:Y:S02]  /*18e90*/  @!P3 STS [R12], R9 ;  /* 0x000000090c00b388 */ /* 0x0001e40000000800 */
        /* <DEDUP_REMOVED lines=14> */
.L_x_663:
[----:B-1----:R-:W-:-:S07]  /*18f80*/  IMAD.IADD R50, R6, 0x1, R49 ;  /* 0x0000000106327824 */ /* 0x002fce00078e0231 */
.L_x_206:
[----:B------:R-:W-:Y:S05]  /*18f90*/  BSYNC B1 ;  /* 0x0000000000017941 */ /* 0x000fea0003800000 */
.L_x_205:
[----:B-1----:R-:W-:Y:S01]  /*18fa0*/  @P2 STS [UR40], R50 ;  /* 0x00000032ff002988 */ /* 0x002fe20008000828 */
[----:B------:R-:W-:Y:S05]  /*18fb0*/  WARPSYNC.ALL ;  /* 0x0000000000007948 */ /* 0x000fea0003800000 */
[----:B0-----:R-:W2:Y:S01]  /*18fc0*/  LDL R12, [R1+0x48] ;  /* 0x00004800010c7983 */ /* 0x001ea20000100800 */
[----:B------:R-:W0:Y:S01]  /*18fd0*/  @!P1 LDC.64 R2, c[0x4][RZ] ;  /* 0x01000000ff029b82 */ /* 0x000e220000000a00 */
        /* <DEDUP_REMOVED lines=26> */
[----:B------:R-:W-:-:S04]  /*19180*/  ISETP.GT.U32.AND P6, PT, R5, 0x1, PT ;  /* 0x000000010500780c */ /* 0x000fc80003fc4070 */
[----:B------:R-:W-:-:S04]  /*19190*/  SEL R5, RZ, 0x1, !P6 ;  /* 0x00000001ff057807 */ /* 0x000fc80007000000 */
[----:B------:R-:W-:Y:S01]  /*191a0*/  IADD3 R5, PT, PT, R6, R5, RZ ;  /* 0x0000000506057210 */ /* 0x000fe20007ffe0ff */
[----:B------:R-:W-:-:S03]  /*191b0*/  IMAD.MOV.U32 R6, RZ, RZ, -0x1 ;  /* 0xffffffffff067424 */ /* 0x000fc600078e00ff */
        /* <DEDUP_REMOVED lines=9> */
.L_x_209:
[----:B------:R-:W-:Y:S05]  /*19250*/  BSYNC.RECONVERGENT B1 ;  /* 0x0000000000017941 */ /* 0x000fea0003800200 */
.L_x_208:
        /* <DEDUP_REMOVED lines=41> */
.L_x_669:
[----:B-1----:R-:W-:-:S07]  /*194f0*/  IMAD.IADD R50, R6, 0x1, R49 ;  /* 0x0000000106327824 */ /* 0x002fce00078e0231 */
.L_x_211:
[----:B------:R-:W-:Y:S05]  /*19500*/  BSYNC B1 ;  /* 0x0000000000017941 */ /* 0x000fea0003800000 */
.L_x_210:
        /* <DEDUP_REMOVED lines=43> */
.L_x_214:
[----:B------:R-:W-:Y:S05]  /*197c0*/  BSYNC.RECONVERGENT B1 ;  /* 0x0000000000017941 */ /* 0x000fea0003800200 */
.L_x_213:
        /* <DEDUP_REMOVED lines=41> */
.L_x_675:
[----:B-1----:R-:W-:-:S07]  /*19a60*/  IMAD.IADD R50, R6, 0x1, R49 ;  /* 0x0000000106327824 */ /* 0x002fce00078e0231 */
.L_x_216:
[----:B------:R-:W-:Y:S05]  /*19a70*/  BSYNC B1 ;  /* 0x0000000000017941 */ /* 0x000fea0003800000 */
.L_x_215:
        /* <DEDUP_REMOVED lines=43> */
.L_x_219:
[----:B------:R-:W-:Y:S05]  /*19d30*/  BSYNC.RECONVERGENT B1 ;  /* 0x0000000000017941 */ /* 0x000fea0003800200 */
.L_x_218:
        /* <DEDUP_REMOVED lines=41> */
.L_x_681:
[----:B-1----:R-:W-:-:S07]  /*19fd0*/  IMAD.IADD R50, R6, 0x1, R49 ;  /* 0x0000000106327824 */ /* 0x002fce00078e0231 */
.L_x_221:
[----:B------:R-:W-:Y:S05]  /*19fe0*/  BSYNC B1 ;  /* 0x0000000000017941 */ /* 0x000fea0003800000 */
.L_x_220:
        /* <DEDUP_REMOVED lines=43> */
.L_x_224:
[----:B------:R-:W-:Y:S05]  /*1a2a0*/  BSYNC.RECONVERGENT B1 ;  /* 0x0000000000017941 */ /* 0x000fea0003800200 */
.L_x_223:
        /* <DEDUP_REMOVED lines=41> */
.L_x_687:
[----:B-1----:R-:W-:-:S07]  /*1a540*/  IMAD.IADD R50, R6, 0x1, R49 ;  /* 0x0000000106327824 */ /* 0x002fce00078e0231 */
.L_x_226:
[----:B------:R-:W-:Y:S05]  /*1a550*/  BSYNC B1 ;  /* 0x0000000000017941 */ /* 0x000fea0003800000 */
.L_x_225:
        /* <DEDUP_REMOVED lines=43> */
.L_x_229:
[----:B------:R-:W-:Y:S05]  /*1a810*/  BSYNC.RECONVERGENT B1 ;  /* 0x0000000000017941 */ /* 0x000fea0003800200 */
.L_x_228:
[----:B------:R-:W-:Y:S06]  /*1a820*/  BAR.SYNC.DEFER_BLOCKING 0x0 ;  /* 0x0000000000007b1d */ /* 0x000fec0000010000 */
[----:B------:R-:W2:Y:S04]  /*1a830*/  LDL R20, [R1+0x7c] ;  /* 0x00007c0001147983 */ /* 0x000ea80000100800 */
[----:B------:R-:W3:Y:S04]  /*1a840*/  LDL R12, [R1+0x5c] ;  /* 0x00005c00010c7983 */ /* 0x000ee80000100800 */
[----:B------:R-:W-:Y:S01]  /*1a850*/  @!P1 STS.U8 [R0], R9 ;  /* 0x0000000900009388 */ /* 0x000fe20000000000 */
[----:B------:R-:W-:Y:S06]  /*1a860*/  BAR.SYNC.DEFER_BLOCKING 0x0 ;  /* 0x0000000000007b1d */ /* 0x000fec0000010000 */
[----:B------:R0:W5:Y:S01]  /*1a870*/  @!P1 LDG.E R8, desc[UR36][R2.64] ;  /* 0x0000002402089981 */ /* 0x000162000c1e1900 */
[----:B------:R-:W-:Y:S01]  /*1a880*/  @!P5 LEA.HI R10, R40, UR40, RZ, 0x1d ;  /* 0x00000028280adc11 */ /* 0x000fe2000f8fe8ff */
[----:B------:R-:W-:Y:S01]  /*1a890*/  IMAD.MOV.U32 R50, RZ, RZ, RZ ;  /* 0x000000ffff327224 */ /* 0x000fe200078e00ff */
[----:B------:R-:W-:Y:S01]  /*1a8a0*/  BSSY B1, `(.L_x_230) ;  /* 0x0000022000017945 */ /* 0x000fe20003800000 */
[----:B0-----:R-:W-:-:S02]  /*1a8b0*/  IMAD.MOV.U32 R3, RZ, RZ, -0x270f ;  /* 0xffffd8f1ff037424 */ /* 0x001fc400078e00ff */
[----:B------:R-:W-:Y:S01]  /*1a8c0*/  @!P1 IMAD.MOV.U32 R3, RZ, RZ, R19 ;  /* 0x000000ffff039224 */ /* 0x000fe200078e0013 */
        /* <DEDUP_REMOVED lines=30> */
.L_x_693:
[----:B--2---:R-:W-:-:S07]  /*1aab0*/  IMAD.IADD R50, R6, 0x1, R49 ;  /* 0x0000000106327824 */ /* 0x004fce00078e0231 */
.L_x_231:
[----:B------:R-:W-:Y:S05]  /*1aac0*/  BSYNC B1 ;  /* 0x0000000000017941 */ /* 0x000fea0003800000 */
.L_x_230:
[----:B-1----:R-:W-:Y:S01]  /*1aad0*/  @P2 STS [UR40], R50 ;  /* 0x00000032ff002988 */ /* 0x002fe20008000828 */
[----:B------:R-:W-:Y:S05]  /*1aae0*/  WARPSYNC.ALL ;  /* 0x0000000000007948 */ /* 0x000fea0003800000 */
[----:B------:R-:W-:Y:S01]  /*1aaf0*/  BAR.SYNC.DEFER_BLOCKING 0x0 ;  /* 0x0000000000007b1d */ /* 0x000fe20000010000 */
[----:B------:R-:W-:-:S05]  /*1ab00*/  IMAD.MOV.U32 R4, RZ, RZ, -0x80 ;  /* 0xffffff80ff047424 */ /* 0x000fca00078e00ff */
[----:B------:R-:W-:Y:S01]  /*1ab10*/  BSSY.RECONVERGENT B1, `(.L_x_233) ;  /* 0x000001e000017945 */ /* 0x000fe20003800200 */
[----:B------:R-:W1:Y:S02]  /*1ab20*/  LDS R2, [UR40] ;  /* 0x00000028ff027984 */ /* 0x000e640008000800 */
[----:B-1----:R-:W-:-:S13]  /*1ab30*/  ISETP.LT.OR P0, PT, R2, 0x1, !P2 ;  /* 0x000000010200780c */ /* 0x002fda0005701670 */
[----:B------:R-:W-:Y:S05]  /*1ab40*/  @P0 BRA `(.L_x_234) ;  /* 0x0000000000680947 */ /* 0x000fea0003800000 */
        /* <DEDUP_REMOVED lines=13> */
[----:B------:R-:W-:-:S04]  /*1ac20*/  ISETP.GT.U32.AND P0, PT, R5, 0x1, PT ;  /* 0x000000010500780c */ /* 0x000fc80003f04070 */
[----:B------:R-:W-:-:S05]  /*1ac30*/  SEL R5, RZ, 0x1, !P0 ;  /* 0x00000001ff057807 */ /* 0x000fca0004000000 */
[----:B------:R-:W-:Y:S02]  /*1ac40*/  IMAD.IADD R5, R4, 0x1, R5 ;  /* 0x0000000104057824 */ /* 0x000fe400078e0205 */
[----:B------:R-:W-:-:S03]  /*1ac50*/  IMAD.MOV.U32 R4, RZ, RZ, -0x1 ;  /* 0xffffffffff047424 */ /* 0x000fc600078e00ff */
[----:B------:R-:W-:Y:S02]  /*1ac60*/  ISETP.GT.U32.AND P0, PT, R5, 0x3, PT ;  /* 0x000000030500780c */ /* 0x000fe40003f04070 */
[----:B0-----:R-:W-:-:S04]  /*1ac70*/  SHF.L.U32 R7, R4, R5, RZ ;  /* 0x0000000504077219 */ /* 0x001fc800000006ff */
[----:B------:R-:W-:-:S07]  /*1ac80*/  IADD3 R7, PT, PT, R2, R7, RZ ;  /* 0x0000000702077210 */ /* 0x000fce0007ffe0ff */
[C---:B------:R-:W-:Y:S01]  /*1ac90*/  @!P0 IADD3 R2, PT, PT, -R5.reuse, 0x4, RZ ;  /* 0x0000000405028810 */ /* 0x040fe20007ffe1ff */
[----:B------:R-:W-:-:S03]  /*1aca0*/  @P0 VIADD R4, R5, 0xfffffffc ;  /* 0xfffffffc05040836 */ /* 0x000fc60000000000 */
[----:B------:R-:W-:Y:S02]  /*1acb0*/  @!P0 SHF.L.U32 R2, R7, R2, RZ ;  /* 0x0000000207028219 */ /* 0x000fe400000006ff */
[----:B------:R-:W-:-:S05]  /*1acc0*/  @P0 SHF.R.S32.HI R2, RZ, R4, R7 ;  /* 0x00000004ff020219 */ /* 0x000fca0000011407 */
[----:B------:R-:W-:-:S04]  /*1acd0*/  IMAD R2, R5, 0x10, R2 ;  /* 0x0000001005027824 */ /* 0x000fc800078e0202 */
[----:B------:R-:W-:-:S07]  /*1ace0*/  VIADD R4, R2, 0xffffff40 ;  /* 0xffffff4002047836 */ /* 0x000fce0000000000 */
.L_x_234:
[----:B------:R-:W-:Y:S05]  /*1acf0*/  BSYNC.RECONVERGENT B1 ;  /* 0x0000000000017941 */ /* 0x000fea0003800200 */
.L_x_233:
[----:B------:R-:W2:Y:S04]  /*1ad00*/  LDL R2, [R1+0x78] ;  /* 0x0000780001027983 */ /* 0x000ea80000100800 */
[----:B------:R-:W3:Y:S01]  /*1ad10*/  LDL R6, [R1+0x58] ;  /* 0x0000580001067983 */ /* 0x000ee20000100800 */
[----:B------:R-:W-:Y:S01]  /*1ad20*/  @!P1 VIMNMX R3, PT, PT, R3, -0x7f, !PT ;  /* 0xffffff8103039848 */ /* 0x000fe20007fe0100 */
[----:B------:R-:W-:Y:S01]  /*1ad30*/  UIADD3 UR4, UPT, UPT, UR4, 0x1, URZ ;  /* 0x0000000104047890 */ /* 0x000fe2000fffe0ff */
[----:B------:R-:W-:Y:S02]  /*1ad40*/  BAR.SYNC.DEFER_BLOCKING 0x0 ;  /* 0x0000000000007b1d */ /* 0x000fe40000010000 */
[----:B------:R-:W-:Y:S01]  /*1ad50*/  @!P1 VIMNMX R3, PT, PT, R3, 0x7f, PT ;  /* 0x0000007f03039848 */ /* 0x000fe20003fe0100 */
[----:B------:R-:W-:-:S04]  /*1ad60*/  UISETP.NE.AND UP0, UPT, UR4, 0x1000, UPT ;  /* 0x000010000400788c */ /* 0x000fc8000bf05270 */
[----:B------:R-:W-:Y:S01]  /*1ad70*/  @!P1 STS.U8 [R0], R3 ;  /* 0x0000000300009388 */ /* 0x000fe20000000000 */
[----:B------:R-:W-:Y:S06]  /*1ad80*/  BAR.SYNC.DEFER_BLOCKING 0x0 ;  /* 0x0000000000007b1d */ /* 0x000fec0000010000 */
[----:B--2---:R-:W3:Y:S02]  /*1ad90*/  @P2 LDS.S8 R5, [R2+UR38] ;  /* 0x0000002602052984 */ /* 0x004ee40008000200 */
[----:B---3--:R-:W-:-:S05]  /*1ada0*/  @P2 IADD3 R6, PT, PT, R6, R4, -R5 ;  /* 0x0000000406062210 */ /* 0x008fca0007ffe805 */
[----:B------:R2:W-:Y:S01]  /*1adb0*/  @P2 STL [R1+0x58], R6 ;  /* 0x0000580601002387 */ /* 0x0005e20000100800 */
[----:B------:R-:W-:Y:S05]  /*1adc0*/  BRA.U UP0, `(.L_x_235) ;  /* 0xfffffe5d00407547 */ /* 0x000fea000b83ffff */
[C---:B------:R-:W-:Y:S01]  /*1add0*/  ISETP.NE.AND P0, PT, R40.reuse, RZ, PT ;  /* 0x000000ff2800720c */ /* 0x040fe20003f05270 */
[----:B------:R-:W-:Y:S01]  /*1ade0*/  BSSY.RECONVERGENT B1, `(.L_x_236) ;  /* 0x000000e000017945 */ /* 0x000fe20003800200 */
[----:B------:R-:W-:-:S11]  /*1adf0*/  ISETP.GT.U32.AND P1, PT, R40, 0x16f, PT ;  /* 0x0000016f2800780c */ /* 0x000fd60003f24070 */
[----:B------:R-:W-:Y:S05]  /*1ae00*/  @P0 BRA `(.L_x_237) ;  /* 0x00000000002c0947 */ /* 0x000fea0003800000 */
[----:B------:R-:W1:Y:S01]  /*1ae10*/  LDC.64 R2, c[0x0][0x3a8] ;  /* 0x0000ea00ff027b82 */ /* 0x000e620000000a00 */
[----:B------:R-:W-:-:S04]  /*1ae20*/  IMAD.SHL.U32 R5, R51, 0x8, RZ ;  /* 0x0000000833057824 */ /* 0x000fc800078e00ff */
[----:B-1----:R-:W-:-:S05]  /*1ae30*/  IMAD.WIDE.U32 R2, R5, 0x4, R2 ;  /* 0x0000000405027825 */ /* 0x002fca00078e0002 */
[----:B------:R1:W-:Y:S04]  /*1ae40*/  STG.E desc[UR36][R2.64], R18 ;  /* 0x0000001202007986 */ /* 0x0003e8000c101924 */
[----:B------:R1:W-:Y:S04]  /*1ae50*/  STG.E desc[UR36][R2.64+0x4], R17 ;  /* 0x0000041102007986 */ /* 0x0003e8000c101924 */
[----:B------:R1:W-:Y:S04]  /*1ae60*/  STG.E desc[UR36][R2.64+0x8], R16 ;  /* 0x0000081002007986 */ /* 0x0003e8000c101924 */
[----:B------:R1:W-:Y:S04]  /*1ae70*/  STG.E desc[UR36][R2.64+0xc], R15 ;  /* 0x00000c0f02007986 */ /* 0x0003e8000c101924 */
[----:B------:R1:W-:Y:S04]  /*1ae80*/  STG.E desc[UR36][R2.64+0x10], R14 ;  /* 0x0000100e02007986 */ /* 0x0003e8000c101924 */
[----:B------:R1:W-:Y:S04]  /*1ae90*/  STG.E desc[UR36][R2.64+0x14], R13 ;  /* 0x0000140d02007986 */ /* 0x0003e8000c101924 */
[----:B------:R1:W-:Y:S04]  /*1aea0*/  STG.E desc[UR36][R2.64+0x18], R12 ;  /* 0x0000180c02007986 */ /* 0x0003e8000c101924 */
[----:B------:R1:W-:Y:S02]  /*1aeb0*/  STG.E desc[UR36][R2.64+0x1c], R6 ;  /* 0x00001c0602007986 */ /* 0x0003e4000c101924 */
.L_x_237:
[----:B------:R-:W-:Y:S05]  /*1aec0*/  BSYNC.RECONVERGENT B1 ;  /* 0x0000000000017941 */ /* 0x000fea0003800200 */
.L_x_236:
[----:B------:R-:W-:Y:S05]  /*1aed0*/  @P1 EXIT ;  /* 0x000000000000194d */ /* 0x000fea0003800000 */
[----:B------:R-:W3:Y:S01]  /*1aee0*/  LDL.128 R20, [R1] ;  /* 0x0000000001147983 */ /* 0x000ee20000100c00 */
[----:B------:R-:W5:Y:S03]  /*1aef0*/  LDCU.64 UR4, c[0x0][0x3a0] ;  /* 0x00007400ff0477ac */ /* 0x000f660008000a00 */
[----:B012---:R-:W2:Y:S01]  /*1af00*/  LDL.128 R4, [R1+0x10] ;  /* 0x0000100001047983 */ /* 0x007ea20000100c00 */
[----:B------:R-:W-:-:S05]  /*1af10*/  IMAD R2, R51, 0x2e00, R40 ;  /* 0x00002e0033027824 */ /* 0x000fca00078e0228 */
[----:B-----5:R-:W-:-:S04]  /*1af20*/  IADD3 R2, P0, PT, R2, UR4, RZ ;  /* 0x0000000402027c10 */ /* 0x020fc8000ff1e0ff */
[----:B------:R-:W-:Y:S02]  /*1af30*/  IADD3.X R3, PT, PT, RZ, UR5, RZ, P0, !PT ;  /* 0x00000005ff037c10 */ /* 0x000fe400087fe4ff */
[C---:B---3--:R-:W-:Y:S02]  /*1af40*/  PRMT R9, R23.reuse, 0x7773, RZ ;  /* 0x0000777317097816 */ /* 0x048fe400000000ff */
[C---:B------:R-:W-:Y:S02]  /*1af50*/  PRMT R11, R23.reuse, 0x7772, RZ ;  /* 0x00007772170b7816 */ /* 0x040fe400000000ff */
[C---:B------:R-:W-:Y:S01]  /*1af60*/  PRMT R13, R23.reuse, 0x7771, RZ ;  /* 0x00007771170d7816 */ /* 0x040fe200000000ff */
[----:B------:R-:W-:Y:S01]  /*1af70*/  STG.E.U8 desc[UR36][R2.64+0x1590], R9 ;  /* 0x0015900902007986 */ /* 0x000fe2000c101124 */
[----:B------:R-:W-:Y:S02]  /*1af80*/  PRMT R15, R23, 0x7770, RZ ;  /* 0x00007770170f7816 */ /* 0x000fe400000000ff */
[C---:B------:R-:W-:Y:S01]  /*1af90*/  PRMT R27, R21.reuse, 0x7773, RZ ;  /* 0x00007773151b7816 */ /* 0x040fe200000000ff */
[----:B------:R-:W-:Y:S01]  /*1afa0*/  STG.E.U8 desc[UR36][R2.64+0x1420], R11 ;  /* 0x0014200b02007986 */ /* 0x000fe2000c101124 */
[----:B------:R-:W-:-:S02]  /*1afb0*/  PRMT R29, R21, 0x7772, RZ ;  /* 0x00007772151d7816 */ /* 0x000fc400000000ff */
[C---:B------:R-:W-:Y:S01]  /*1afc0*/  PRMT R31, R21.reuse, 0x7771, RZ ;  /* 0x00007771151f7816 */ /* 0x040fe200000000ff */
[----:B------:R2:W-:Y:S01]  /*1afd0*/  STG.E.U8 desc[UR36][R2.64+0xa10], R27 ;  /* 0x000a101b02007986 */ /* 0x0005e2000c101124 */
[C---:B------:R-:W-:Y:S02]  /*1afe0*/  PRMT R23, R22.reuse, 0x7771, RZ ;  /* 0x0000777116177816 */ /* 0x040fe400000000ff */
[C---:B------:R-:W-:Y:S01]  /*1aff0*/  PRMT R25, R22.reuse, 0x7770, RZ ;  /* 0x0000777016197816 */ /* 0x040fe200000000ff */
[----:B------:R-:W-:Y:S01]  /*1b000*/  STG.E.U8 desc[UR36][R2.64+0x1140], R15 ;  /* 0x0011400f02007986 */ /* 0x000fe2000c101124 */
[----:B------:R-:W-:Y:S02]  /*1b010*/  PRMT R21, R21, 0x7770, RZ ;  /* 0x0000777015157816 */ /* 0x000fe400000000ff */
[C---:B------:R-:W-:Y:S01]  /*1b020*/  PRMT R17, R22.reuse, 0x7773, RZ ;  /* 0x0000777316117816 */ /* 0x040fe200000000ff */
[----:B------:R0:W-:Y:S01]  /*1b030*/  STG.E.U8 desc[UR36][R2.64+0xb80], R25 ;  /* 0x000b801902007986 */ /* 0x0001e2000c101124 */
[----:B------:R-:W-:-:S02]  /*1b040*/  PRMT R19, R22, 0x7772, RZ ;  /* 0x0000777216137816 */ /* 0x000fc400000000ff */
[C---:B------:R-:W-:Y:S01]  /*1b050*/  PRMT R33, R20.reuse, 0x7773, RZ ;  /* 0x0000777314217816 */ /* 0x040fe200000000ff */
[----:B------:R1:W-:Y:S01]  /*1b060*/  STG.E.U8 desc[UR36][R2.64+0xcf0], R23 ;  /* 0x000cf01702007986 */ /* 0x0003e2000c101124 */
[----:B------:R-:W-:Y:S02]  /*1b070*/  PRMT R35, R20, 0x7772, RZ ;  /* 0x0000777214237816 */ /* 0x000fe400000000ff */
[----:B--2---:R-:W-:Y:S01]  /*1b080*/  PRMT R27, R5, 0x7770, RZ ;  /* 0x00007770051b7816 */ /* 0x004fe200000000ff */
[----:B------:R2:W-:Y:S01]  /*1b090*/  STG.E.U8 desc[UR36][R2.64+0x5c0], R21 ;  /* 0x0005c01502007986 */ /* 0x0005e2000c101124 */
[C---:B------:R-:W-:Y:S02]  /*1b0a0*/  PRMT R9, R7.reuse, 0x7772, RZ ;  /* 0x0000777207097816 */ /* 0x040fe400000000ff */
[----:B------:R-:W-:Y:S01]  /*1b0b0*/  PRMT R11, R7, 0x7771, RZ ;  /* 0x00007771070b7816 */ /* 0x000fe200000000ff */
[----:B------:R3:W-:Y:S01]  /*1b0c0*/  STG.E.U8 desc[UR36][R2.64+0x12b0], R13 ;  /* 0x0012b00d02007986 */ /* 0x0007e2000c101124 */
[----:B0-----:R-:W-:-:S02]  /*1b0d0*/  PRMT R25, R5, 0x7771, RZ ;  /* 0x0000777105197816 */ /* 0x001fc400000000ff */
[C---:B------:R-:W-:Y:S01]  /*1b0e0*/  PRMT R37, R20.reuse, 0x7771, RZ ;  /* 0x0000777114257816 */ /* 0x040fe200000000ff */
[----:B------:R0:W-:Y:S01]  /*1b0f0*/  STG.E.U8 desc[UR36][R2.64+0xfd0], R17 ;  /* 0x000fd01102007986 */ /* 0x0001e2000c101124 */
[C---:B-1----:R-:W-:Y:S02]  /*1b100*/  PRMT R23, R5.reuse, 0x7773, RZ ;  /* 0x0000777305177816 */ /* 0x042fe400000000ff */
[----:B------:R-:W-:Y:S01]  /*1b110*/  PRMT R39, R20, 0x7770, RZ ;  /* 0x0000777014277816 */ /* 0x000fe200000000ff */
[----:B------:R1:W-:Y:S01]  /*1b120*/  STG.E.U8 desc[UR36][R2.64+0xe60], R19 ;  /* 0x000e601302007986 */ /* 0x0003e2000c101124 */
[----:B--2---:R-:W-:Y:S02]  /*1b130*/  PRMT R21, R5, 0x7772, RZ ;  /* 0x0000777205157816 */ /* 0x004fe400000000ff */
[----:B------:R-:W-:Y:S01]  /*1b140*/  PRMT R5, R7, 0x7773, RZ ;  /* 0x0000777307057816 */ /* 0x000fe200000000ff */
[----:B------:R2:W-:Y:S01]  /*1b150*/  STG.E.U8 desc[UR36][R2.64+0x8a0], R29 ;  /* 0x0008a01d02007986 */ /* 0x0005e2000c101124 */
[----:B---3--:R-:W-:-:S02]  /*1b160*/  PRMT R13, R6, 0x7773, RZ ;  /* 0x00007773060d7816 */ /* 0x008fc400000000ff */
[C---:B------:R-:W-:Y:S01]  /*1b170*/  PRMT R15, R6.reuse, 0x7772, RZ ;  /* 0x00007772060f7816 */ /* 0x040fe200000000ff */
[----:B------:R3:W-:Y:S01]  /*1b180*/  STG.E.U8 desc[UR36][R2.64+0x730], R31 ;  /* 0x0007301f02007986 */ /* 0x0007e2000c101124 */
[C---:B0-----:R-:W-:Y:S02]  /*1b190*/  PRMT R17, R6.reuse, 0x7771, RZ ;  /* 0x0000777106117816 */ /* 0x041fe400000000ff */
[----:B------:R-:W-:Y:S01]  /*1b1a0*/  PRMT R7, R7, 0x7770, RZ ;  /* 0x0000777007077816 */ /* 0x000fe200000000ff */
[----:B------:R0:W-:Y:S01]  /*1b1b0*/  STG.E.U8 desc[UR36][R2.64+0x450], R33 ;  /* 0x0004502102007986 */ /* 0x0001e2000c101124 */
[----:B-1----:R-:W-:-:S03]  /*1b1c0*/  PRMT R19, R6, 0x7770, RZ ;  /* 0x0000777006137816 */ /* 0x002fc600000000ff */
[----:B------:R1:W-:Y:S01]  /*1b1d0*/  STG.E.U8 desc[UR36][R2.64+0x2e0], R35 ;  /* 0x0002e02302007986 */ /* 0x0003e2000c101124 */
[C---:B--2---:R-:W-:Y:S02]  /*1b1e0*/  PRMT R29, R4.reuse, 0x7773, RZ ;  /* 0x00007773041d7816 */ /* 0x044fe400000000ff */
[C---:B---3--:R-:W-:Y:S01]  /*1b1f0*/  PRMT R31, R4.reuse, 0x7772, RZ ;  /* 0x00007772041f7816 */ /* 0x048fe200000000ff */
[----:B------:R-:W-:Y:S01]  /*1b200*/  STG.E.U8 desc[UR36][R2.64], R39 ;  /* 0x0000002702007986 */ /* 0x000fe2000c101124 */
[----:B0-----:R-:W-:-:S03]  /*1b210*/  PRMT R33, R4, 0x7771, RZ ;  /* 0x0000777104217816 */ /* 0x001fc600000000ff */
[----:B------:R-:W-:Y:S01]  /*1b220*/  STG.E.U8 desc[UR36][R2.64+0x170], R37 ;  /* 0x0001702502007986 */ /* 0x000fe2000c101124 */
[----:B-1----:R-:W-:-:S03]  /*1b230*/  PRMT R35, R4, 0x7770, RZ ;  /* 0x0000777004237816 */ /* 0x002fc600000000ff */
[----:B------:R-:W-:Y:S04]  /*1b240*/  STG.E.U8 desc[UR36][R2.64+0x26d0], R13 ;  /* 0x0026d00d02007986 */ /* 0x000fe8000c101124 */
        /* <DEDUP_REMOVED lines=14> */
[----:B------:R-:W-:Y:S01]  /*1b330*/  STG.E.U8 desc[UR36][R2.64+0x2c90], R5 ;  /* 0x002c900502007986 */ /* 0x000fe2000c101124 */
[----:B------:R-:W-:Y:S05]  /*1b340*/  EXIT ;  /* 0x000000000000794d */ /* 0x000fea0003800000 */
.L_x_32:
[----:B------:R-:W-:Y:S02]  /*1b350*/  IMAD.MOV.U32 R41, RZ, RZ, 0x10 ;  /* 0x00000010ff297424 */ /* 0x000fe400078e00ff */
[----:B------:R-:W-:Y:S02]  /*1b360*/  IMAD.MOV.U32 R33, RZ, RZ, 0x1f ;  /* 0x0000001fff217424 */ /* 0x000fe400078e00ff */
[----:B------:R-:W-:-:S07]  /*1b370*/  IMAD.MOV.U32 R32, RZ, RZ, -0x1 ;  /* 0xffffffffff207424 */ /* 0x000fce00078e00ff */
[----:B01----:R-:W-:Y:S05]  /*1b380*/  WARPSYNC.COLLECTIVE R32, `(.L_x_238) ;  /* 0x0000000020087348 */ /* 0x003fea0003c00000 */
[----:B-1----:R1:W2:Y:S02]  /*1b390*/  SHFL.DOWN P6, R49, R50, R41, R33 ;  /* 0x0800002932317389 */ /* 0x0022a400000c0021 */
[----:B012---:R-:W-:Y:S05]  /*1b3a0*/  ENDCOLLECTIVE ;  /* 0x000000000000791b */ /* 0x007fea0003800000 */
.L_x_238:
[----:B------:R-:W-:Y:S02]  /*1b3b0*/  IMAD.MOV.U32 R41, RZ, RZ, 0x8 ;  /* 0x00000008ff297424 */ /* 0x000fe400078e00ff */
[----:B------:R-:W-:-:S05]  /*1b3c0*/  IMAD.IADD R2, R49, 0x1, R50 ;  /* 0x0000000131027824 */ /* 0x000fca00078e0232 */
[----:B------:R-:W-:-:S07]  /*1b3d0*/  MOV R50, R2 ;  /* 0x0000000200327202 */ /* 0x000fce0000000f00 */
[----:B------:R-:W-:Y:S05]  /*1b3e0*/  WARPSYNC.COLLECTIVE R32, `(.L_x_239) ;  /* 0x0000000020087348 */ /* 0x000fea0003c00000 */
[----:B------:R0:W1:Y:S02]  /*1b3f0*/  SHFL.DOWN P6, R49, R50, R41, R33 ;  /* 0x0800002932317389 */ /* 0x00006400000c0021 */
[----:B01----:R-:W-:Y:S05]  /*1b400*/  ENDCOLLECTIVE ;  /* 0x000000000000791b */ /* 0x003fea0003800000 */
.L_x_239:
[----:B------:R-:W-:Y:S02]  /*1b410*/  IMAD.MOV.U32 R41, RZ, RZ, 0x4 ;  /* 0x00000004ff297424 */ /* 0x000fe400078e00ff */
[----:B------:R-:W-:-:S04]  /*1b420*/  IMAD.IADD R5, R2, 0x1, R49 ;  /* 0x0000000102057824 */ /* 0x000fc800078e0231 */
[----:B------:R-:W-:-:S07]  /*1b430*/  IMAD.MOV.U32 R50, RZ, RZ, R5 ;  /* 0x000000ffff327224 */ /* 0x000fce00078e0005 */
[----:B------:R-:W-:Y:S05]  /*1b440*/  WARPSYNC.COLLECTIVE R32, `(.L_x_240) ;  /* 0x0000000020087348 */ /* 0x000fea0003c00000 */
[----:B------:R0:W1:Y:S02]  /*1b450*/  SHFL.DOWN P6, R49, R50, R41, R33 ;  /* 0x0800002932317389 */ /* 0x00006400000c0021 */
[----:B01----:R-:W-:Y:S05]  /*1b460*/  ENDCOLLECTIVE ;  /* 0x000000000000791b */ /* 0x003fea0003800000 */
.L_x_240:
[----:B------:R-:W-:Y:S01]  /*1b470*/  IMAD.MOV.U32 R41, RZ, RZ, 0x2 ;  /* 0x00000002ff297424 */ /* 0x000fe200078e00ff */
[----:B------:R-:W-:-:S05]  /*1b480*/  IADD3 R6, PT, PT, R5, R49, RZ ;  /* 0x0000003105067210 */ /* 0x000fca0007ffe0ff */
[----:B------:R-:W-:-:S07]  /*1b490*/  IMAD.MOV.U32 R50, RZ, RZ, R6 ;  /* 0x000000ffff327224 */ /* 0x000fce00078e0006 */
[----:B------:R-:W-:Y:S05]  /*1b4a0*/  WARPSYNC.COLLECTIVE R32, `(.L_x_241) ;  /* 0x0000000020087348 */ /* 0x000fea0003c00000 */
[----:B------:R0:W1:Y:S02]  /*1b4b0*/  SHFL.DOWN P6, R49, R50, R41, R33 ;  /* 0x0800002932317389 */ /* 0x00006400000c0021 */
[----:B01----:R-:W-:Y:S05]  /*1b4c0*/  ENDCOLLECTIVE ;  /* 0x000000000000791b */ /* 0x003fea0003800000 */
.L_x_241:
[----:B------:R-:W-:Y:S02]  /*1b4d0*/  HFMA2 R41, -RZ, RZ, 0, 5.9604644775390625e-08 ;  /* 0x00000001ff297431 */ /* 0x000fe400000001ff */
[----:B------:R-:W-:-:S04]  /*1b4e0*/  IMAD.IADD R7, R6, 0x1, R49 ;  /* 0x0000000106077824 */ /* 0x000fc800078e0231 */
[----:B------:R-:W-:-:S07]  /*1b4f0*/  IMAD.MOV.U32 R50, RZ, RZ, R7 ;  /* 0x000000ffff327224 */ /* 0x000fce00078e0007 */
[----:B------:R-:W-:Y:S05]  /*1b500*/  WARPSYNC.COLLECTIVE R32, `(.L_x_242) ;  /* 0x0000000020087348 */ /* 0x000fea0003c00000 */
[----:B------:R0:W1:Y:S02]  /*1b510*/  SHFL.DOWN P6, R49, R50, R41, R33 ;  /* 0x0800002932317389 */ /* 0x00006400000c0021 */
[----:B01----:R-:W-:Y:S05]  /*1b520*/  ENDCOLLECTIVE ;  /* 0x000000000000791b */ /* 0x003fea0003800000 */
.L_x_242:
[----:B------:R-:W-:Y:S05]  /*1b530*/  BRA `(.L_x_243) ;  /* 0xfffffe6c00ec7947 */ /* 0x000fea000383ffff */
.L_x_34:
[----:B------:R-:W-:Y:S02]  /*1b540*/  IMAD.MOV.U32 R41, RZ, RZ, 0x10 ;  /* 0x00000010ff297424 */ /* 0x000fe400078e00ff */
[----:B------:R-:W-:Y:S02]  /*1b550*/  IMAD.MOV.U32 R33, RZ, RZ, 0x1f ;  /* 0x0000001fff217424 */ /* 0x000fe400078e00ff */
[----:B------:R-:W-:-:S07]  /*1b560*/  IMAD.MOV.U32 R32, RZ, RZ, -0x1 ;  /* 0xffffffffff207424 */ /* 0x000fce00078e00ff */
[----:B--234-:R-:W-:Y:S05]  /*1b570*/  WARPSYNC.COLLECTIVE R32, `(.L_x_244) ;  /* 0x0000000020087348 */ /* 0x01cfea0003c00000 */
[----:B--2-4-:R0:W1:Y:S02]  /*1b580*/  SHFL.DOWN P6, R49, R50, R41, R33 ;  /* 0x0800002932317389 */ /* 0x01406400000c0021 */
[----:B01-3--:R-:W-:Y:S05]  /*1b590*/  ENDCOLLECTIVE ;  /* 0x000000000000791b */ /* 0x00bfea0003800000 */
.L_x_244:
[----:B------:R-:W-:Y:S02]  /*1b5a0*/  IMAD.MOV.U32 R41, RZ, RZ, 0x8 ;  /* 0x00000008ff297424 */ /* 0x000fe400078e00ff */
[----:B------:R-:W-:-:S05]  /*1b5b0*/  IMAD.IADD R6, R49, 0x1, R50 ;  /* 0x0000000131067824 */ /* 0x000fca00078e0232 */
[----:B------:R-:W-:-:S07]  /*1b5c0*/  MOV R50, R6 ;  /* 0x0000000600327202 */ /* 0x000fce0000000f00 */
[----:B------:R-:W-:Y:S05]  /*1b5d0*/  WARPSYNC.COLLECTIVE R32, `(.L_x_245) ;  /* 0x0000000020087348 */ /* 0x000fea0003c00000 */
[----:B------:R0:W1:Y:S02]  /*1b5e0*/  SHFL.DOWN P6, R49, R50, R41, R33 ;  /* 0x0800002932317389 */ /* 0x00006400000c0021 */
[----:B01----:R-:W-:Y:S05]  /*1b5f0*/  ENDCOLLECTIVE ;  /* 0x000000000000791b */ /* 0x003fea0003800000 */
.L_x_245:
[----:B------:R-:W-:Y:S02]  /*1b600*/  IMAD.MOV.U32 R41, RZ, RZ, 0x4 ;  /* 0x00000004ff297424 */ /* 0x000fe400078e00ff */
[----:B------:R-:W-:-:S04]  /*1b610*/  IMAD.IADD R7, R6, 0x1, R49 ;  /* 0x0000000106077824 */ /* 0x000fc800078e0231 */
[----:B------:R-:W-:-:S07]  /*1b620*/  IMAD.MOV.U32 R50, RZ, RZ, R7 ;  /* 0x000000ffff327224 */ /* 0x000fce00078e0007 */
[----:B------:R-:W-:Y:S05]  /*1b630*/  WARPSYNC.COLLECTIVE R32, `(.L_x_246) ;  /* 0x0000000020087348 */ /* 0x000fea0003c00000 */
[----:B------:R0:W1:Y:S02]  /*1b640*/  SHFL.DOWN P6, R49, R50, R41, R33 ;  /* 0x0800002932317389 */ /* 0x00006400000c0021 */
[----:B01----:R-:W-:Y:S05]  /*1b650*/  ENDCOLLECTIVE ;  /* 0x000000000000791b */ /* 0x003fea0003800000 */
.L_x_246:
[----:B------:R-:W-:Y:S01]  /*1b660*/  IMAD.MOV.U32 R41, RZ, RZ, 0x2 ;  /* 0x00000002ff297424 */ /* 0x000fe200078e00ff */
[----:B------:R-:W-:-:S05]  /*1b670*/  IADD3 R8, PT, PT, R7, R49, RZ ;  /* 0x0000003107087210 */ /* 0x000fca0007ffe0ff */
[----:B------:R-:W-:-:S07]  /*1b680*/  IMAD.MOV.U32 R50, RZ, RZ, R8 ;  /* 0x000000ffff327224 */ /* 0x000fce00078e0008 */
[----:B------:R-:W-:Y:S05]  /*1b690*/  WARPSYNC.COLLECTIVE R32, `(.L_x_247) ;  /* 0x0000000020087348 */ /* 0x000fea0003c00000 */
[----:B------:R0:W1:Y:S02]  /*1b6a0*/  SHFL.DOWN P6, R49, R50, R41, R33 ;  /* 0x0800002932317389 */ /* 0x00006400000c0021 */
[----:B01----:R-:W-:Y:S05]  /*1b6b0*/  ENDCOLLECTIVE ;  /* 0x000000000000791b */ /* 0x003fea0003800000 */
.L_x_247:
[----:B------:R-:W-:Y:S02]  /*1b6c0*/  HFMA2 R41, -RZ, RZ, 0, 5.9604644775390625e-08 ;  /* 0x00000001ff297431 */ /* 0x000fe400000001ff */
[----:B------:R-:W-:-:S04]  /*1b6d0*/  IMAD.IADD R9, R8, 0x1, R49 ;  /* 0x0000000108097824 */ /* 0x000fc800078e0231 */
[----:B------:R-:W-:-:S07]  /*1b6e0*/  IMAD.MOV.U32 R50, RZ, RZ, R9 ;  /* 0x000000ffff327224 */ /* 0x000fce00078e0009 */
[----:B------:R-:W-:Y:S05]  /*1b6f0*/  WARPSYNC.COLLECTIVE R32, `(.L_x_248) ;  /* 0x0000000020087348 */ /* 0x000fea0003c00000 */
[----:B------:R0:W1:Y:S02]  /*1b700*/  SHFL.DOWN P6, R49, R50, R41, R33 ;  /* 0x0800002932317389 */ /* 0x00006400000c0021 */
[----:B01----:R-:W-:Y:S05]  /*1b710*/  ENDCOLLECTIVE ;  /* 0x000000000000791b */ /* 0x003fea0003800000 */
.L_x_248:
[----:B------:R-:W-:Y:S05]  /*1b720*/  BRA `(.L_x_249) ;  /* 0xfffffe7000d07947 */ /* 0x000fea000383ffff */
.L_x_36:
[----:B------:R-:W-:Y:S02]  /*1b730*/  IMAD.MOV.U32 R41, RZ, RZ, 0x10 ;  /* 0x00000010ff297424 */ /* 0x000fe400078e00ff */
[----:B------:R-:W-:Y:S02]  /*1b740*/  IMAD.MOV.U32 R33, RZ, RZ, 0x1f ;  /* 0x0000001fff217424 */ /* 0x000fe400078e00ff */
[----:B------:R-:W-:-:S07]  /*1b750*/  IMAD.MOV.U32 R32, RZ, RZ, -0x1 ;  /* 0xffffffffff207424 */ /* 0x000fce00078e00ff */
[----:B0-23--:R-:W-:Y:S05]  /*1b760*/  WARPSYNC.COLLECTIVE R32, `(.L_x_250) ;  /* 0x0000000020087348 */ /* 0x00dfea0003c00000 */
[----:B---3--:R1:W3:Y:S02]  /*1b770*/  SHFL.DOWN P6, R49, R50, R41, R33 ;  /* 0x0800002932317389 */ /* 0x0082e400000c0021 */
[----:B0123--:R-:W-:Y:S05]  /*1b780*/  ENDCOLLECTIVE ;  /* 0x000000000000791b */ /* 0x00ffea0003800000 */
.L_x_250:
[----:B------:R-:W-:Y:S02]  /*1b790*/  IMAD.MOV.U32 R41, RZ, RZ, 0x8 ;  /* 0x00000008ff297424 */ /* 0x000fe400078e00ff */
[----:B------:R-:W-:-:S05]  /*1b7a0*/  IMAD.IADD R7, R49, 0x1, R50 ;  /* 0x0000000131077824 */ /* 0x000fca00078e0232 */
[----:B------:R-:W-:-:S07]  /*1b7b0*/  MOV R50, R7 ;  /* 0x0000000700327202 */ /* 0x000fce0000000f00 */
[----:B------:R-:W-:Y:S05]  /*1b7c0*/  WARPSYNC.COLLECTIVE R32, `(.L_x_251) ;  /* 0x0000000020087348 */ /* 0x000fea0003c00000 */
[----:B------:R0:W1:Y:S02]  /*1b7d0*/  SHFL.DOWN P6, R49, R50, R41, R33 ;  /* 0x0800002932317389 */ /* 0x00006400000c0021 */
[----:B01----:R-:W-:Y:S05]  /*1b7e0*/  ENDCOLLECTIVE ;  /* 0x000000000000791b */ /* 0x003fea0003800000 */
.L_x_251:
[----:B------:R-:W-:Y:S02]  /*1b7f0*/  IMAD.MOV.U32 R41, RZ, RZ, 0x4 ;  /* 0x00000004ff297424 */ /* 0x000fe400078e00ff */
[----:B------:R-:W-:-:S04]  /*1b800*/  IMAD.IADD R8, R7, 0x1, R49 ;  /* 0x0000000107087824 */ /* 0x000fc800078e0231 */
[----:B------:R-:W-:-:S07]  /*1b810*/  IMAD.MOV.U32 R50, RZ, RZ, R8 ;  /* 0x000000ffff327224 */ /* 0x000fce00078e0008 */
[----:B------:R-:W-:Y:S05]  /*1b820*/  WARPSYNC.COLLECTIVE R32, `(.L_x_252) ;  /* 0x0000000020087348 */ /* 0x000fea0003c00000 */
[----:B------:R0:W1:Y:S02]  /*1b830*/  SHFL.DOWN P6, R49, R50, R41, R33 ;  /* 0x0800002932317389 */ /* 0x00006400000c0021 */
[----:B01----:R-:W-:Y:S05]  /*1b840*/  ENDCOLLECTIVE ;  /* 0x000000000000791b */ /* 0x003fea0003800000 */
.L_x_252:
[----:B------:R-:W-:Y:S01]  /*1b850*/  IMAD.MOV.U32 R41, RZ, RZ, 0x2 ;  /* 0x00000002ff297424 */ /* 0x000fe200078e00ff */
[----:B------:R-:W-:-:S05]  /*1b860*/  IADD3 R9, PT, PT, R8, R49, RZ ;  /* 0x0000003108097210 */ /* 0x000fca0007ffe0ff */
[----:B------:R-:W-:-:S07]  /*1b870*/  IMAD.MOV.U32 R50, RZ, RZ, R9 ;  /* 0x000000ffff327224 */ /* 0x000fce00078e0009 */
[----:B------:R-:W-:Y:S05]  /*1b880*/  WARPSYNC.COLLECTIVE R32, `(.L_x_253) ;  /* 0x0000000020087348 */ /* 0x000fea0003c00000 */
[----:B------:R0:W1:Y:S02]  /*1b890*/  SHFL.DOWN P6, R49, R50, R41, R33 ;  /* 0x0800002932317389 */ /* 0x00006400000c0021 */
[----:B01----:R-:W-:Y:S05]  /*1b8a0*/  ENDCOLLECTIVE ;  /* 0x000000000000791b */ /* 0x003fea0003800000 */
.L_x_253:
[----:B------:R-:W-:Y:S02]  /*1b8b0*/  HFMA2 R41, -RZ, RZ, 0, 5.9604644775390625e-08 ;  /* 0x00000001ff297431 */ /* 0x000fe400000001ff */
[----:B------:R-:W-:-:S04]  /*1b8c0*/  IMAD.IADD R10, R9, 0x1, R49 ;  /* 0x00000001090a7824 */ /* 0x000fc800078e0231 */
[----:B------:R-:W-:-:S07]  /*1b8d0*/  IMAD.MOV.U32 R50, RZ, RZ, R10 ;  /* 0x000000ffff327224 */ /* 0x000fce00078e000a */
[----:B------:R-:W-:Y:S05]  /*1b8e0*/  WARPSYNC.COLLECTIVE R32, `(.L_x_254) ;  /* 0x0000000020087348 */ /* 0x000fea0003c00000 */
[----:B------:R0:W1:Y:S02]  /*1b8f0*/  SHFL.DOWN P6, R49, R50, R41, R33 ;  /* 0x0800002932317389 */ /* 0x00006400000c0021 */
[----:B01----:R-:W-:Y:S05]  /*1b900*/  ENDCOLLECTIVE ;  /* 0x000000000000791b */ /* 0x003fea0003800000 */
.L_x_254:
[----:B------:R-:W-:Y:S05]  /*1b910*/  BRA `(.L_x_255) ;  /* 0xfffffe74008c7947 */ /* 0x000fea000383ffff */
.L_x_38:
[----:B------:R-:W-:Y:S02]  /*1b920*/  IMAD.MOV.U32 R41, RZ, RZ, 0x10 ;  /* 0x00000010ff297424 */ /* 0x000fe400078e00ff */
[----:B------:R-:W-:Y:S02]  /*1b930*/  IMAD.MOV.U32 R33, RZ, RZ, 0x1f ;  /* 0x0000001fff217424 */ /* 0x000fe400078e00ff */
[----:B------:R-:W-:-:S07]  /*1b940*/  IMAD.MOV.U32 R32, RZ, RZ, -0x1 ;  /* 0xffffffffff207424 */ /* 0x000fce00078e00ff */
[----:B01----:R-:W-:Y:S05]  /*1b950*/  WARPSYNC.COLLECTIVE R32, `(.L_x_256) ;  /* 0x0000000020087348 */ /* 0x003fea0003c00000 */
[----:B-1----:R1:W2:Y:S02]  /*1b960*/  SHFL.DOWN P6, R49, R50, R41, R33 ;  /* 0x0800002932317389 */ /* 0x0022a400000c0021 */
[----:B012---:R-:W-:Y:S05]  /*1b970*/  ENDCOLLECTIVE ;  /* 0x000000000000791b */ /* 0x007fea0003800000 */
.L_x_256:
[----:B------:R-:W-:Y:S02]  /*1b980*/  IMAD.MOV.U32 R41, RZ, RZ, 0x8 ;  /* 0x00000008ff297424 */ /* 0x000fe400078e00ff */
[----:B------:R-:W-:-:S05]  /*1b990*/  IMAD.IADD R8, R49, 0x1, R50 ;  /* 0x0000000131087824 */ /* 0x000fca00078e0232 */
[----:B------:R-:W-:-:S07]  /*1b9a0*/  MOV R50, R8 ;  /* 0x0000000800327202 */ /* 0x000fce0000000f00 */
[----:B------:R-:W-:Y:S05]  /*1b9b0*/  WARPSYNC.COLLECTIVE R32, `(.L_x_257) ;  /* 0x0000000020087348 */ /* 0x000fea0003c00000 */
[----:B------:R0:W1:Y:S02]  /*1b9c0*/  SHFL.DOWN P6, R49, R50, R41, R33 ;  /* 0x0800002932317389 */ /* 0x00006400000c0021 */
[----:B01----:R-:W-:Y:S05]  /*1b9d0*/  ENDCOLLECTIVE ;  /* 0x000000000000791b */ /* 0x003fea0003800000 */
.L_x_257:
[----:B------:R-:W-:Y:S02]  /*1b9e0*/  IMAD.MOV.U32 R41, RZ, RZ, 0x4 ;  /* 0x00000004ff297424 */ /* 0x000fe400078e00ff */
[----:B------:R-:W-:-:S04]  /*1b9f0*/  IMAD.IADD R9, R8, 0x1, R49 ;  /* 0x0000000108097824 */ /* 0x000fc800078e0231 */
[----:B------:R-:W-:-:S07]  /*1ba00*/  IMAD.MOV.U32 R50, RZ, RZ, R9 ;  /* 0x000000ffff327224 */ /* 0x000fce00078e0009 */
[----:B------:R-:W-:Y:S05]  /*1ba10*/  WARPSYNC.COLLECTIVE R32, `(.L_x_258) ;  /* 0x0000000020087348 */ /* 0x000fea0003c00000 */
[----:B------:R0:W1:Y:S02]  /*1ba20*/  SHFL.DOWN P6, R49, R50, R41, R33 ;  /* 0x0800002932317389 */ /* 0x00006400000c0021 */
[----:B01----:R-:W-:Y:S05]  /*1ba30*/  ENDCOLLECTIVE ;  /* 0x000000000000791b */ /* 0x003fea0003800000 */
.L_x_258:
[----:B------:R-:W-:Y:S01]  /*1ba40*/  IMAD.MOV.U32 R41, RZ, RZ, 0x2 ;  /* 0x00000002ff297424 */ /* 0x000fe200078e00ff */
[----:B------:R-:W-:-:S05]  /*1ba50*/  IADD3 R10, PT, PT, R9, R49, RZ ;  /* 0x00000031090a7210 */ /* 0x000fca0007ffe0ff */
[----:B------:R-:W-:-:S07]  /*1ba60*/  IMAD.MOV.U32 R50, RZ, RZ, R10 ;  /* 0x000000ffff327224 */ /* 0x000fce00078e000a */
[----:B------:R-:W-:Y:S05]  /*1ba70*/  WARPSYNC.COLLECTIVE R32, `(.L_x_259) ;  /* 0x0000000020087348 */ /* 0x000fea0003c00000 */
[----:B------:R0:W1:Y:S02]  /*1ba80*/  SHFL.DOWN P6, R49, R50, R41, R33 ;  /* 0x0800002932317389 */ /* 0x00006400000c0021 */
[----:B01----:R-:W-:Y:S05]  /*1ba90*/  ENDCOLLECTIVE ;  /* 0x000000000000791b */ /* 0x003fea0003800000 */
.L_x_259:
[----:B------:R-:W-:Y:S02]  /*1baa0*/  HFMA2 R41, -RZ, RZ, 0, 5.9604644775390625e-08 ;  /* 0x00000001ff297431 */ /* 0x000fe400000001ff */
[----:B------:R-:W-:-:S04]  /*1bab0*/  IMAD.IADD R11, R10, 0x1, R49 ;  /* 0x000000010a0b7824 */ /* 0x000fc800078e0231 */
[----:B------:R-:W-:-:S07]  /*1bac0*/  IMAD.MOV.U32 R50, RZ, RZ, R11 ;  /* 0x000000ffff327224 */ /* 0x000fce00078e000b */
[----:B------:R-:W-:Y:S05]  /*1bad0*/  WARPSYNC.COLLECTIVE R32, `(.L_x_260) ;  /* 0x0000000020087348 */ /* 0x000fea0003c00000 */
[----:B------:R0:W1:Y:S02]  /*1bae0*/  SHFL.DOWN P6, R49, R50, R41, R33 ;  /* 0x0800002932317389 */ /* 0x00006400000c0021 */
[----:B01----:R-:W-:Y:S05]  /*1baf0*/  ENDCOLLECTIVE ;  /* 0x000000000000791b */ /* 0x003fea0003800000 */
.L_x_260:
[----:B------:R-:W-:Y:S05]  /*1bb00*/  BRA `(.L_x_261) ;  /* 0xfffffe7800487947 */ /* 0x000fea000383ffff */
.L_x_40:
[----:B------:R-:W-:Y:S02]  /*1bb10*/  IMAD.MOV.U32 R41, RZ, RZ, 0x10 ;  /* 0x00000010ff297424 */ /* 0x000fe400078e00ff */
[----:B------:R-:W-:Y:S02]  /*1bb20*/  IMAD.MOV.U32 R33, RZ, RZ, 0x1f ;  /* 0x0000001fff217424 */ /* 0x000fe400078e00ff */
[----:B------:R-:W-:-:S07]  /*1bb30*/  IMAD.MOV.U32 R32, RZ, RZ, -0x1 ;  /* 0xffffffffff207424 */ /* 0x000fce00078e00ff */
[----:B0-23--:R-:W-:Y:S05]  /*1bb40*/  WARPSYNC.COLLECTIVE R32, `(.L_x_262) ;  /* 0x0000000020087348 */ /* 0x00dfea0003c00000 */
[----:B---3--:R1:W3:Y:S02]  /*1bb50*/  SHFL.DOWN P6, R49, R50, R41, R33 ;  /* 0x0800002932317389 */ /* 0x0082e400000c0021 */
[----:B0123--:R-:W-:Y:S05]  /*1bb60*/  ENDCOLLECTIVE ;  /* 0x000000000000791b */ /* 0x00ffea0003800000 */
.L_x_262:
[----:B------:R-:W-:Y:S02]  /*1bb70*/  IMAD.MOV.U32 R41, RZ, RZ, 0x8 ;  /* 0x00000008ff297424 */ /* 0x000fe400078e00ff */
[----:B------:R-:W-:-:S05]  /*1bb80*/  IMAD.IADD R9, R49, 0x1, R50 ;  /* 0x0000000131097824 */ /* 0x000fca00078e0232 */
[----:B------:R-:W-:-:S07]  /*1bb90*/  MOV R50, R9 ;  /* 0x0000000900327202 */ /* 0x000fce0000000f00 */
[----:B------:R-:W-:Y:S05]  /*1bba0*/  WARPSYNC.COLLECTIVE R32, `(.L_x_263) ;  /* 0x0000000020087348 */ /* 0x000fea0003c00000 */
[----:B------:R0:W1:Y:S02]  /*1bbb0*/  SHFL.DOWN P6, R49, R50, R41, R33 ;  /* 0x0800002932317389 */ /* 0x00006400000c0021 */
[----:B01----:R-:W-:Y:S05]  /*1bbc0*/  ENDCOLLECTIVE ;  /* 0x000000000000791b */ /* 0x003fea0003800000 */
.L_x_263:
[----:B------:R-:W-:Y:S02]  /*1bbd0*/  IMAD.MOV.U32 R41, RZ, RZ, 0x4 ;  /* 0x00000004ff297424 */ /* 0x000fe400078e00ff */
[----:B------:R-:W-:-:S04]  /*1bbe0*/  IMAD.IADD R10, R9, 0x1, R49 ;  /* 0x00000001090a7824 */ /* 0x000fc800078e0231 */
[----:B------:R-:W-:-:S07]  /*1bbf0*/  IMAD.MOV.U32 R50, RZ, RZ, R10 ;  /* 0x000000ffff327224 */ /* 0x000fce00078e000a */
[----:B------:R-:W-:Y:S05]  /*1bc00*/  WARPSYNC.COLLECTIVE R32, `(.L_x_264) ;  /* 0x0000000020087348 */ /* 0x000fea0003c00000 */
[----:B------:R0:W1:Y:S02]  /*1bc10*/  SHFL.DOWN P6, R49, R50, R41, R33 ;  /* 0x0800002932317389 */ /* 0x00006400000c0021 */
[----:B01----:R-:W-:Y:S05]  /*1bc20*/  ENDCOLLECTIVE ;  /* 0x000000000000791b */ /* 0x003fea0003800000 */
.L_x_264:
[----:B------:R-:W-:Y:S01]  /*1bc30*/  IMAD.MOV.U32 R41, RZ, RZ, 0x2 ;  /* 0x00000002ff297424 */ /* 0x000fe200078e00ff */
[----:B------:R-:W-:-:S05]  /*1bc40*/  IADD3 R11, PT, PT, R10, R49, RZ ;  /* 0x000000310a0b7210 */ /* 0x000fca0007ffe0ff */
[----:B------:R-:W-:-:S07]  /*1bc50*/  IMAD.MOV.U32 R50, RZ, RZ, R11 ;  /* 0x000000ffff327224 */ /* 0x000fce00078e000b */
[----:B------:R-:W-:Y:S05]  /*1bc60*/  WARPSYNC.COLLECTIVE R32, `(.L_x_265) ;  /* 0x0000000020087348 */ /* 0x000fea0003c00000 */
[----:B------:R0:W1:Y:S02]  /*1bc70*/  SHFL.DOWN P6, R49, R50, R41, R33 ;  /* 0x0800002932317389 */ /* 0x00006400000c0021 */
[----:B01----:R-:W-:Y:S05]  /*1bc80*/  ENDCOLLECTIVE ;  /* 0x000000000000791b */ /* 0x003fea0003800000 */
.L_x_265:
[----:B------:R-:W-:Y:S02]  /*1bc90*/  HFMA2 R41, -RZ, RZ, 0, 5.9604644775390625e-08 ;  /* 0x00000001ff297431 */ /* 0x000fe400000001ff */
[----:B------:R-:W-:-:S04]  /*1bca0*/  IMAD.IADD R12, R11, 0x1, R49 ;  /* 0x000000010b0c7824 */ /* 0x000fc800078e0231 */
[----:B------:R-:W-:-:S07]  /*1bcb0*/  IMAD.MOV.U32 R50, RZ, RZ, R12 ;  /* 0x000000ffff327224 */ /* 0x000fce00078e000c */
[----:B------:R-:W-:Y:S05]  /*1bcc0*/  WARPSYNC.COLLECTIVE R32, `(.L_x_266) ;  /* 0x0000000020087348 */ /* 0x000fea0003c00000 */
[----:B------:R0:W1:Y:S02]  /*1bcd0*/  SHFL.DOWN P6, R49, R50, R41, R33 ;  /* 0x0800002932317389 */ /* 0x00006400000c0021 */
[----:B01----:R-:W-:Y:S05]  /*1bce0*/  ENDCOLLECTIVE ;  /* 0x000000000000791b */ /* 0x003fea0003800000 */
.L_x_266:
[----:B------:R-:W-:Y:S05]  /*1bcf0*/  BRA `(.L_x_267) ;  /* 0xfffffe7c00047947 */ /* 0x000fea000383ffff */
.L_x_42:
[----:B------:R-:W-:Y:S02]  /*1bd00*/  IMAD.MOV.U32 R41, RZ, RZ, 0x10 ;  /* 0x00000010ff297424 */ /* 0x000fe400078e00ff */
[----:B------:R-:W-:Y:S02]  /*1bd10*/  IMAD.MOV.U32 R33, RZ, RZ, 0x1f ;  /* 0x0000001fff217424 */ /* 0x000fe400078e00ff */
[----:B------:R-:W-:-:S07]  /*1bd20*/  IMAD.MOV.U32 R32, RZ, RZ, -0x1 ;  /* 0xffffffffff207424 */ /* 0x000fce00078e00ff */
[----:B01----:R-:W-:Y:S05]  /*1bd30*/  WARPSYNC.COLLECTIVE R32, `(.L_x_268) ;  /* 0x0000000020087348 */ /* 0x003fea0003c00000 */
[----:B-1----:R1:W2:Y:S02]  /*1bd40*/  SHFL.DOWN P6, R49, R50, R41, R33 ;  /* 0x0800002932317389 */ /* 0x0022a400000c0021 */
[----:B012---:R-:W-:Y:S05]  /*1bd50*/  ENDCOLLECTIVE ;  /* 0x000000000000791b */ /* 0x007fea0003800000 */
.L_x_268:
[----:B------:R-:W-:Y:S02]  /*1bd60*/  IMAD.MOV.U32 R41, RZ, RZ, 0x8 ;  /* 0x00000008ff297424 */ /* 0x000fe400078e00ff */
[----:B------:R-:W-:-:S05]  /*1bd70*/  IMAD.IADD R10, R49, 0x1, R50 ;  /* 0x00000001310a7824 */ /* 0x000fca00078e0232 */
[----:B------:R-:W-:-:S07]  /*1bd80*/  MOV R50, R10 ;  /* 0x0000000a00327202 */ /* 0x000fce0000000f00 */
[----:B------:R-:W-:Y:S05]  /*1bd90*/  WARPSYNC.COLLECTIVE R32, `(.L_x_269) ;  /* 0x0000000020087348 */ /* 0x000fea0003c00000 */
[----:B------:R0:W1:Y:S02]  /*1bda0*/  SHFL.DOWN P6, R49, R50, R41, R33 ;  /* 0x0800002932317389 */ /* 0x00006400000c0021 */
[----:B01----:R-:W-:Y:S05]  /*1bdb0*/  ENDCOLLECTIVE ;  /* 0x000000000000791b */ /* 0x003fea0003800000 */
.L_x_269:
[----:B------:R-:W-:Y:S02]  /*1bdc0*/  IMAD.MOV.U32 R41, RZ, RZ, 0x4 ;  /* 0x00000004ff297424 */ /* 0x000fe400078e00ff */
[----:B------:R-:W-:-:S04]  /*1bdd0*/  IMAD.IADD R11, R10, 0x1, R49 ;  /* 0x000000010a0b7824 */ /* 0x000fc800078e0231 */
[----:B------:R-:W-:-:S07]  /*1bde0*/  IMAD.MOV.U32 R50, RZ, RZ, R11 ;  /* 0x000000ffff327224 */ /* 0x000fce00078e000b */
[----:B------:R-:W-:Y:S05]  /*1bdf0*/  WARPSYNC.COLLECTIVE R32, `(.L_x_270) ;  /* 0x0000000020087348 */ /* 0x000fea0003c00000 */
[----:B------:R0:W1:Y:S02]  /*1be00*/  SHFL.DOWN P6, R49, R50, R41, R33 ;  /* 0x0800002932317389 */ /* 0x00006400000c0021 */
[----:B01----:R-:W-:Y:S05]  /*1be10*/  ENDCOLLECTIVE ;  /* 0x000000000000791b */ /* 0x003fea0003800000 */
.L_x_270:
[----:B------:R-:W-:Y:S01]  /*1be20*/  IMAD.MOV.U32 R41, RZ, RZ, 0x2 ;  /* 0x00000002ff297424 */ /* 0x000fe200078e00ff */
[----:B------:R-:W-:-:S05]  /*1be30*/  IADD3 R12, PT, PT, R11, R49, RZ ;  /* 0x000000310b0c7210 */ /* 0x000fca0007ffe0ff */
[----:B------:R-:W-:-:S07]  /*1be40*/  IMAD.MOV.U32 R50, RZ, RZ, R12 ;  /* 0x000000ffff327224 */ /* 0x000fce00078e000c */
[----:B------:R-:W-:Y:S05]  /*1be50*/  WARPSYNC.COLLECTIVE R32, `(.L_x_271) ;  /* 0x0000000020087348 */ /* 0x000fea0003c00000 */
[----:B------:R0:W1:Y:S02]  /*1be60*/  SHFL.DOWN P6, R49, R50, R41, R33 ;  /* 0x0800002932317389 */ /* 0x00006400000c0021 */
[----:B01----:R-:W-:Y:S05]  /*1be70*/  ENDCOLLECTIVE ;  /* 0x000000000000791b */ /* 0x003fea0003800000 */
.L_x_271:
[----:B------:R-:W-:Y:S02]  /*1be80*/  HFMA2 R41, -RZ, RZ, 0, 5.9604644775390625e-08 ;  /* 0x00000001ff297431 */ /* 0x000fe400000001ff */
[----:B------:R-:W-:-:S04]  /*1be90*/  IMAD.IADD R13, R12, 0x1, R49 ;  /* 0x000000010c0d7824 */ /* 0x000fc800078e0231 */
[----:B------:R-:W-:-:S07]  /*1bea0*/  IMAD.MOV.U32 R50, RZ, RZ, R13 ;  /* 0x000000ffff327224 */ /* 0x000fce00078e000d */
[----:B------:R-:W-:Y:S05]  /*1beb0*/  WARPSYNC.COLLECTIVE R32, `(.L_x_272) ;  /* 0x0000000020087348 */ /* 0x000fea0003c00000 */
[----:B------:R0:W1:Y:S02]  /*1bec0*/  SHFL.DOWN P6, R49, R50, R41, R33 ;  /* 0x0800002932317389 */ /* 0x00006400000c0021 */
[----:B01----:R-:W-:Y:S05]  /*1bed0*/  ENDCOLLECTIVE ;  /* 0x000000000000791b */ /* 0x003fea0003800000 */
.L_x_272:
[----:B------:R-:W-:Y:S05]  /*1bee0*/  BRA `(.L_x_273) ;  /* 0xfffffe7c00c07947 */ /* 0x000fea000383ffff */
.L_x_44:
[----:B------:R-:W-:Y:S02]  /*1bef0*/  IMAD.MOV.U32 R41, RZ, RZ, 0x10 ;  /* 0x00000010ff297424 */ /* 0x000fe400078e00ff */
[----:B------:R-:W-:Y:S02]  /*1bf00*/  IMAD.MOV.U32 R33, RZ, RZ, 0x1f ;  /* 0x0000001fff217424 */ /* 0x000fe400078e00ff */
[----:B------:R-:W-:-:S07]  /*1bf10*/  IMAD.MOV.U32 R32, RZ, RZ, -0x1 ;  /* 0xffffffffff207424 */ /* 0x000fce00078e00ff */
[----:B0-23--:R-:W-:Y:S05]  /*1bf20*/  WARPSYNC.COLLECTIVE R32, `(.L_x_274) ;  /* 0x0000000020087348 */ /* 0x00dfea0003c00000 */
[----:B---3--:R1:W3:Y:S02]  /*1bf30*/  SHFL.DOWN P6, R49, R50, R41, R33 ;  /* 0x0800002932317389 */ /* 0x0082e400000c0021 */
[----:B0123--:R-:W-:Y:S05]  /*1bf40*/  ENDCOLLECTIVE ;  /* 0x000000000000791b */ /* 0x00ffea0003800000 */
.L_x_274:
[----:B------:R-:W-:Y:S02]  /*1bf50*/  IMAD.MOV.U32 R41, RZ, RZ, 0x8 ;  /* 0x00000008ff297424 */ /* 0x000fe400078e00ff */
[----:B------:R-:W-:-:S05]  /*1bf60*/  IMAD.IADD R11, R49, 0x1, R50 ;  /* 0x00000001310b7824 */ /* 0x000fca00078e0232 */
[----:B------:R-:W-:-:S07]  /*1bf70*/  MOV R50, R11 ;  /* 0x0000000b00327202 */ /* 0x000fce0000000f00 */
[----:B------:R-:W-:Y:S05]  /*1bf80*/  WARPSYNC.COLLECTIVE R32, `(.L_x_275) ;  /* 0x0000000020087348 */ /* 0x000fea0003c00000 */
[----:B------:R0:W1:Y:S02]  /*1bf90*/  SHFL.DOWN P6, R49, R50, R41, R33 ;  /* 0x0800002932317389 */ /* 0x00006400000c0021 */
[----:B01----:R-:W-:Y:S05]  /*1bfa0*/  ENDCOLLECTIVE ;  /* 0x000000000000791b */ /* 0x003fea0003800000 */
.L_x_275:
[----:B------:R-:W-:Y:S02]  /*1bfb0*/  IMAD.MOV.U32 R41, RZ, RZ, 0x4 ;  /* 0x00000004ff297424 */ /* 0x000fe400078e00ff */
[----:B------:R-:W-:-:S04]  /*1bfc0*/  IMAD.IADD R12, R11, 0x1, R49 ;  /* 0x000000010b0c7824 */ /* 0x000fc800078e0231 */
[----:B------:R-:W-:-:S07]  /*1bfd0*/  IMAD.MOV.U32 R50, RZ, RZ, R12 ;  /* 0x000000ffff327224 */ /* 0x000fce00078e000c */
[----:B------:R-:W-:Y:S05]  /*1bfe0*/  WARPSYNC.COLLECTIVE R32, `(.L_x_276) ;  /* 0x0000000020087348 */ /* 0x000fea0003c00000 */
[----:B------:R0:W1:Y:S02]  /*1bff0*/  SHFL.DOWN P6, R49, R50, R41, R33 ;  /* 0x0800002932317389 */ /* 0x00006400000c0021 */
[----:B01----:R-:W-:Y:S05]  /*1c000*/  ENDCOLLECTIVE ;  /* 0x000000000000791b */ /* 0x003fea0003800000 */
.L_x_276:
[----:B------:R-:W-:Y:S01]  /*1c010*/  IMAD.MOV.U32 R41, RZ, RZ, 0x2 ;  /* 0x00000002ff297424 */ /* 0x000fe200078e00ff */
[----:B------:R-:W-:-:S05]  /*1c020*/  IADD3 R13, PT, PT, R12, R49, RZ ;  /* 0x000000310c0d7210 */ /* 0x000fca0007ffe0ff */
[----:B------:R-:W-:-:S07]  /*1c030*/  IMAD.MOV.U32 R50, RZ, RZ, R13 ;  /* 0x000000ffff327224 */ /* 0x000fce00078e000d */
[----:B------:R-:W-:Y:S05]  /*1c040*/  WARPSYNC.COLLECTIVE R32, `(.L_x_277) ;  /* 0x0000000020087348 */ /* 0x000fea0003c00000 */
[----:B------:R0:W1:Y:S02]  /*1c050*/  SHFL.DOWN P6, R49, R50, R41, R33 ;  /* 0x0800002932317389 */ /* 0x00006400000c0021 */
[----:B01----:R-:W-:Y:S05]  /*1c060*/  ENDCOLLECTIVE ;  /* 0x000000000000791b */ /* 0x003fea0003800000 */
.L_x_277:
[----:B------:R-:W-:Y:S02]  /*1c070*/  HFMA2 R41, -RZ, RZ, 0, 5.9604644775390625e-08 ;  /* 0x00000001ff297431 */ /* 0x000fe400000001ff */
[----:B------:R-:W-:-:S04]  /*1c080*/  IMAD.IADD R14, R13, 0x1, R49 ;  /* 0x000000010d0e7824 */ /* 0x000fc800078e0231 */
[----:B------:R-:W-:-:S07]  /*1c090*/  IMAD.MOV.U32 R50, RZ, RZ, R14 ;  /* 0x000000ffff327224 */ /* 0x000fce00078e000e */
[----:B------:R-:W-:Y:S05]  /*1c0a0*/  WARPSYNC.COLLECTIVE R32, `(.L_x_278) ;  /* 0x0000000020087348 */ /* 0x000fea0003c00000 */
[----:B------:R0:W1:Y:S02]  /*1c0b0*/  SHFL.DOWN P6, R49, R50, R41, R33 ;  /* 0x0800002932317389 */ /* 0x00006400000c0021 */
[----:B01----:R-:W-:Y:S05]  /*1c0c0*/  ENDCOLLECTIVE ;  /* 0x000000000000791b */ /* 0x003fea0003800000 */
.L_x_278:
[----:B------:R-:W-:Y:S05]  /*1c0d0*/  BRA `(.L_x_279) ;  /* 0xfffffe80007c7947 */ /* 0x000fea000383ffff */
.L_x_46:
[----:B------:R-:W-:Y:S02]  /*1c0e0*/  IMAD.MOV.U32 R41, RZ, RZ, 0x10 ;  /* 0x00000010ff297424 */ /* 0x000fe400078e00ff */
[----:B------:R-:W-:Y:S02]  /*1c0f0*/  IMAD.MOV.U32 R33, RZ, RZ, 0x1f ;  /* 0x0000001fff217424 */ /* 0x000fe400078e00ff */
[----:B------:R-:W-:-:S07]  /*1c100*/  IMAD.MOV.U32 R32, RZ, RZ, -0x1 ;  /* 0xffffffffff207424 */ /* 0x000fce00078e00ff */
[----:B01----:R-:W-:Y:S05]  /*1c110*/  WARPSYNC.COLLECTIVE R32, `(.L_x_280) ;  /* 0x0000000020087348 */ /* 0x003fea0003c00000 */
[----:B-1----:R1:W2:Y:S02]  /*1c120*/  SHFL.DOWN P6, R49, R50, R41, R33 ;  /* 0x0800002932317389 */ /* 0x0022a400000c0021 */
[----:B012---:R-:W-:Y:S05]  /*1c130*/  ENDCOLLECTIVE ;  /* 0x000000000000791b */ /* 0x007fea0003800000 */
.L_x_280:
[----:B------:R-:W-:Y:S02]  /*1c140*/  IMAD.MOV.U32 R41, RZ, RZ, 0x8 ;  /* 0x00000008ff297424 */ /* 0x000fe400078e00ff */
[----:B------:R-:W-:-:S05]  /*1c150*/  IMAD.IADD R12, R49, 0x1, R50 ;  /* 0x00000001310c7824 */ /* 0x000fca00078e0232 */
[----:B------:R-:W-:-:S07]  /*1c160*/  MOV R50, R12 ;  /* 0x0000000c00327202 */ /* 0x000fce0000000f00 */
[----:B------:R-:W-:Y:S05]  /*1c170*/  WARPSYNC.COLLECTIVE R32, `(.L_x_281) ;  /* 0x0000000020087348 */ /* 0x000fea0003c00000 */
[----:B------:R0:W1:Y:S02]  /*1c180*/  SHFL.DOWN P6, R49, R50, R41, R33 ;  /* 0x0800002932317389 */ /* 0x00006400000c0021 */
[----:B01----:R-:W-:Y:S05]  /*1c190*/  ENDCOLLECTIVE ;  /* 0x000000000000791b */ /* 0x003fea0003800000 */
.L_x_281:
[----:B------:R-:W-:Y:S02]  /*1c1a0*/  IMAD.MOV.U32 R41, RZ, RZ, 0x4 ;  /* 0x00000004ff297424 */ /* 0x000fe400078e00ff */
[----:B------:R-:W-:-:S04]  /*1c1b0*/  IMAD.IADD R13, R12, 0x1, R49 ;  /* 0x000000010c0d7824 */ /* 0x000fc800078e0231 */
[----:B------:R-:W-:-:S07]  /*1c1c0*/  IMAD.MOV.U32 R50, RZ, RZ, R13 ;  /* 0x000000ffff327224 */ /* 0x000fce00078e000d */
[----:B------:R-:W-:Y:S05]  /*1c1d0*/  WARPSYNC.COLLECTIVE R32, `(.L_x_282) ;  /* 0x0000000020087348 */ /* 0x000fea0003c00000 */
[----:B------:R0:W1:Y:S02]  /*1c1e0*/  SHFL.DOWN P6, R49, R50, R41, R33 ;  /* 0x0800002932317389 */ /* 0x00006400000c0021 */
[----:B01----:R-:W-:Y:S05]  /*1c1f0*/  ENDCOLLECTIVE ;  /* 0x000000000000791b */ /* 0x003fea0003800000 */
.L_x_282:
[----:B------:R-:W-:Y:S01]  /*1c200*/  IMAD.MOV.U32 R41, RZ, RZ, 0x2 ;  /* 0x00000002ff297424 */ /* 0x000fe200078e00ff */
[----:B------:R-:W-:-:S05]  /*1c210*/  IADD3 R14, PT, PT, R13, R49, RZ ;  /* 0x000000310d0e7210 */ /* 0x000fca0007ffe0ff */
[----:B------:R-:W-:-:S07]  /*1c220*/  IMAD.MOV.U32 R50, RZ, RZ, R14 ;  /* 0x000000ffff327224 */ /* 0x000fce00078e000e */
[----:B------:R-:W-:Y:S05]  /*1c230*/  WARPSYNC.COLLECTIVE R32, `(.L_x_283) ;  /* 0x0000000020087348 */ /* 0x000fea0003c00000 */
[----:B------:R0:W1:Y:S02]  /*1c240*/  SHFL.DOWN P6, R49, R50, R41, R33 ;  /* 0x0800002932317389 */ /* 0x00006400000c0021 */
[----:B01----:R-:W-:Y:S05]  /*1c250*/  ENDCOLLECTIVE ;  /* 0x000000000000791b */ /* 0x003fea0003800000 */
.L_x_283:
[----:B------:R-:W-:Y:S02]  /*1c260*/  HFMA2 R41, -RZ, RZ, 0, 5.9604644775390625e-08 ;  /* 0x00000001ff297431 */ /* 0x000fe400000001ff */
[----:B------:R-:W-:-:S04]  /*1c270*/  IMAD.IADD R15, R14, 0x1, R49 ;  /* 0x000000010e0f7824 */ /* 0x000fc800078e0231 */
[----:B------:R-:W-:-:S07]  /*1c280*/  IMAD.MOV.U32 R50, RZ, RZ, R15 ;  /* 0x000000ffff327224 */ /* 0x000fce00078e000f */
[----:B------:R-:W-:Y:S05]  /*1c290*/  WARPSYNC.COLLECTIVE R32, `(.L_x_284) ;  /* 0x0000000020087348 */ /* 0x000fea0003c00000 */
[----:B------:R0:W1:Y:S02]  /*1c2a0*/  SHFL.DOWN P6, R49, R50, R41, R33 ;  /* 0x0800002932317389 */ /* 0x00006400000c0021 */
[----:B01----:R-:W-:Y:S05]  /*1c2b0*/  ENDCOLLECTIVE ;  /* 0x000000000000791b */ /* 0x003fea0003800000 */
.L_x_284:
[----:B------:R-:W-:Y:S05]  /*1c2c0*/  BRA `(.L_x_285) ;  /* 0xfffffe8400387947 */ /* 0x000fea000383ffff */
.L_x_48:
[----:B------:R-:W-:Y:S02]  /*1c2d0*/  IMAD.MOV.U32 R41, RZ, RZ, 0x10 ;  /* 0x00000010ff297424 */ /* 0x000fe400078e00ff */
[----:B------:R-:W-:Y:S02]  /*1c2e0*/  IMAD.MOV.U32 R33, RZ, RZ, 0x1f ;  /* 0x0000001fff217424 */ /* 0x000fe400078e00ff */
[----:B------:R-:W-:-:S07]  /*1c2f0*/  IMAD.MOV.U32 R32, RZ, RZ, -0x1 ;  /* 0xffffffffff207424 */ /* 0x000fce00078e00ff */
[----:B01----:R-:W-:Y:S05]  /*1c300*/  WARPSYNC.COLLECTIVE R32, `(.L_x_286) ;  /* 0x0000000020087348 */ /* 0x003fea0003c00000 */
[----:B-1----:R1:W2:Y:S02]  /*1c310*/  SHFL.DOWN P6, R49, R50, R41, R33 ;  /* 0x0800002932317389 */ /* 0x0022a400000c0021 */
[----:B012---:R-:W-:Y:S05]  /*1c320*/  ENDCOLLECTIVE ;  /* 0x000000000000791b */ /* 0x007fea0003800000 */
.L_x_286:
[----:B------:R-:W-:Y:S02]  /*1c330*/  IMAD.MOV.U32 R41, RZ, RZ, 0x8 ;  /* 0x00000008ff297424 */ /* 0x000fe400078e00ff */
[----:B------:R-:W-:-:S05]  /*1c340*/  IMAD.IADD R13, R49, 0x1, R50 ;  /* 0x00000001310d7824 */ /* 0x000fca00078e0232 */
[----:B------:R-:W-:-:S07]  /*1c350*/  MOV R50, R13 ;  /* 0x0000000d00327202 */ /* 0x000fce0000000f00 */
[----:B------:R-:W-:Y:S05]  /*1c360*/  WARPSYNC.COLLECTIVE R32, `(.L_x_287) ;  /* 0x0000000020087348 */ /* 0x000fea0003c00000 */
[----:B------:R0:W1:Y:S02]  /*1c370*/  SHFL.DOWN P6, R49, R50, R41, R33 ;  /* 0x0800002932317389 */ /* 0x00006400000c0021 */
[----:B01----:R-:W-:Y:S05]  /*1c380*/  ENDCOLLECTIVE ;  /* 0x000000000000791b */ /* 0x003fea0003800000 */
.L_x_287:
[----:B------:R-:W-:Y:S02]  /*1c390*/  IMAD.MOV.U32 R41, RZ, RZ, 0x4 ;  /* 0x00000004ff297424 */ /* 0x000fe400078e00ff */
[----:B------:R-:W-:-:S04]  /*1c3a0*/  IMAD.IADD R14, R13, 0x1, R49 ;  /* 0x000000010d0e7824 */ /* 0x000fc800078e0231 */
[----:B------:R-:W-:-:S07]  /*1c3b0*/  IMAD.MOV.U32 R50, RZ, RZ, R14 ;  /* 0x000000ffff327224 */ /* 0x000fce00078e000e */
[----:B------:R-:W-:Y:S05]  /*1c3c0*/  WARPSYNC.COLLECTIVE R32, `(.L_x_288) ;  /* 0x0000000020087348 */ /* 0x000fea0003c00000 */
[----:B------:R0:W1:Y:S02]  /*1c3d0*/  SHFL.DOWN P6, R49, R50, R41, R33 ;  /* 0x0800002932317389 */ /* 0x00006400000c0021 */
[----:B01----:R-:W-:Y:S05]  /*1c3e0*/  ENDCOLLECTIVE ;  /* 0x000000000000791b */ /* 0x003fea0003800000 */
.L_x_288:
[----:B------:R-:W-:Y:S01]  /*1c3f0*/  IMAD.MOV.U32 R41, RZ, RZ, 0x2 ;  /* 0x00000002ff297424 */ /* 0x000fe200078e00ff */
[----:B------:R-:W-:-:S05]  /*1c400*/  IADD3 R15, PT, PT, R14, R49, RZ ;  /* 0x000000310e0f7210 */ /* 0x000fca0007ffe0ff */
[----:B------:R-:W-:-:S07]  /*1c410*/  IMAD.MOV.U32 R50, RZ, RZ, R15 ;  /* 0x000000ffff327224 */ /* 0x000fce00078e000f */
[----:B------:R-:W-:Y:S05]  /*1c420*/  WARPSYNC.COLLECTIVE R32, `(.L_x_289) ;  /* 0x0000000020087348 */ /* 0x000fea0003c00000 */
[----:B------:R0:W1:Y:S02]  /*1c430*/  SHFL.DOWN P6, R49, R50, R41, R33 ;  /* 0x0800002932317389 */ /* 0x00006400000c0021 */
[----:B01----:R-:W-:Y:S05]  /*1c440*/  ENDCOLLECTIVE ;  /* 0x000000000000791b */ /* 0x003fea0003800000 */
.L_x_289:
[----:B------:R-:W-:Y:S02]  /*1c450*/  HFMA2 R41, -RZ, RZ, 0, 5.9604644775390625e-08 ;  /* 0x00000001ff297431 */ /* 0x000fe400000001ff */
[----:B------:R-:W-:-:S04]  /*1c460*/  IMAD.IADD R16, R15, 0x1, R49 ;  /* 0x000000010f107824 */ /* 0x000fc800078e0231 */
[----:B------:R-:W-:-:S07]  /*1c470*/  IMAD.MOV.U32 R50, RZ, RZ, R16 ;  /* 0x000000ffff327224 */ /* 0x000fce00078e0010 */
[----:B------:R-:W-:Y:S05]  /*1c480*/  WARPSYNC.COLLECTIVE R32, `(.L_x_290) ;  /* 0x0000000020087348 */ /* 0x000fea0003c00000 */
[----:B------:R0:W1:Y:S02]  /*1c490*/  SHFL.DOWN P6, R49, R50, R41, R33 ;  /* 0x0800002932317389 */ /* 0x00006400000c0021 */
[----:B01----:R-:W-:Y:S05]  /*1c4a0*/  ENDCOLLECTIVE ;  /* 0x000000000000791b */ /* 0x003fea0003800000 */
.L_x_290:
[----:B------:R-:W-:Y:S05]  /*1c4b0*/  BRA `(.L_x_291) ;  /* 0xfffffe8800987947 */ /* 0x000fea000383ffff */
.L_x_51:
[----:B------:R-:W-:Y:S02]  /*1c4c0*/  IMAD.MOV.U32 R41, RZ, RZ, 0x10 ;  /* 0x00000010ff297424 */ /* 0x000fe400078e00ff */
[----:B------:R-:W-:Y:S02]  /*1c4d0*/  IMAD.MOV.U32 R33, RZ, RZ, 0x1f ;  /* 0x0000001fff217424 */ /* 0x000fe400078e00ff */
[----:B------:R-:W-:-:S07]  /*1c4e0*/  IMAD.MOV.U32 R32, RZ, RZ, -0x1 ;  /* 0xffffffffff207424 */ /* 0x000fce00078e00ff */
[----:B012---:R-:W-:Y:S05]  /*1c4f0*/  WARPSYNC.COLLECTIVE R32, `(.L_x_292) ;  /* 0x0000000020087348 */ /* 0x007fea0003c00000 */
[----:B-12---:R1:W2:Y:S02]  /*1c500*/  SHFL.DOWN P6, R49, R50, R41, R33 ;  /* 0x0800002932317389 */ /* 0x0062a400000c0021 */
[----:B012---:R-:W-:Y:S05]  /*1c510*/  ENDCOLLECTIVE ;  /* 0x000000000000791b */ /* 0x007fea0003800000 */
.L_x_292:
[----:B------:R-:W-:Y:S02]  /*1c520*/  IMAD.MOV.U32 R41, RZ, RZ, 0x8 ;  /* 0x00000008ff297424 */ /* 0x000fe400078e00ff */
[----:B------:R-:W-:-:S05]  /*1c530*/  IMAD.IADD R14, R50, 0x1, R49 ;  /* 0x00000001320e7824 */ /* 0x000fca00078e0231 */
[----:B------:R-:W-:-:S07]  /*1c540*/  MOV R50, R14 ;  /* 0x0000000e00327202 */ /* 0x000fce0000000f00 */
[----:B------:R-:W-:Y:S05]  /*1c550*/  WARPSYNC.COLLECTIVE R32, `(.L_x_293) ;  /* 0x0000000020087348 */ /* 0x000fea0003c00000 */
[----:B------:R0:W1:Y:S02]  /*1c560*/  SHFL.DOWN P6, R49, R50, R41, R33 ;  /* 0x0800002932317389 */ /* 0x00006400000c0021 */
[----:B01----:R-:W-:Y:S05]  /*1c570*/  ENDCOLLECTIVE ;  /* 0x000000000000791b */ /* 0x003fea0003800000 */
.L_x_293:
[----:B------:R-:W-:Y:S02]  /*1c580*/  IMAD.MOV.U32 R41, RZ, RZ, 0x4 ;  /* 0x00000004ff297424 */ /* 0x000fe400078e00ff */
[----:B------:R-:W-:-:S04]  /*1c590*/  IMAD.IADD R15, R14, 0x1, R49 ;  /* 0x000000010e0f7824 */ /* 0x000fc800078e0231 */
[----:B------:R-:W-:-:S07]  /*1c5a0*/  IMAD.MOV.U32 R50, RZ, RZ, R15 ;  /* 0x000000ffff327224 */ /* 0x000fce00078e000f */
[----:B------:R-:W-:Y:S05]  /*1c5b0*/  WARPSYNC.COLLECTIVE R32, `(.L_x_294) ;  /* 0x0000000020087348 */ /* 0x000fea0003c00000 */
[----:B------:R0:W1:Y:S02]  /*1c5c0*/  SHFL.DOWN P6, R49, R50, R41, R33 ;  /* 0x0800002932317389 */ /* 0x00006400000c0021 */
[----:B01----:R-:W-:Y:S05]  /*1c5d0*/  ENDCOLLECTIVE ;  /* 0x000000000000791b */ /* 0x003fea0003800000 */
.L_x_294:
[----:B------:R-:W-:Y:S01]  /*1c5e0*/  IMAD.MOV.U32 R41, RZ, RZ, 0x2 ;  /* 0x00000002ff297424 */ /* 0x000fe200078e00ff */
[----:B------:R-:W-:-:S05]  /*1c5f0*/  IADD3 R16, PT, PT, R15, R49, RZ ;  /* 0x000000310f107210 */ /* 0x000fca0007ffe0ff */
[----:B------:R-:W-:-:S07]  /*1c600*/  IMAD.MOV.U32 R50, RZ, RZ, R16 ;  /* 0x000000ffff327224 */ /* 0x000fce00078e0010 */
[----:B------:R-:W-:Y:S05]  /*1c610*/  WARPSYNC.COLLECTIVE R32, `(.L_x_295) ;  /* 0x0000000020087348 */ /* 0x000fea0003c00000 */
[----:B------:R0:W1:Y:S02]  /*1c620*/  SHFL.DOWN P6, R49, R50, R41, R33 ;  /* 0x0800002932317389 */ /* 0x00006400000c0021 */
[----:B01----:R-:W-:Y:S05]  /*1c630*/  ENDCOLLECTIVE ;  /* 0x000000000000791b */ /* 0x003fea0003800000 */
.L_x_295:
[----:B------:R-:W-:Y:S02]  /*1c640*/  HFMA2 R41, -RZ, RZ, 0, 5.9604644775390625e-08 ;  /* 0x00000001ff297431 */ /* 0x000fe400000001ff */
[----:B------:R-:W-:-:S04]  /*1c650*/  IMAD.IADD R17, R16, 0x1, R49 ;  /* 0x0000000110117824 */ /* 0x000fc800078e0231 */
[----:B------:R-:W-:-:S07]  /*1c660*/  IMAD.MOV.U32 R50, RZ, RZ, R17 ;  /* 0x000000ffff327224 */ /* 0x000fce00078e0011 */
[----:B------:R-:W-:Y:S05]  /*1c670*/  WARPSYNC.COLLECTIVE R32, `(.L_x_296) ;  /* 0x0000000020087348 */ /* 0x000fea0003c00000 */
[----:B------:R0:W1:Y:S02]  /*1c680*/  SHFL.DOWN P6, R49, R50, R41, R33 ;  /* 0x0800002932317389 */ /* 0x00006400000c0021 */
[----:B01----:R-:W-:Y:S05]  /*1c690*/  ENDCOLLECTIVE ;  /* 0x000000000000791b */ /* 0x003fea0003800000 */
.L_x_296:
[----:B------:R-:W-:Y:S05]  /*1c6a0*/  BRA `(.L_x_297) ;  /* 0xfffffe8800f87947 */ /* 0x000fea000383ffff */
.L_x_53:
[----:B------:R-:W-:Y:S02]  /*1c6b0*/  IMAD.MOV.U32 R41, RZ, RZ, 0x10 ;  /* 0x00000010ff297424 */ /* 0x000fe400078e00ff */
[----:B------:R-:W-:Y:S02]  /*1c6c0*/  IMAD.MOV.U32 R33, RZ, RZ, 0x1f ;  /* 0x0000001fff217424 */ /* 0x000fe400078e00ff */
[----:B------:R-:W-:-:S07]  /*1c6d0*/  IMAD.MOV.U32 R32, RZ, RZ, -0x1 ;  /* 0xffffffffff207424 */ /* 0x000fce00078e00ff */
[----:B012---:R-:W-:Y:S05]  /*1c6e0*/  WARPSYNC.COLLECTIVE R32, `(.L_x_298) ;  /* 0x0000000020087348 */ /* 0x007fea0003c00000 */
[----:B-12---:R1:W2:Y:S02]  /*1c6f0*/  SHFL.DOWN P6, R49, R50, R41, R33 ;  /* 0x0800002932317389 */ /* 0x0062a400000c0021 */
[----:B012---:R-:W-:Y:S05]  /*1c700*/  ENDCOLLECTIVE ;  /* 0x000000000000791b */ /* 0x007fea0003800000 */
.L_x_298:
[----:B------:R-:W-:Y:S02]  /*1c710*/  IMAD.MOV.U32 R41, RZ, RZ, 0x8 ;  /* 0x00000008ff297424 */ /* 0x000fe400078e00ff */
[----:B------:R-:W-:-:S05]  /*1c720*/  IMAD.IADD R12, R49, 0x1, R50 ;  /* 0x00000001310c7824 */ /* 0x000fca00078e0232 */
[----:B------:R-:W-:-:S07]  /*1c730*/  MOV R50, R12 ;  /* 0x0000000c00327202 */ /* 0x000fce0000000f00 */
[----:B------:R-:W-:Y:S05]  /*1c740*/  WARPSYNC.COLLECTIVE R32, `(.L_x_299) ;  /* 0x0000000020087348 */ /* 0x000fea0003c00000 */
[----:B------:R0:W1:Y:S02]  /*1c750*/  SHFL.DOWN P6, R49, R50, R41, R33 ;  /* 0x0800002932317389 */ /* 0x00006400000c0021 */
[----:B01----:R-:W-:Y:S05]  /*1c760*/  ENDCOLLECTIVE ;  /* 0x000000000000791b */ /* 0x003fea0003800000 */
.L_x_299:
[----:B------:R-:W-:Y:S02]  /*1c770*/  IMAD.MOV.U32 R41, RZ, RZ, 0x4 ;  /* 0x00000004ff297424 */ /* 0x000fe400078e00ff */
[----:B------:R-:W-:-:S04]  /*1c780*/  IMAD.IADD R14, R12, 0x1, R49 ;  /* 0x000000010c0e7824 */ /* 0x000fc800078e0231 */
[----:B------:R-:W-:-:S07]  /*1c790*/  IMAD.MOV.U32 R50, RZ, RZ, R14 ;  /* 0x000000ffff327224 */ /* 0x000fce00078e000e */
[----:B------:R-:W-:Y:S05]  /*1c7a0*/  WARPSYNC.COLLECTIVE R32, `(.L_x_300) ;  /* 0x0000000020087348 */ /* 0x000fea0003c00000 */
[----:B------:R0:W1:Y:S02]  /*1c7b0*/  SHFL.DOWN P6, R49, R50, R41, R33 ;  /* 0x0800002932317389 */ /* 0x00006400000c0021 */
[----:B01----:R-:W-:Y:S05]  /*1c7c0*/  ENDCOLLECTIVE ;  /* 0x000000000000791b */ /* 0x003fea0003800000 */
.L_x_300:
[----:B------:R-:W-:Y:S01]  /*1c7d0*/  IMAD.MOV.U32 R41, RZ, RZ, 0x2 ;  /* 0x00000002ff297424 */ /* 0x000fe200078e00ff */
[----:B------:R-:W-:-:S05]  /*1c7e0*/  IADD3 R15, PT, PT, R14, R49, RZ ;  /* 0x000000310e0f7210 */ /* 0x000fca0007ffe0ff */
[----:B------:R-:W-:-:S07]  /*1c7f0*/  IMAD.MOV.U32 R50, RZ, RZ, R15 ;  /* 0x000000ffff327224 */ /* 0x000fce00078e000f */
[----:B------:R-:W-:Y:S05]  /*1c800*/  WARPSYNC.COLLECTIVE R32, `(.L_x_301) ;  /* 0x0000000020087348 */ /* 0x000fea0003c00000 */
[----:B------:R0:W1:Y:S02]  /*1c810*/  SHFL.DOWN P6, R49, R50, R41, R33 ;  /* 0x0800002932317389 */ /* 0x00006400000c0021 */
[----:B01----:R-:W-:Y:S05]  /*1c820*/  ENDCOLLECTIVE ;  /* 0x000000000000791b */ /* 0x003fea0003800000 */
.L_x_301:
[----:B------:R-:W-:Y:S02]  /*1c830*/  HFMA2 R41, -RZ, RZ, 0, 5.9604644775390625e-08 ;  /* 0x00000001ff297431 */ /* 0x000fe400000001ff */
[----:B------:R-:W-:-:S04]  /*1c840*/  IMAD.IADD R16, R15, 0x1, R49 ;  /* 0x000000010f107824 */ /* 0x000fc800078e0231 */
[----:B------:R-:W-:-:S07]  /*1c850*/  IMAD.MOV.U32 R50, RZ, RZ, R16 ;  /* 0x000000ffff327224 */ /* 0x000fce00078e0010 */
[----:B------:R-:W-:Y:S05]  /*1c860*/  WARPSYNC.COLLECTIVE R32, `(.L_x_302) ;  /* 0x0000000020087348 */ /* 0x000fea0003c00000 */
[----:B------:R0:W1:Y:S02]  /*1c870*/  SHFL.DOWN P6, R49, R50, R41, R33 ;  /* 0x0800002932317389 */ /* 0x00006400000c0021 */
[----:B01----:R-:W-:Y:S05]  /*1c880*/  ENDCOLLECTIVE ;  /* 0x000000000000791b */ /* 0x003fea0003800000 */
.L_x_302:
[----:B------:R-:W-:Y:S05]  /*1c890*/  BRA `(.L_x_303) ;  /* 0xfffffe8c00247947 */ /* 0x000fea000383ffff */
.L_x_56:
[----:B------:R-:W-:Y:S02]  /*1c8a0*/  IMAD.MOV.U32 R41, RZ, RZ, 0x10 ;  /* 0x00000010ff297424 */ /* 0x000fe400078e00ff */
[----:B------:R-:W-:Y:S02]  /*1c8b0*/  IMAD.MOV.U32 R33, RZ, RZ, 0x1f ;  /* 0x0000001fff217424 */ /* 0x000fe400078e00ff */
[----:B------:R-:W-:-:S07]  /*1c8c0*/  IMAD.MOV.U32 R32, RZ, RZ, -0x1 ;  /* 0xffffffffff207424 */ /* 0x000fce00078e00ff */
[----:B0123--:R-:W-:Y:S05]  /*1c8d0*/  WARPSYNC.COLLECTIVE R32, `(.L_x_304) ;  /* 0x0000000020087348 */ /* 0x00ffea0003c00000 */
[----:B-123--:R1:W2:Y:S02]  /*1c8e0*/  SHFL.DOWN P6, R49, R50, R41, R33 ;  /* 0x0800002932317389 */ /* 0x00e2a400000c0021 */
[----:B012---:R-:W-:Y:S05]  /*1c8f0*/  ENDCOLLECTIVE ;  /* 0x000000000000791b */ /* 0x007fea0003800000 */
.L_x_304:
[----:B------:R-:W-:Y:S02]  /*1c900*/  IMAD.MOV.U32 R41, RZ, RZ, 0x8 ;  /* 0x00000008ff297424 */ /* 0x000fe400078e00ff */
[----:B------:R-:W-:-:S05]  /*1c910*/  IMAD.IADD R12, R50, 0x1, R49 ;  /* 0x00000001320c7824 */ /* 0x000fca00078e0231 */
[----:B------:R-:W-:-:S07]  /*1c920*/  MOV R50, R12 ;  /* 0x0000000c00327202 */ /* 0x000fce0000000f00 */
[----:B------:R-:W-:Y:S05]  /*1c930*/  WARPSYNC.COLLECTIVE R32, `(.L_x_305) ;  /* 0x0000000020087348 */ /* 0x000fea0003c00000 */
[----:B------:R0:W1:Y:S02]  /*1c940*/  SHFL.DOWN P6, R49, R50, R41, R33 ;  /* 0x0800002932317389 */ /* 0x00006400000c0021 */
[----:B01----:R-:W-:Y:S05]  /*1c950*/  ENDCOLLECTIVE ;  /* 0x000000000000791b */ /* 0x003fea0003800000 */
.L_x_305:
[----:B------:R-:W-:Y:S02]  /*1c960*/  IMAD.MOV.U32 R41, RZ, RZ, 0x4 ;  /* 0x00000004ff297424 */ /* 0x000fe400078e00ff */
[----:B------:R-:W-:-:S04]  /*1c970*/  IMAD.IADD R14, R12, 0x1, R49 ;  /* 0x000000010c0e7824 */ /* 0x000fc800078e0231 */
[----:B------:R-:W-:-:S07]  /*1c980*/  IMAD.MOV.U32 R50, RZ, RZ, R14 ;  /* 0x000000ffff327224 */ /* 0x000fce00078e000e */
[----:B------:R-:W-:Y:S05]  /*1c990*/  WARPSYNC.COLLECTIVE R32, `(.L_x_306) ;  /* 0x0000000020087348 */ /* 0x000fea0003c00000 */
[----:B------:R0:W1:Y:S02]  /*1c9a0*/  SHFL.DOWN P6, R49, R50, R41, R33 ;  /* 0x0800002932317389 */ /* 0x00006400000c0021 */
[----:B01----:R-:W-:Y:S05]  /*1c9b0*/  ENDCOLLECTIVE ;  /* 0x000000000000791b */ /* 0x003fea0003800000 */
.L_x_306:
[----:B------:R-:W-:Y:S01]  /*1c9c0*/  IMAD.MOV.U32 R41, RZ, RZ, 0x2 ;  /* 0x00000002ff297424 */ /* 0x000fe200078e00ff */
[----:B------:R-:W-:-:S05]  /*1c9d0*/  IADD3 R15, PT, PT, R14, R49, RZ ;  /* 0x000000310e0f7210 */ /* 0x000fca0007ffe0ff */
[----:B------:R-:W-:-:S07]  /*1c9e0*/  IMAD.MOV.U32 R50, RZ, RZ, R15 ;  /* 0x000000ffff327224 */ /* 0x000fce00078e000f */
[----:B------:R-:W-:Y:S05]  /*1c9f0*/  WARPSYNC.COLLECTIVE R32, `(.L_x_307) ;  /* 0x0000000020087348 */ /* 0x000fea0003c00000 */
[----:B------:R0:W1:Y:S02]  /*1ca00*/  SHFL.DOWN P6, R49, R50, R41, R33 ;  /* 0x0800002932317389 */ /* 0x00006400000c0021 */
[----:B01----:R-:W-:Y:S05]  /*1ca10*/  ENDCOLLECTIVE ;  /* 0x000000000000791b */ /* 0x003fea0003800000 */
.L_x_307:
[----:B------:R-:W-:Y:S02]  /*1ca20*/  HFMA2 R41, -RZ, RZ, 0, 5.9604644775390625e-08 ;  /* 0x00000001ff297431 */ /* 0x000fe400000001ff */
[----:B------:R-:W-:-:S04]  /*1ca30*/  IMAD.IADD R16, R15, 0x1, R49 ;  /* 0x000000010f107824 */ /* 0x000fc800078e0231 */
[----:B------:R-:W-:-:S07]  /*1ca40*/  IMAD.MOV.U32 R50, RZ, RZ, R16 ;  /* 0x000000ffff327224 */ /* 0x000fce00078e0010 */
[----:B------:R-:W-:Y:S05]  /*1ca50*/  WARPSYNC.COLLECTIVE R32, `(.L_x_308) ;  /* 0x0000000020087348 */ /* 0x000fea0003c00000 */
[----:B------:R0:W1:Y:S02]  /*1ca60*/  SHFL.DOWN P6, R49, R50, R41, R33 ;  /* 0x0800002932317389 */ /* 0x00006400000c0021 */
[----:B01----:R-:W-:Y:S05]  /*1ca70*/  ENDCOLLECTIVE ;  /* 0x000000000000791b */ /* 0x003fea0003800000 */
.L_x_308:
[----:B------:R-:W-:Y:S05]  /*1ca80*/  BRA `(.L_x_309) ;  /* 0xfffffe8c004c7947 */ /* 0x000fea000383ffff */
.L_x_58:
[----:B------:R-:W-:Y:S02]  /*1ca90*/  IMAD.MOV.U32 R41, RZ, RZ, 0x10 ;  /* 0x00000010ff297424 */ /* 0x000fe400078e00ff */
[----:B------:R-:W-:Y:S02]  /*1caa0*/  IMAD.MOV.U32 R33, RZ, RZ, 0x1f ;  /* 0x0000001fff217424 */ /* 0x000fe400078e00ff */
[----:B------:R-:W-:-:S07]  /*1cab0*/  IMAD.MOV.U32 R32, RZ, RZ, -0x1 ;  /* 0xffffffffff207424 */ /* 0x000fce00078e00ff */
[----:B0123--:R-:W-:Y:S05]  /*1cac0*/  WARPSYNC.COLLECTIVE R32, `(.L_x_310) ;  /* 0x0000000020087348 */ /* 0x00ffea0003c00000 */
[----:B-123--:R1:W2:Y:S02]  /*1cad0*/  SHFL.DOWN P6, R49, R50, R41, R33 ;  /* 0x0800002932317389 */ /* 0x00e2a400000c0021 */
[----:B012---:R-:W-:Y:S05]  /*1cae0*/  ENDCOLLECTIVE ;  /* 0x000000000000791b */ /* 0x007fea0003800000 */
.L_x_310:
[----:B------:R-:W-:Y:S02]  /*1caf0*/  IMAD.MOV.U32 R41, RZ, RZ, 0x8 ;  /* 0x00000008ff297424 */ /* 0x000fe400078e00ff */
[----:B------:R-:W-:-:S05]  /*1cb00*/  IMAD.IADD R12, R49, 0x1, R50 ;  /* 0x00000001310c7824 */ /* 0x000fca00078e0232 */
[----:B------:R-:W-:-:S07]  /*1cb10*/  MOV R50, R12 ;  /* 0x0000000c00327202 */ /* 0x000fce0000000f00 */
[----:B------:R-:W-:Y:S05]  /*1cb20*/  WARPSYNC.COLLECTIVE R32, `(.L_x_311) ;  /* 0x0000000020087348 */ /* 0x000fea0003c00000 */
[----:B------:R0:W1:Y:S02]  /*1cb30*/  SHFL.DOWN P6, R49, R50, R41, R33 ;  /* 0x0800002932317389 */ /* 0x00006400000c0021 */
[----:B01----:R-:W-:Y:S05]  /*1cb40*/  ENDCOLLECTIVE ;  /* 0x000000000000791b */ /* 0x003fea0003800000 */
.L_x_311:
[----:B------:R-:W-:Y:S02]  /*1cb50*/  IMAD.MOV.U32 R41, RZ, RZ, 0x4 ;  /* 0x00000004ff297424 */ /* 0x000fe400078e00ff */
[----:B------:R-:W-:-:S04]  /*1cb60*/  IMAD.IADD R14, R12, 0x1, R49 ;  /* 0x000000010c0e7824 */ /* 0x000fc800078e0231 */
[----:B------:R-:W-:-:S07]  /*1cb70*/  IMAD.MOV.U32 R50, RZ, RZ, R14 ;  /* 0x000000ffff327224 */ /* 0x000fce00078e000e */
[----:B------:R-:W-:Y:S05]  /*1cb80*/  WARPSYNC.COLLECTIVE R32, `(.L_x_312) ;  /* 0x0000000020087348 */ /* 0x000fea0003c00000 */
[----:B------:R0:W1:Y:S02]  /*1cb90*/  SHFL.DOWN P6, R49, R50, R41, R33 ;  /* 0x0800002932317389 */ /* 0x00006400000c0021 */
[----:B01----:R-:W-:Y:S05]  /*1cba0*/  ENDCOLLECTIVE ;  /* 0x000000000000791b */ /* 0x003fea0003800000 */
.L_x_312:
[----:B------:R-:W-:Y:S01]  /*1cbb0*/  IMAD.MOV.U32 R41, RZ, RZ, 0x2 ;  /* 0x00000002ff297424 */ /* 0x000fe200078e00ff */
[----:B------:R-:W-:-:S05]  /*1cbc0*/  IADD3 R15, PT, PT, R14, R49, RZ ;  /* 0x000000310e0f7210 */ /* 0x000fca0007ffe0ff */
[----:B------:R-:W-:-:S07]  /*1cbd0*/  IMAD.MOV.U32 R50, RZ, RZ, R15 ;  /* 0x000000ffff327224 */ /* 0x000fce00078e000f */
[----:B------:R-:W-:Y:S05]  /*1cbe0*/  WARPSYNC.COLLECTIVE R32, `(.L_x_313) ;  /* 0x0000000020087348 */ /* 0x000fea0003c00000 */
[----:B------:R0:W1:Y:S02]  /*1cbf0*/  SHFL.DOWN P6, R49, R50, R41, R33 ;  /* 0x0800002932317389 */ /* 0x00006400000c0021 */
[----:B01----:R-:W-:Y:S05]  /*1cc00*/  ENDCOLLECTIVE ;  /* 0x000000000000791b */ /* 0x003fea0003800000 */
.L_x_313:
[----:B------:R-:W-:Y:S02]  /*1cc10*/  HFMA2 R41, -RZ, RZ, 0, 5.9604644775390625e-08 ;  /* 0x00000001ff297431 */ /* 0x000fe400000001ff */
[----:B------:R-:W-:-:S04]  /*1cc20*/  IMAD.IADD R16, R15, 0x1, R49 ;  /* 0x000000010f107824 */ /* 0x000fc800078e0231 */
[----:B------:R-:W-:-:S07]  /*1cc30*/  IMAD.MOV.U32 R50, RZ, RZ, R16 ;  /* 0x000000ffff327224 */ /* 0x000fce00078e0010 */
[----:B------:R-:W-:Y:S05]  /*1cc40*/  WARPSYNC.COLLECTIVE R32, `(.L_x_314) ;  /* 0x0000000020087348 */ /* 0x000fea0003c00000 */
[----:B------:R0:W1:Y:S02]  /*1cc50*/  SHFL.DOWN P6, R49, R50, R41, R33 ;  /* 0x0800002932317389 */ /* 0x00006400000c0021 */
[----:B01----:R-:W-:Y:S05]  /*1cc60*/  ENDCOLLECTIVE ;  /* 0x000000000000791b */ /* 0x003fea0003800000 */
.L_x_314:
[----:B------:R-:W-:Y:S05]  /*1cc70*/  BRA `(.L_x_315) ;  /* 0xfffffe8c00787947 */ /* 0x000fea000383ffff */
.L_x_61:
[----:B------:R-:W-:Y:S02]  /*1cc80*/  IMAD.MOV.U32 R41, RZ, RZ, 0x10 ;  /* 0x00000010ff297424 */ /* 0x000fe400078e00ff */
[----:B------:R-:W-:Y:S02]  /*1cc90*/  IMAD.MOV.U32 R33, RZ, RZ, 0x1f ;  /* 0x0000001fff217424 */ /* 0x000fe400078e00ff */
[----:B------:R-:W-:-:S07]  /*1cca0*/  IMAD.MOV.U32 R32, RZ, RZ, -0x1 ;  /* 0xffffffffff207424 */ /* 0x000fce00078e00ff */
[----:B01234-:R-:W-:Y:S05]  /*1ccb0*/  WARPSYNC.COLLECTIVE R32, `(.L_x_316) ;  /* 0x0000000020087348 */ /* 0x01ffea0003c00000 */
[----:B-1234-:R1:W2:Y:S02]  /*1ccc0*/  SHFL.DOWN P6, R49, R50, R41, R33 ;  /* 0x0800002932317389 */ /* 0x01e2a400000c0021 */
[----:B012---:R-:W-:Y:S05]  /*1ccd0*/  ENDCOLLECTIVE ;  /* 0x000000000000791b */ /* 0x007fea0003800000 */
.L_x_316:
[----:B------:R-:W-:Y:S02]  /*1cce0*/  IMAD.MOV.U32 R41, RZ, RZ, 0x8 ;  /* 0x00000008ff297424 */ /* 0x000fe400078e00ff */
[----:B------:R-:W-:-:S05]  /*1ccf0*/  IMAD.IADD R12, R50, 0x1, R49 ;  /* 0x00000001320c7824 */ /* 0x000fca00078e0231 */
[----:B------:R-:W-:-:S07]  /*1cd00*/  MOV R50, R12 ;  /* 0x0000000c00327202 */ /* 0x000fce0000000f00 */
[----:B------:R-:W-:Y:S05]  /*1cd10*/  WARPSYNC.COLLECTIVE R32, `(.L_x_317) ;  /* 0x0000000020087348 */ /* 0x000fea0003c00000 */
[----:B------:R0:W1:Y:S02]  /*1cd20*/  SHFL.DOWN P6, R49, R50, R41, R33 ;  /* 0x0800002932317389 */ /* 0x00006400000c0021 */
[----:B01----:R-:W-:Y:S05]  /*1cd30*/  ENDCOLLECTIVE ;  /* 0x000000000000791b */ /* 0x003fea0003800000 */
.L_x_317:
[----:B------:R-:W-:Y:S02]  /*1cd40*/  IMAD.MOV.U32 R41, RZ, RZ, 0x4 ;  /* 0x00000004ff297424 */ /* 0x000fe400078e00ff */
[----:B------:R-:W-:-:S04]  /*1cd50*/  IMAD.IADD R15, R12, 0x1, R49 ;  /* 0x000000010c0f7824 */ /* 0x000fc800078e0231 */
[----:B------:R-:W-:-:S07]  /*1cd60*/  IMAD.MOV.U32 R50, RZ, RZ, R15 ;  /* 0x000000ffff327224 */ /* 0x000fce00078e000f */
[----:B------:R-:W-:Y:S05]  /*1cd70*/  WARPSYNC.COLLECTIVE R32, `(.L_x_318) ;  /* 0x0000000020087348 */ /* 0x000fea0003c00000 */
[----:B------:R0:W1:Y:S02]  /*1cd80*/  SHFL.DOWN P6, R49, R50, R41, R33 ;  /* 0x0800002932317389 */ /* 0x00006400000c0021 */
[----:B01----:R-:W-:Y:S05]  /*1cd90*/  ENDCOLLECTIVE ;  /* 0x000000000000791b */ /* 0x003fea0003800000 */
.L_x_318:
[----:B------:R-:W-:Y:S01]  /*1cda0*/  IMAD.MOV.U32 R41, RZ, RZ, 0x2 ;  /* 0x00000002ff297424 */ /* 0x000fe200078e00ff */
[----:B------:R-:W-:-:S05]  /*1cdb0*/  IADD3 R16, PT, PT, R15, R49, RZ ;  /* 0x000000310f107210 */ /* 0x000fca0007ffe0ff */
[----:B------:R-:W-:-:S07]  /*1cdc0*/  IMAD.MOV.U32 R50, RZ, RZ, R16 ;  /* 0x000000ffff327224 */ /* 0x000fce00078e0010 */
[----:B------:R-:W-:Y:S05]  /*1cdd0*/  WARPSYNC.COLLECTIVE R32, `(.L_x_319) ;  /* 0x0000000020087348 */ /* 0x000fea0003c00000 */
[----:B------:R0:W1:Y:S02]  /*1cde0*/  SHFL.DOWN P6, R49, R50, R41, R33 ;  /* 0x0800002932317389 */ /* 0x00006400000c0021 */
[----:B01----:R-:W-:Y:S05]  /*1cdf0*/  ENDCOLLECTIVE ;  /* 0x000000000000791b */ /* 0x003fea0003800000 */
.L_x_319:
[----:B------:R-:W-:Y:S02]  /*1ce00*/  HFMA2 R41, -RZ, RZ, 0, 5.9604644775390625e-08 ;  /* 0x00000001ff297431 */ /* 0x000fe400000001ff */
[----:B------:R-:W-:-:S04]  /*1ce10*/  IMAD.IADD R17, R16, 0x1, R49 ;  /* 0x0000000110117824 */ /* 0x000fc800078e0231 */
[----:B------:R-:W-:-:S07]  /*1ce20*/  IMAD.MOV.U32 R50, RZ, RZ, R17 ;  /* 0x000000ffff327224 */ /* 0x000fce00078e0011 */
[----:B------:R-:W-:Y:S05]  /*1ce30*/  WARPSYNC.COLLECTIVE R32, `(.L_x_320) ;  /* 0x0000000020087348 */ /* 0x000fea0003c00000 */
[----:B------:R0:W1:Y:S02]  /*1ce40*/  SHFL.DOWN P6, R49, R50, R41, R33 ;  /* 0x0800002932317389 */ /* 0x00006400000c0021 */
[----:B01----:R-:W-:Y:S05]  /*1ce50*/  ENDCOLLECTIVE ;  /* 0x000000000000791b */ /* 0x003fea0003800000 */
.L_x_320:
[----:B------:R-:W-:Y:S05]  /*1ce60*/  BRA `(.L_x_321) ;  /* 0xfffffe8c00d87947 */ /* 0x000fea000383ffff */
.L_x_63:
[----:B------:R-:W-:Y:S02]  /*1ce70*/  IMAD.MOV.U32 R41, RZ, RZ, 0x10 ;  /* 0x00000010ff297424 */ /* 0x000fe400078e00ff */
[----:B------:R-:W-:Y:S02]  /*1ce80*/  IMAD.MOV.U32 R33, RZ, RZ, 0x1f ;  /* 0x0000001fff217424 */ /* 0x000fe400078e00ff */
[----:B------:R-:W-:-:S07]  /*1ce90*/  IMAD.MOV.U32 R32, RZ, RZ, -0x1 ;  /* 0xffffffffff207424 */ /* 0x000fce00078e00ff */
[----:B01234-:R-:W-:Y:S05]  /*1cea0*/  WARPSYNC.COLLECTIVE R32, `(.L_x_322) ;  /* 0x0000000020087348 */ /* 0x01ffea0003c00000 */
[----:B-1234-:R1:W2:Y:S02]  /*1ceb0*/  SHFL.DOWN P6, R49, R50, R41, R33 ;  /* 0x0800002932317389 */ /* 0x01e2a400000c0021 */
[----:B012---:R-:W-:Y:S05]  /*1cec0*/  ENDCOLLECTIVE ;  /* 0x000000000000791b */ /* 0x007fea0003800000 */
.L_x_322:
[----:B------:R-:W-:Y:S02]  /*1ced0*/  IMAD.MOV.U32 R41, RZ, RZ, 0x8 ;  /* 0x00000008ff297424 */ /* 0x000fe400078e00ff */
[----:B------:R-:W-:-:S05]  /*1cee0*/  IMAD.IADD R12, R49, 0x1, R50 ;  /* 0x00000001310c7824 */ /* 0x000fca00078e0232 */
[----:B------:R-:W-:-:S07]  /*1cef0*/  MOV R50, R12 ;  /* 0x0000000c00327202 */ /* 0x000fce0000000f00 */
[----:B------:R-:W-:Y:S05]  /*1cf00*/  WARPSYNC.COLLECTIVE R32, `(.L_x_323) ;  /* 0x0000000020087348 */ /* 0x000fea0003c00000 */
[----:B------:R0:W1:Y:S02]  /*1cf10*/  SHFL.DOWN P6, R49, R50, R41, R33 ;  /* 0x0800002932317389 */ /* 0x00006400000c0021 */
[----:B01----:R-:W-:Y:S05]  /*1cf20*/  ENDCOLLECTIVE ;  /* 0x000000000000791b */ /* 0x003fea0003800000 */
.L_x_323:
[----:B------:R-:W-:Y:S02]  /*1cf30*/  IMAD.MOV.U32 R41, RZ, RZ, 0x4 ;  /* 0x00000004ff297424 */ /* 0x000fe400078e00ff */
[----:B------:R-:W-:-:S04]  /*1cf40*/  IMAD.IADD R13, R12, 0x1, R49 ;  /* 0x000000010c0d7824 */ /* 0x000fc800078e0231 */
[----:B------:R-:W-:-:S07]  /*1cf50*/  IMAD.MOV.U32 R50, RZ, RZ, R13 ;  /* 0x000000ffff327224 */ /* 0x000fce00078e000d */
[----:B------:R-:W-:Y:S05]  /*1cf60*/  WARPSYNC.COLLECTIVE R32, `(.L_x_324) ;  /* 0x0000000020087348 */ /* 0x000fea0003c00000 */
[----:B------:R0:W1:Y:S02]  /*1cf70*/  SHFL.DOWN P6, R49, R50, R41, R33 ;  /* 0x0800002932317389 */ /* 0x00006400000c0021 */
[----:B01----:R-:W-:Y:S05]  /*1cf80*/  ENDCOLLECTIVE ;  /* 0x000000000000791b */ /* 0x003fea0003800000 */
.L_x_324:
[----:B------:R-:W-:Y:S01]  /*1cf90*/  IMAD.MOV.U32 R41, RZ, RZ, 0x2 ;  /* 0x00000002ff297424 */ /* 0x000fe200078e00ff */
[----:B------:R-:W-:-:S05]  /*1cfa0*/  IADD3 R15, PT, PT, R13, R49, RZ ;  /* 0x000000310d0f7210 */ /* 0x000fca0007ffe0ff */
[----:B------:R-:W-:-:S07]  /*1cfb0*/  IMAD.MOV.U32 R50, RZ, RZ, R15 ;  /* 0x000000ffff327224 */ /* 0x000fce00078e000f */
[----:B------:R-:W-:Y:S05]  /*1cfc0*/  WARPSYNC.COLLECTIVE R32, `(.L_x_325) ;  /* 0x0000000020087348 */ /* 0x000fea0003c00000 */
[----:B------:R0:W1:Y:S02]  /*1cfd0*/  SHFL.DOWN P6, R49, R50, R41, R33 ;  /* 0x0800002932317389 */ /* 0x00006400000c0021 */
[----:B01----:R-:W-:Y:S05]  /*1cfe0*/  ENDCOLLECTIVE ;  /* 0x000000000000791b */ /* 0x003fea0003800000 */
.L_x_325:
[----:B------:R-:W-:Y:S02]  /*1cff0*/  HFMA2 R41, -RZ, RZ, 0, 5.9604644775390625e-08 ;  /* 0x00000001ff297431 */ /* 0x000fe400000001ff */
[----:B------:R-:W-:-:S04]  /*1d000*/  IMAD.IADD R16, R15, 0x1, R49 ;  /* 0x000000010f107824 */ /* 0x000fc800078e0231 */
[----:B------:R-:W-:-:S07]  /*1d010*/  IMAD.MOV.U32 R50, RZ, RZ, R16 ;  /* 0x000000ffff327224 */ /* 0x000fce00078e0010 */
[----:B------:R-:W-:Y:S05]  /*1d020*/  WARPSYNC.COLLECTIVE R32, `(.L_x_326) ;  /* 0x0000000020087348 */ /* 0x000fea0003c00000 */
[----:B------:R0:W1:Y:S02]  /*1d030*/  SHFL.DOWN P6, R49, R50, R41, R33 ;  /* 0x0800002932317389 */ /* 0x00006400000c0021 */
[----:B01----:R-:W-:Y:S05]  /*1d040*/  ENDCOLLECTIVE ;  /* 0x000000000000791b */ /* 0x003fea0003800000 */
.L_x_326:
[----:B------:R-:W-:Y:S05]  /*1d050*/  BRA `(.L_x_327) ;  /* 0xfffffe9000047947 */ /* 0x000fea000383ffff */
.L_x_66:
[----:B------:R-:W-:Y:S02]  /*1d060*/  IMAD.MOV.U32 R41, RZ, RZ, 0x10 ;  /* 0x00000010ff297424 */ /* 0x000fe400078e00ff */
[----:B------:R-:W-:Y:S02]  /*1d070*/  IMAD.MOV.U32 R33, RZ, RZ, 0x1f ;  /* 0x0000001fff217424 */ /* 0x000fe400078e00ff */
[----:B------:R-:W-:-:S07]  /*1d080*/  IMAD.MOV.U32 R32, RZ, RZ, -0x1 ;  /* 0xffffffffff207424 */ /* 0x000fce00078e00ff */
[----:B01234-:R-:W-:Y:S05]  /*1d090*/  WARPSYNC.COLLECTIVE R32, `(.L_x_328) ;  /* 0x0000000020087348 */ /* 0x01ffea0003c00000 */
[----:B-1234-:R1:W2:Y:S02]  /*1d0a0*/  SHFL.DOWN P6, R49, R50, R41, R33 ;  /* 0x0800002932317389 */ /* 0x01e2a400000c0021 */
[----:B012---:R-:W-:Y:S05]  /*1d0b0*/  ENDCOLLECTIVE ;  /* 0x000000000000791b */ /* 0x007fea0003800000 */
.L_x_328:
[----:B------:R-:W-:Y:S02]  /*1d0c0*/  IMAD.MOV.U32 R41, RZ, RZ, 0x8 ;  /* 0x00000008ff297424 */ /* 0x000fe400078e00ff */
[----:B------:R-:W-:-:S05]  /*1d0d0*/  IMAD.IADD R12, R50, 0x1, R49 ;  /* 0x00000001320c7824 */ /* 0x000fca00078e0231 */
[----:B------:R-:W-:-:S07]  /*1d0e0*/  MOV R50, R12 ;  /* 0x0000000c00327202 */ /* 0x000fce0000000f00 */
[----:B------:R-:W-:Y:S05]  /*1d0f0*/  WARPSYNC.COLLECTIVE R32, `(.L_x_329) ;  /* 0x0000000020087348 */ /* 0x000fea0003c00000 */
[----:B------:R0:W1:Y:S02]  /*1d100*/  SHFL.DOWN P6, R49, R50, R41, R33 ;  /* 0x0800002932317389 */ /* 0x00006400000c0021 */
[----:B01----:R-:W-:Y:S05]  /*1d110*/  ENDCOLLECTIVE ;  /* 0x000000000000791b */ /* 0x003fea0003800000 */
.L_x_329:
[----:B------:R-:W-:Y:S02]  /*1d120*/  IMAD.MOV.U32 R41, RZ, RZ, 0x4 ;  /* 0x00000004ff297424 */ /* 0x000fe400078e00ff */
[----:B------:R-:W-:-:S04]  /*1d130*/  IMAD.IADD R13, R12, 0x1, R49 ;  /* 0x000000010c0d7824 */ /* 0x000fc800078e0231 */
[----:B------:R-:W-:-:S07]  /*1d140*/  IMAD.MOV.U32 R50, RZ, RZ, R13 ;  /* 0x000000ffff327224 */ /* 0x000fce00078e000d */
[----:B------:R-:W-:Y:S05]  /*1d150*/  WARPSYNC.COLLECTIVE R32, `(.L_x_330) ;  /* 0x0000000020087348 */ /* 0x000fea0003c00000 */
[----:B------:R0:W1:Y:S02]  /*1d160*/  SHFL.DOWN P6, R49, R50, R41, R33 ;  /* 0x0800002932317389 */ /* 0x00006400000c0021 */
[----:B01----:R-:W-:Y:S05]  /*1d170*/  ENDCOLLECTIVE ;  /* 0x000000000000791b */ /* 0x003fea0003800000 */
.L_x_330:
[----:B------:R-:W-:Y:S01]  /*1d180*/  IMAD.MOV.U32 R41, RZ, RZ, 0x2 ;  /* 0x00000002ff297424 */ /* 0x000fe200078e00ff */
[----:B------:R-:W-:-:S05]  /*1d190*/  IADD3 R15, PT, PT, R13, R49, RZ ;  /* 0x000000310d0f7210 */ /* 0x000fca0007ffe0ff */
[----:B------:R-:W-:-:S07]  /*1d1a0*/  IMAD.MOV.U32 R50, RZ, RZ, R15 ;  /* 0x000000ffff327224 */ /* 0x000fce00078e000f */
[----:B------:R-:W-:Y:S05]  /*1d1b0*/  WARPSYNC.COLLECTIVE R32, `(.L_x_331) ;  /* 0x0000000020087348 */ /* 0x000fea0003c00000 */
[----:B------:R0:W1:Y:S02]  /*1d1c0*/  SHFL.DOWN P6, R49, R50, R41, R33 ;  /* 0x0800002932317389 */ /* 0x00006400000c0021 */
[----:B01----:R-:W-:Y:S05]  /*1d1d0*/  ENDCOLLECTIVE ;  /* 0x000000000000791b */ /* 0x003fea0003800000 */
.L_x_331:
[----:B------:R-:W-:Y:S02]  /*1d1e0*/  HFMA2 R41, -RZ, RZ, 0, 5.9604644775390625e-08 ;  /* 0x00000001ff297431 */ /* 0x000fe400000001ff */
[----:B------:R-:W-:-:S04]  /*1d1f0*/  IMAD.IADD R16, R15, 0x1, R49 ;  /* 0x000000010f107824 */ /* 0x000fc800078e0231 */
[----:B------:R-:W-:-:S07]  /*1d200*/  IMAD.MOV.U32 R50, RZ, RZ, R16 ;  /* 0x000000ffff327224 */ /* 0x000fce00078e0010 */
[----:B------:R-:W-:Y:S05]  /*1d210*/  WARPSYNC.COLLECTIVE R32, `(.L_x_332) ;  /* 0x0000000020087348 */ /* 0x000fea0003c00000 */
[----:B------:R0:W1:Y:S02]  /*1d220*/  SHFL.DOWN P6, R49, R50, R41, R33 ;  /* 0x0800002932317389 */ /* 0x00006400000c0021 */
[----:B01----:R-:W-:Y:S05]  /*1d230*/  ENDCOLLECTIVE ;  /* 0x000000000000791b */ /* 0x003fea0003800000 */
.L_x_332:
[----:B------:R-:W-:Y:S05]  /*1d240*/  BRA `(.L_x_333) ;  /* 0xfffffe90002c7947 */ /* 0x000fea000383ffff */
.L_x_68:
[----:B------:R-:W-:Y:S02]  /*1d250*/  IMAD.MOV.U32 R41, RZ, RZ, 0x10 ;  /* 0x00000010ff297424 */ /* 0x000fe400078e00ff */
[----:B------:R-:W-:Y:S02]  /*1d260*/  IMAD.MOV.U32 R33, RZ, RZ, 0x1f ;  /* 0x0000001fff217424 */ /* 0x000fe400078e00ff */
[----:B------:R-:W-:-:S07]  /*1d270*/  IMAD.MOV.U32 R32, RZ, RZ, -0x1 ;  /* 0xffffffffff207424 */ /* 0x000fce00078e00ff */
[----:B01234-:R-:W-:Y:S05]  /*1d280*/  WARPSYNC.COLLECTIVE R32, `(.L_x_334) ;  /* 0x0000000020087348 */ /* 0x01ffea0003c00000 */
[----:B-1234-:R1:W2:Y:S02]  /*1d290*/  SHFL.DOWN P6, R49, R50, R41, R33 ;  /* 0x0800002932317389 */ /* 0x01e2a400000c0021 */
[----:B012---:R-:W-:Y:S05]  /*1d2a0*/  ENDCOLLECTIVE ;  /* 0x000000000000791b */ /* 0x007fea0003800000 */
.L_x_334:
[----:B------:R-:W-:Y:S02]  /*1d2b0*/  IMAD.MOV.U32 R41, RZ, RZ, 0x8 ;  /* 0x00000008ff297424 */ /* 0x000fe400078e00ff */
[----:B------:R-:W-:-:S05]  /*1d2c0*/  IMAD.IADD R12, R49, 0x1, R50 ;  /* 0x00000001310c7824 */ /* 0x000fca00078e0232 */
[----:B------:R-:W-:-:S07]  /*1d2d0*/  MOV R50, R12 ;  /* 0x0000000c00327202 */ /* 0x000fce0000000f00 */
[----:B------:R-:W-:Y:S05]  /*1d2e0*/  WARPSYNC.COLLECTIVE R32, `(.L_x_335) ;  /* 0x0000000020087348 */ /* 0x000fea0003c00000 */
[----:B------:R0:W1:Y:S02]  /*1d2f0*/  SHFL.DOWN P6, R49, R50, R41, R33 ;  /* 0x0800002932317389 */ /* 0x00006400000c0021 */
[----:B01----:R-:W-:Y:S05]  /*1d300*/  ENDCOLLECTIVE ;  /* 0x000000000000791b */ /* 0x003fea0003800000 */
.L_x_335:
[----:B------:R-:W-:Y:S02]  /*1d310*/  IMAD.MOV.U32 R41, RZ, RZ, 0x4 ;  /* 0x00000004ff297424 */ /* 0x000fe400078e00ff */
[----:B------:R-:W-:-:S04]  /*1d320*/  IMAD.IADD R13, R12, 0x1, R49 ;  /* 0x000000010c0d7824 */ /* 0x000fc800078e0231 */
[----:B------:R-:W-:-:S07]  /*1d330*/  IMAD.MOV.U32 R50, RZ, RZ, R13 ;  /* 0x000000ffff327224 */ /* 0x000fce00078e000d */
[----:B------:R-:W-:Y:S05]  /*1d340*/  WARPSYNC.COLLECTIVE R32, `(.L_x_336) ;  /* 0x0000000020087348 */ /* 0x000fea0003c00000 */
[----:B------:R0:W1:Y:S02]  /*1d350*/  SHFL.DOWN P6, R49, R50, R41, R33 ;  /* 0x0800002932317389 */ /* 0x00006400000c0021 */
[----:B01----:R-:W-:Y:S05]  /*1d360*/  ENDCOLLECTIVE ;  /* 0x000000000000791b */ /* 0x003fea0003800000 */
.L_x_336:
[----:B------:R-:W-:Y:S01]  /*1d370*/  IMAD.MOV.U32 R41, RZ, RZ, 0x2 ;  /* 0x00000002ff297424 */ /* 0x000fe200078e00ff */
[----:B------:R-:W-:-:S05]  /*1d380*/  IADD3 R15, PT, PT, R13, R49, RZ ;  /* 0x000000310d0f7210 */ /* 0x000fca0007ffe0ff */
[----:B------:R-:W-:-:S07]  /*1d390*/  IMAD.MOV.U32 R50, RZ, RZ, R15 ;  /* 0x000000ffff327224 */ /* 0x000fce00078e000f */
[----:B------:R-:W-:Y:S05]  /*1d3a0*/  WARPSYNC.COLLECTIVE R32, `(.L_x_337) ;  /* 0x0000000020087348 */ /* 0x000fea0003c00000 */
[----:B------:R0:W1:Y:S02]  /*1d3b0*/  SHFL.DOWN P6, R49, R50, R41, R33 ;  /* 0x0800002932317389 */ /* 0x00006400000c0021 */
[----:B01----:R-:W-:Y:S05]  /*1d3c0*/  ENDCOLLECTIVE ;  /* 0x000000000000791b */ /* 0x003fea0003800000 */
.L_x_337:
[----:B------:R-:W-:Y:S02]  /*1d3d0*/  HFMA2 R41, -RZ, RZ, 0, 5.9604644775390625e-08 ;  /* 0x00000001ff297431 */ /* 0x000fe400000001ff */
[----:B------:R-:W-:-:S04]  /*1d3e0*/  IMAD.IADD R16, R15, 0x1, R49 ;  /* 0x000000010f107824 */ /* 0x000fc800078e0231 */
[----:B------:R-:W-:-:S07]  /*1d3f0*/  IMAD.MOV.U32 R50, RZ, RZ, R16 ;  /* 0x000000ffff327224 */ /* 0x000fce00078e0010 */
[----:B------:R-:W-:Y:S05]  /*1d400*/  WARPSYNC.COLLECTIVE R32, `(.L_x_338) ;  /* 0x0000000020087348 */ /* 0x000fea0003c00000 */
[----:B------:R0:W1:Y:S02]  /*1d410*/  SHFL.DOWN P6, R49, R50, R41, R33 ;  /* 0x0800002932317389 */ /* 0x00006400000c0021 */
[----:B01----:R-:W-:Y:S05]  /*1d420*/  ENDCOLLECTIVE ;  /* 0x000000000000791b */ /* 0x003fea0003800000 */
.L_x_338:
[----:B------:R-:W-:Y:S05]  /*1d430*/  BRA `(.L_x_339) ;  /* 0xfffffe9000587947 */ /* 0x000fea000383ffff */
.L_x_71:
[----:B------:R-:W-:Y:S02]  /*1d440*/  IMAD.MOV.U32 R41, RZ, RZ, 0x10 ;  /* 0x00000010ff297424 */ /* 0x000fe400078e00ff */
[----:B------:R-:W-:Y:S02]  /*1d450*/  IMAD.MOV.U32 R33, RZ, RZ, 0x1f ;  /* 0x0000001fff217424 */ /* 0x000fe400078e00ff */
[----:B------:R-:W-:-:S07]  /*1d460*/  IMAD.MOV.U32 R32, RZ, RZ, -0x1 ;  /* 0xffffffffff207424 */ /* 0x000fce00078e00ff */
[----:B01234-:R-:W-:Y:S05]  /*1d470*/  WARPSYNC.COLLECTIVE R32, `(.L_x_340) ;  /* 0x0000000020087348 */ /* 0x01ffea0003c00000 */
[----:B0-234-:R0:W2:Y:S02]  /*1d480*/  SHFL.DOWN P6, R49, R50, R41, R33 ;  /* 0x0800002932317389 */ /* 0x01d0a400000c0021 */
[----:B012---:R-:W-:Y:S05]  /*1d490*/  ENDCOLLECTIVE ;  /* 0x000000000000791b */ /* 0x007fea0003800000 */
.L_x_340:
[----:B------:R-:W-:Y:S02]  /*1d4a0*/  IMAD.MOV.U32 R41, RZ, RZ, 0x8 ;  /* 0x00000008ff297424 */ /* 0x000fe400078e00ff */
[----:B------:R-:W-:-:S05]  /*1d4b0*/  IMAD.IADD R13, R50, 0x1, R49 ;  /* 0x00000001320d7824 */ /* 0x000fca00078e0231 */
[----:B------:R-:W-:-:S07]  /*1d4c0*/  MOV R50, R13 ;  /* 0x0000000d00327202 */ /* 0x000fce0000000f00 */
[----:B------:R-:W-:Y:S05]  /*1d4d0*/  WARPSYNC.COLLECTIVE R32, `(.L_x_341) ;  /* 0x0000000020087348 */ /* 0x000fea0003c00000 */
[----:B------:R0:W1:Y:S02]  /*1d4e0*/  SHFL.DOWN P6, R49, R50, R41, R33 ;  /* 0x0800002932317389 */ /* 0x00006400000c0021 */
[----:B01----:R-:W-:Y:S05]  /*1d4f0*/  ENDCOLLECTIVE ;  /* 0x000000000000791b */ /* 0x003fea0003800000 */
.L_x_341:
[----:B------:R-:W-:Y:S02]  /*1d500*/  IMAD.MOV.U32 R41, RZ, RZ, 0x4 ;  /* 0x00000004ff297424 */ /* 0x000fe400078e00ff */
[----:B------:R-:W-:-:S04]  /*1d510*/  IMAD.IADD R15, R13, 0x1, R49 ;  /* 0x000000010d0f7824 */ /* 0x000fc800078e0231 */
[----:B------:R-:W-:-:S07]  /*1d520*/  IMAD.MOV.U32 R50, RZ, RZ, R15 ;  /* 0x000000ffff327224 */ /* 0x000fce00078e000f */
[----:B------:R-:W-:Y:S05]  /*1d530*/  WARPSYNC.COLLECTIVE R32, `(.L_x_342) ;  /* 0x0000000020087348 */ /* 0x000fea0003c00000 */
[----:B------:R0:W1:Y:S02]  /*1d540*/  SHFL.DOWN P6, R49, R50, R41, R33 ;  /* 0x0800002932317389 */ /* 0x00006400000c0021 */
[----:B01----:R-:W-:Y:S05]  /*1d550*/  ENDCOLLECTIVE ;  /* 0x000000000000791b */ /* 0x003fea0003800000 */
.L_x_342:
[----:B------:R-:W-:Y:S01]  /*1d560*/  IMAD.MOV.U32 R41, RZ, RZ, 0x2 ;  /* 0x00000002ff297424 */ /* 0x000fe200078e00ff */
[----:B------:R-:W-:-:S05]  /*1d570*/  IADD3 R16, PT, PT, R15, R49, RZ ;  /* 0x000000310f107210 */ /* 0x000fca0007ffe0ff */
[----:B------:R-:W-:-:S07]  /*1d580*/  IMAD.MOV.U32 R50, RZ, RZ, R16 ;  /* 0x000000ffff327224 */ /* 0x000fce00078e0010 */
[----:B------:R-:W-:Y:S05]  /*1d590*/  WARPSYNC.COLLECTIVE R32, `(.L_x_343) ;  /* 0x0000000020087348 */ /* 0x000fea0003c00000 */
[----:B------:R0:W1:Y:S02]  /*1d5a0*/  SHFL.DOWN P6, R49, R50, R41, R33 ;  /* 0x0800002932317389 */ /* 0x00006400000c0021 */
[----:B01----:R-:W-:Y:S05]  /*1d5b0*/  ENDCOLLECTIVE ;  /* 0x000000000000791b */ /* 0x003fea0003800000 */
.L_x_343:
[----:B------:R-:W-:Y:S02]  /*1d5c0*/  HFMA2 R41, -RZ, RZ, 0, 5.9604644775390625e-08 ;  /* 0x00000001ff297431 */ /* 0x000fe400000001ff */
[----:B------:R-:W-:-:S04]  /*1d5d0*/  IMAD.IADD R17, R16, 0x1, R49 ;  /* 0x0000000110117824 */ /* 0x000fc800078e0231 */
[----:B------:R-:W-:-:S07]  /*1d5e0*/  IMAD.MOV.U32 R50, RZ, RZ, R17 ;  /* 0x000000ffff327224 */ /* 0x000fce00078e0011 */
[----:B------:R-:W-:Y:S05]  /*1d5f0*/  WARPSYNC.COLLECTIVE R32, `(.L_x_344) ;  /* 0x0000000020087348 */ /* 0x000fea0003c00000 */
[----:B------:R0:W1:Y:S02]  /*1d600*/  SHFL.DOWN P6, R49, R50, R41, R33 ;  /* 0x0800002932317389 */ /* 0x00006400000c0021 */
[----:B01----:R-:W-:Y:S05]  /*1d610*/  ENDCOLLECTIVE ;  /* 0x000000000000791b */ /* 0x003fea0003800000 */
.L_x_344:
[----:B------:R-:W-:Y:S05]  /*1d620*/  BRA `(.L_x_345) ;  /* 0xfffffe9000b87947 */ /* 0x000fea000383ffff */
.L_x_73:
[----:B------:R-:W-:Y:S02]  /*1d630*/  IMAD.MOV.U32 R41, RZ, RZ, 0x10 ;  /* 0x00000010ff297424 */ /* 0x000fe400078e00ff */
[----:B------:R-:W-:Y:S02]  /*1d640*/  IMAD.MOV.U32 R33, RZ, RZ, 0x1f ;  /* 0x0000001fff217424 */ /* 0x000fe400078e00ff */
[----:B------:R-:W-:-:S07]  /*1d650*/  IMAD.MOV.U32 R32, RZ, RZ, -0x1 ;  /* 0xffffffffff207424 */ /* 0x000fce00078e00ff */
[----:B01234-:R-:W-:Y:S05]  /*1d660*/  WARPSYNC.COLLECTIVE R32, `(.L_x_346) ;  /* 0x0000000020087348 */ /* 0x01ffea0003c00000 */
[----:B0-234-:R0:W2:Y:S02]  /*1d670*/  SHFL.DOWN P6, R49, R50, R41, R33 ;  /* 0x0800002932317389 */ /* 0x01d0a400000c0021 */
[----:B012---:R-:W-:Y:S05]  /*1d680*/  ENDCOLLECTIVE ;  /* 0x000000000000791b */ /* 0x007fea0003800000 */
.L_x_346:
[----:B------:R-:W-:Y:S02]  /*1d690*/  IMAD.MOV.U32 R41, RZ, RZ, 0x8 ;  /* 0x00000008ff297424 */ /* 0x000fe400078e00ff */
[----:B------:R-:W-:-:S05]  /*1d6a0*/  IMAD.IADD R13, R49, 0x1, R50 ;  /* 0x00000001310d7824 */ /* 0x000fca00078e0232 */
[----:B------:R-:W-:-:S07]  /*1d6b0*/  MOV R50, R13 ;  /* 0x0000000d00327202 */ /* 0x000fce0000000f00 */
[----:B------:R-:W-:Y:S05]  /*1d6c0*/  WARPSYNC.COLLECTIVE R32, `(.L_x_347) ;  /* 0x0000000020087348 */ /* 0x000fea0003c00000 */
[----:B------:R0:W1:Y:S02]  /*1d6d0*/  SHFL.DOWN P6, R49, R50, R41, R33 ;  /* 0x0800002932317389 */ /* 0x00006400000c0021 */
[----:B01----:R-:W-:Y:S05]  /*1d6e0*/  ENDCOLLECTIVE ;  /* 0x000000000000791b */ /* 0x003fea0003800000 */
.L_x_347:
[----:B------:R-:W-:Y:S02]  /*1d6f0*/  IMAD.MOV.U32 R41, RZ, RZ, 0x4 ;  /* 0x00000004ff297424 */ /* 0x000fe400078e00ff */
[----:B------:R-:W-:-:S04]  /*1d700*/  IMAD.IADD R14, R13, 0x1, R49 ;  /* 0x000000010d0e7824 */ /* 0x000fc800078e0231 */
[----:B------:R-:W-:-:S07]  /*1d710*/  IMAD.MOV.U32 R50, RZ, RZ, R14 ;  /* 0x000000ffff327224 */ /* 0x000fce00078e000e */
[----:B------:R-:W-:Y:S05]  /*1d720*/  WARPSYNC.COLLECTIVE R32, `(.L_x_348) ;  /* 0x0000000020087348 */ /* 0x000fea0003c00000 */
[----:B------:R0:W1:Y:S02]  /*1d730*/  SHFL.DOWN P6, R49, R50, R41, R33 ;  /* 0x0800002932317389 */ /* 0x00006400000c0021 */
[----:B01----:R-:W-:Y:S05]  /*1d740*/  ENDCOLLECTIVE ;  /* 0x000000000000791b */ /* 0x003fea0003800000 */
.L_x_348:
[----:B------:R-:W-:Y:S01]  /*1d750*/  IMAD.MOV.U32 R41, RZ, RZ, 0x2 ;  /* 0x00000002ff297424 */ /* 0x000fe200078e00ff */
[----:B------:R-:W-:-:S05]  /*1d760*/  IADD3 R15, PT, PT, R14, R49, RZ ;  /* 0x000000310e0f7210 */ /* 0x000fca0007ffe0ff */
[----:B------:R-:W-:-:S07]  /*1d770*/  IMAD.MOV.U32 R50, RZ, RZ, R15 ;  /* 0x000000ffff327224 */ /* 0x000fce00078e000f */
[----:B------:R-:W-:Y:S05]  /*1d780*/  WARPSYNC.COLLECTIVE R32, `(.L_x_349) ;  /* 0x0000000020087348 */ /* 0x000fea0003c00000 */
[----:B------:R0:W1:Y:S02]  /*1d790*/  SHFL.DOWN P6, R49, R50, R41, R33 ;  /* 0x0800002932317389 */ /* 0x00006400000c0021 */
[----:B01----:R-:W-:Y:S05]  /*1d7a0*/  ENDCOLLECTIVE ;  /* 0x000000000000791b */ /* 0x003fea0003800000 */
.L_x_349:
[----:B------:R-:W-:Y:S02]  /*1d7b0*/  HFMA2 R41, -RZ, RZ, 0, 5.9604644775390625e-08 ;  /* 0x00000001ff297431 */ /* 0x000fe400000001ff */
[----:B------:R-:W-:-:S04]  /*1d7c0*/  IMAD.IADD R16, R15, 0x1, R49 ;  /* 0x000000010f107824 */ /* 0x000fc800078e0231 */
[----:B------:R-:W-:-:S07]  /*1d7d0*/  IMAD.MOV.U32 R50, RZ, RZ, R16 ;  /* 0x000000ffff327224 */ /* 0x000fce00078e0010 */
[----:B------:R-:W-:Y:S05]  /*1d7e0*/  WARPSYNC.COLLECTIVE R32, `(.L_x_350) ;  /* 0x0000000020087348 */ /* 0x000fea0003c00000 */
[----:B------:R0:W1:Y:S02]  /*1d7f0*/  SHFL.DOWN P6, R49, R50, R41, R33 ;  /* 0x0800002932317389 */ /* 0x00006400000c0021 */
[----:B01----:R-:W-:Y:S05]  /*1d800*/  ENDCOLLECTIVE ;  /* 0x000000000000791b */ /* 0x003fea0003800000 */
.L_x_350:
[----:B------:R-:W-:Y:S05]  /*1d810*/  BRA `(.L_x_351) ;  /* 0xfffffe9000e47947 */ /* 0x000fea000383ffff */
.L_x_76:
[----:B------:R-:W-:Y:S02]  /*1d820*/  IMAD.MOV.U32 R41, RZ, RZ, 0x10 ;  /* 0x00000010ff297424 */ /* 0x000fe400078e00ff */
[----:B------:R-:W-:Y:S02]  /*1d830*/  IMAD.MOV.U32 R33, RZ, RZ, 0x1f ;  /* 0x0000001fff217424 */ /* 0x000fe400078e00ff */
[----:B------:R-:W-:-:S07]  /*1d840*/  IMAD.MOV.U32 R32, RZ, RZ, -0x1 ;  /* 0xffffffffff207424 */ /* 0x000fce00078e00ff */
[----:B01234-:R-:W-:Y:S05]  /*1d850*/  WARPSYNC.COLLECTIVE R32, `(.L_x_352) ;  /* 0x0000000020087348 */ /* 0x01ffea0003c00000 */
[----:B0-234-:R0:W2:Y:S02]  /*1d860*/  SHFL.DOWN P6, R49, R50, R41, R33 ;  /* 0x0800002932317389 */ /* 0x01d0a400000c0021 */
[----:B012---:R-:W-:Y:S05]  /*1d870*/  ENDCOLLECTIVE ;  /* 0x000000000000791b */ /* 0x007fea0003800000 */
.L_x_352:
[----:B------:R-:W-:Y:S02]  /*1d880*/  IMAD.MOV.U32 R41, RZ, RZ, 0x8 ;  /* 0x00000008ff297424 */ /* 0x000fe400078e00ff */
[----:B------:R-:W-:-:S05]  /*1d890*/  IMAD.IADD R13, R50, 0x1, R49 ;  /* 0x00000001320d7824 */ /* 0x000fca00078e0231 */
[----:B------:R-:W-:-:S07]  /*1d8a0*/  MOV R50, R13 ;  /* 0x0000000d00327202 */ /* 0x000fce0000000f00 */
[----:B------:R-:W-:Y:S05]  /*1d8b0*/  WARPSYNC.COLLECTIVE R32, `(.L_x_353) ;  /* 0x0000000020087348 */ /* 0x000fea0003c00000 */
[----:B------:R0:W1:Y:S02]  /*1d8c0*/  SHFL.DOWN P6, R49, R50, R41, R33 ;  /* 0x0800002932317389 */ /* 0x00006400000c0021 */
[----:B01----:R-:W-:Y:S05]  /*1d8d0*/  ENDCOLLECTIVE ;  /* 0x000000000000791b */ /* 0x003fea0003800000 */
.L_x_353:
[----:B------:R-:W-:Y:S02]  /*1d8e0*/  IMAD.MOV.U32 R41, RZ, RZ, 0x4 ;  /* 0x00000004ff297424 */ /* 0x000fe400078e00ff */
[----:B------:R-:W-:-:S04]  /*1d8f0*/  IMAD.IADD R14, R13, 0x1, R49 ;  /* 0x000000010d0e7824 */ /* 0x000fc800078e0231 */
[----:B------:R-:W-:-:S07]  /*1d900*/  IMAD.MOV.U32 R50, RZ, RZ, R14 ;  /* 0x000000ffff327224 */ /* 0x000fce00078e000e */
[----:B------:R-:W-:Y:S05]  /*1d910*/  WARPSYNC.COLLECTIVE R32, `(.L_x_354) ;  /* 0x0000000020087348 */ /* 0x000fea0003c00000 */
[----:B------:R0:W1:Y:S02]  /*1d920*/  SHFL.DOWN P6, R49, R50, R41, R33 ;  /* 0x0800002932317389 */ /* 0x00006400000c0021 */
[----:B01----:R-:W-:Y:S05]  /*1d930*/  ENDCOLLECTIVE ;  /* 0x000000000000791b */ /* 0x003fea0003800000 */
.L_x_354:
[----:B------:R-:W-:Y:S01]  /*1d940*/  IMAD.MOV.U32 R41, RZ, RZ, 0x2 ;  /* 0x00000002ff297424 */ /* 0x000fe200078e00ff */
[----:B------:R-:W-:-:S05]  /*1d950*/  IADD3 R15, PT, PT, R14, R49, RZ ;  /* 0x000000310e0f7210 */ /* 0x000fca0007ffe0ff */
[----:B------:R-:W-:-:S07]  /*1d960*/  IMAD.MOV.U32 R50, RZ, RZ, R15 ;  /* 0x000000ffff327224 */ /* 0x000fce00078e000f */
[----:B------:R-:W-:Y:S05]  /*1d970*/  WARPSYNC.COLLECTIVE R32, `(.L_x_355) ;  /* 0x0000000020087348 */ /* 0x000fea0003c00000 */
[----:B------:R0:W1:Y:S02]  /*1d980*/  SHFL.DOWN P6, R49, R50, R41, R33 ;  /* 0x0800002932317389 */ /* 0x00006400000c0021 */
[----:B01----:R-:W-:Y:S05]  /*1d990*/  ENDCOLLECTIVE ;  /* 0x000000000000791b */ /* 0x003fea0003800000 */
.L_x_355:
[----:B------:R-:W-:Y:S02]  /*1d9a0*/  HFMA2 R41, -RZ, RZ, 0, 5.9604644775390625e-08 ;  /* 0x00000001ff297431 */ /* 0x000fe400000001ff */
[----:B------:R-:W-:-:S04]  /*1d9b0*/  IMAD.IADD R20, R15, 0x1, R49 ;  /* 0x000000010f147824 */ /* 0x000fc800078e0231 */
[----:B------:R-:W-:-:S07]  /*1d9c0*/  IMAD.MOV.U32 R50, RZ, RZ, R20 ;  /* 0x000000ffff327224 */ /* 0x000fce00078e0014 */
[----:B------:R-:W-:Y:S05]  /*1d9d0*/  WARPSYNC.COLLECTIVE R32, `(.L_x_356) ;  /* 0x0000000020087348 */ /* 0x000fea0003c00000 */
[----:B------:R0:W1:Y:S02]  /*1d9e0*/  SHFL.DOWN P6, R49, R50, R41, R33 ;  /* 0x0800002932317389 */ /* 0x00006400000c0021 */
[----:B01----:R-:W-:Y:S05]  /*1d9f0*/  ENDCOLLECTIVE ;  /* 0x000000000000791b */ /* 0x003fea0003800000 */
.L_x_356:
[----:B------:R-:W-:Y:S05]  /*1da00*/  BRA `(.L_x_357) ;  /* 0xfffffe94000c7947 */ /* 0x000fea000383ffff */
.L_x_78:
[----:B------:R-:W-:Y:S02]  /*1da10*/  IMAD.MOV.U32 R41, RZ, RZ, 0x10 ;  /* 0x00000010ff297424 */ /* 0x000fe400078e00ff */
[----:B------:R-:W-:Y:S02]  /*1da20*/  IMAD.MOV.U32 R33, RZ, RZ, 0x1f ;  /* 0x0000001fff217424 */ /* 0x000fe400078e00ff */
[----:B------:R-:W-:-:S07]  /*1da30*/  IMAD.MOV.U32 R32, RZ, RZ, -0x1 ;  /* 0xffffffffff207424 */ /* 0x000fce00078e00ff */
[----:B01234-:R-:W-:Y:S05]  /*1da40*/  WARPSYNC.COLLECTIVE R32, `(.L_x_358) ;  /* 0x0000000020087348 */ /* 0x01ffea0003c00000 */
[----:B0-234-:R0:W2:Y:S02]  /*1da50*/  SHFL.DOWN P6, R49, R50, R41, R33 ;  /* 0x0800002932317389 */ /* 0x01d0a400000c0021 */
[----:B012---:R-:W-:Y:S05]  /*1da60*/  ENDCOLLECTIVE ;  /* 0x000000000000791b */ /* 0x007fea0003800000 */
.L_x_358:
[----:B------:R-:W-:Y:S02]  /*1da70*/  IMAD.MOV.U32 R41, RZ, RZ, 0x8 ;  /* 0x00000008ff297424 */ /* 0x000fe400078e00ff */
[----:B------:R-:W-:-:S05]  /*1da80*/  IMAD.IADD R13, R49, 0x1, R50 ;  /* 0x00000001310d7824 */ /* 0x000fca00078e0232 */
[----:B------:R-:W-:-:S07]  /*1da90*/  MOV R50, R13 ;  /* 0x0000000d00327202 */ /* 0x000fce0000000f00 */
[----:B------:R-:W-:Y:S05]  /*1daa0*/  WARPSYNC.COLLECTIVE R32, `(.L_x_359) ;  /* 0x0000000020087348 */ /* 0x000fea0003c00000 */
[----:B------:R0:W1:Y:S02]  /*1dab0*/  SHFL.DOWN P6, R49, R50, R41, R33 ;  /* 0x0800002932317389 */ /* 0x00006400000c0021 */
[----:B01----:R-:W-:Y:S05]  /*1dac0*/  ENDCOLLECTIVE ;  /* 0x000000000000791b */ /* 0x003fea0003800000 */
.L_x_359:
[----:B------:R-:W-:Y:S02]  /*1dad0*/  IMAD.MOV.U32 R41, RZ, RZ, 0x4 ;  /* 0x00000004ff297424 */ /* 0x000fe400078e00ff */
[----:B------:R-:W-:-:S04]  /*1dae0*/  IMAD.IADD R14, R13, 0x1, R49 ;  /* 0x000000010d0e7824 */ /* 0x000fc800078e0231 */
[----:B------:R-:W-:-:S07]  /*1daf0*/  IMAD.MOV.U32 R50, RZ, RZ, R14 ;  /* 0x000000ffff327224 */ /* 0x000fce00078e000e */
[----:B------:R-:W-:Y:S05]  /*1db00*/  WARPSYNC.COLLECTIVE R32, `(.L_x_360) ;  /* 0x0000000020087348 */ /* 0x000fea0003c00000 */
[----:B------:R0:W1:Y:S02]  /*1db10*/  SHFL.DOWN P6, R49, R50, R41, R33 ;  /* 0x0800002932317389 */ /* 0x00006400000c0021 */
[----:B01----:R-:W-:Y:S05]  /*1db20*/  ENDCOLLECTIVE ;  /* 0x000000000000791b */ /* 0x003fea0003800000 */
.L_x_360:
[----:B------:R-:W-:Y:S01]  /*1db30*/  IMAD.MOV.U32 R41, RZ, RZ, 0x2 ;  /* 0x00000002ff297424 */ /* 0x000fe200078e00ff */
[----:B------:R-:W-:-:S05]  /*1db40*/  IADD3 R20, PT, PT, R14, R49, RZ ;  /* 0x000000310e147210 */ /* 0x000fca0007ffe0ff */
[----:B------:R-:W-:-:S07]  /*1db50*/  IMAD.MOV.U32 R50, RZ, RZ, R20 ;  /* 0x000000ffff327224 */ /* 0x000fce00078e0014 */
[----:B------:R-:W-:Y:S05]  /*1db60*/  WARPSYNC.COLLECTIVE R32, `(.L_x_361) ;  /* 0x0000000020087348 */ /* 0x000fea0003c00000 */
[----:B------:R0:W1:Y:S02]  /*1db70*/  SHFL.DOWN P6, R49, R50, R41, R33 ;  /* 0x0800002932317389 */ /* 0x00006400000c0021 */
[----:B01----:R-:W-:Y:S05]  /*1db80*/  ENDCOLLECTIVE ;  /* 0x000000000000791b */ /* 0x003fea0003800000 */
.L_x_361:
[----:B------:R-:W-:Y:S02]  /*1db90*/  HFMA2 R41, -RZ, RZ, 0, 5.9604644775390625e-08 ;  /* 0x00000001ff297431 */ /* 0x000fe400000001ff */
[----:B------:R-:W-:-:S04]  /*1dba0*/  IMAD.IADD R21, R20, 0x1, R49 ;  /* 0x0000000114157824 */ /* 0x000fc800078e0231 */
[----:B------:R-:W-:-:S07]  /*1dbb0*/  IMAD.MOV.U32 R50, RZ, RZ, R21 ;  /* 0x000000ffff327224 */ /* 0x000fce00078e0015 */
[----:B------:R-:W-:Y:S05]  /*1dbc0*/  WARPSYNC.COLLECTIVE R32, `(.L_x_362) ;  /* 0x0000000020087348 */ /* 0x000fea0003c00000 */
[----:B------:R0:W1:Y:S02]  /*1dbd0*/  SHFL.DOWN P6, R49, R50, R41, R33 ;  /* 0x0800002932317389 */ /* 0x00006400000c0021 */
[----:B01----:R-:W-:Y:S05]  /*1dbe0*/  ENDCOLLECTIVE ;  /* 0x000000000000791b */ /* 0x003fea0003800000 */
.L_x_362:
[----:B------:R-:W-:Y:S05]  /*1dbf0*/  BRA `(.L_x_363) ;  /* 0xfffffe9400387947 */ /* 0x000fea000383ffff */
.L_x_81:
[----:B------:R-:W-:Y:S02]  /*1dc00*/  IMAD.MOV.U32 R41, RZ, RZ, 0x10 ;  /* 0x00000010ff297424 */ /* 0x000fe400078e00ff */
[----:B------:R-:W-:Y:S02]  /*1dc10*/  IMAD.MOV.U32 R33, RZ, RZ, 0x1f ;  /* 0x0000001fff217424 */ /* 0x000fe400078e00ff */
[----:B------:R-:W-:-:S07]  /*1dc20*/  IMAD.MOV.U32 R32, RZ, RZ, -0x1 ;  /* 0xffffffffff207424 */ /* 0x000fce00078e00ff */
[----:B01234-:R-:W-:Y:S05]  /*1dc30*/  WARPSYNC.COLLECTIVE R32, `(.L_x_364) ;  /* 0x0000000020087348 */ /* 0x01ffea0003c00000 */
[----:B-1234-:R1:W2:Y:S02]  /*1dc40*/  SHFL.DOWN P6, R49, R50, R41, R33 ;  /* 0x0800002932317389 */ /* 0x01e2a400000c0021 */
[----:B012---:R-:W-:Y:S05]  /*1dc50*/  ENDCOLLECTIVE ;  /* 0x000000000000791b */ /* 0x007fea0003800000 */
.L_x_364:
[----:B------:R-:W-:Y:S02]  /*1dc60*/  IMAD.MOV.U32 R41, RZ, RZ, 0x8 ;  /* 0x00000008ff297424 */ /* 0x000fe400078e00ff */
[----:B------:R-:W-:-:S05]  /*1dc70*/  IMAD.IADD R13, R50, 0x1, R49 ;  /* 0x00000001320d7824 */ /* 0x000fca00078e0231 */
[----:B------:R-:W-:-:S07]  /*1dc80*/  MOV R50, R13 ;  /* 0x0000000d00327202 */ /* 0x000fce0000000f00 */
[----:B------:R-:W-:Y:S05]  /*1dc90*/  WARPSYNC.COLLECTIVE R32, `(.L_x_365) ;  /* 0x0000000020087348 */ /* 0x000fea0003c00000 */
[----:B------:R0:W1:Y:S02]  /*1dca0*/  SHFL.DOWN P6, R49, R50, R41, R33 ;  /* 0x0800002932317389 */ /* 0x00006400000c0021 */
[----:B01----:R-:W-:Y:S05]  /*1dcb0*/  ENDCOLLECTIVE ;  /* 0x000000000000791b */ /* 0x003fea0003800000 */
.L_x_365:
[----:B------:R-:W-:Y:S02]  /*1dcc0*/  IMAD.MOV.U32 R41, RZ, RZ, 0x4 ;  /* 0x00000004ff297424 */ /* 0x000fe400078e00ff */
[----:B------:R-:W-:-:S04]  /*1dcd0*/  IMAD.IADD R20, R13, 0x1, R49 ;  /* 0x000000010d147824 */ /* 0x000fc800078e0231 */
[----:B------:R-:W-:-:S07]  /*1dce0*/  IMAD.MOV.U32 R50, RZ, RZ, R20 ;  /* 0x000000ffff327224 */ /* 0x000fce00078e0014 */
[----:B------:R-:W-:Y:S05]  /*1dcf0*/  WARPSYNC.COLLECTIVE R32, `(.L_x_366) ;  /* 0x0000000020087348 */ /* 0x000fea0003c00000 */
[----:B------:R0:W1:Y:S02]  /*1dd00*/  SHFL.DOWN P6, R49, R50, R41, R33 ;  /* 0x0800002932317389 */ /* 0x00006400000c0021 */
[----:B01----:R-:W-:Y:S05]  /*1dd10*/  ENDCOLLECTIVE ;  /* 0x000000000000791b */ /* 0x003fea0003800000 */
.L_x_366:
[----:B------:R-:W-:Y:S01]  /*1dd20*/  IMAD.MOV.U32 R41, RZ, RZ, 0x2 ;  /* 0x00000002ff297424 */ /* 0x000fe200078e00ff */
[----:B------:R-:W-:-:S05]  /*1dd30*/  IADD3 R21, PT, PT, R20, R49, RZ ;  /* 0x0000003114157210 */ /* 0x000fca0007ffe0ff */
[----:B------:R-:W-:-:S07]  /*1dd40*/  IMAD.MOV.U32 R50, RZ, RZ, R21 ;  /* 0x000000ffff327224 */ /* 0x000fce00078e0015 */
[----:B------:R-:W-:Y:S05]  /*1dd50*/  WARPSYNC.COLLECTIVE R32, `(.L_x_367) ;  /* 0x0000000020087348 */ /* 0x000fea0003c00000 */
[----:B------:R0:W1:Y:S02]  /*1dd60*/  SHFL.DOWN P6, R49, R50, R41, R33 ;  /* 0x0800002932317389 */ /* 0x00006400000c0021 */
[----:B01----:R-:W-:Y:S05]  /*1dd70*/  ENDCOLLECTIVE ;  /* 0x000000000000791b */ /* 0x003fea0003800000 */
.L_x_367:
[----:B------:R-:W-:Y:S02]  /*1dd80*/  HFMA2 R41, -RZ, RZ, 0, 5.9604644775390625e-08 ;  /* 0x00000001ff297431 */ /* 0x000fe400000001ff */
[----:B------:R-:W-:-:S04]  /*1dd90*/  IMAD.IADD R26, R21, 0x1, R49 ;  /* 0x00000001151a7824 */ /* 0x000fc800078e0231 */
[----:B------:R-:W-:-:S07]  /*1dda0*/  IMAD.MOV.U32 R50, RZ, RZ, R26 ;  /* 0x000000ffff327224 */ /* 0x000fce00078e001a */
[----:B------:R-:W-:Y:S05]  /*1ddb0*/  WARPSYNC.COLLECTIVE R32, `(.L_x_368) ;  /* 0x0000000020087348 */ /* 0x000fea0003c00000 */
[----:B------:R0:W1:Y:S02]  /*1ddc0*/  SHFL.DOWN P6, R49, R50, R41, R33 ;  /* 0x0800002932317389 */ /* 0x00006400000c0021 */
[----:B01----:R-:W-:Y:S05]  /*1ddd0*/  ENDCOLLECTIVE ;  /* 0x000000000000791b */ /* 0x003fea0003800000 */
.L_x_368:
[----:B------:R-:W-:Y:S05]  /*1dde0*/  BRA `(.L_x_369) ;  /* 0xfffffe9400987947 */ /* 0x000fea000383ffff */
.L_x_83:
[----:B------:R-:W-:Y:S02]  /*1ddf0*/  IMAD.MOV.U32 R41, RZ, RZ, 0x10 ;  /* 0x00000010ff297424 */ /* 0x000fe400078e00ff */
[----:B------:R-:W-:Y:S02]  /*1de00*/  IMAD.MOV.U32 R33, RZ, RZ, 0x1f ;  /* 0x0000001fff217424 */ /* 0x000fe400078e00ff */
[----:B------:R-:W-:-:S07]  /*1de10*/  IMAD.MOV.U32 R32, RZ, RZ, -0x1 ;  /* 0xffffffffff207424 */ /* 0x000fce00078e00ff */
[----:B01234-:R-:W-:Y:S05]  /*1de20*/  WARPSYNC.COLLECTIVE R32, `(.L_x_370) ;  /* 0x0000000020087348 */ /* 0x01ffea0003c00000 */
[----:B-1234-:R1:W2:Y:S02]  /*1de30*/  SHFL.DOWN P6, R49, R50, R41, R33 ;  /* 0x0800002932317389 */ /* 0x01e2a400000c0021 */
[----:B012---:R-:W-:Y:S05]  /*1de40*/  ENDCOLLECTIVE ;  /* 0x000000000000791b */ /* 0x007fea0003800000 */
.L_x_370:
[----:B------:R-:W-:Y:S02]  /*1de50*/  IMAD.MOV.U32 R41, RZ, RZ, 0x8 ;  /* 0x00000008ff297424 */ /* 0x000fe400078e00ff */
[----:B------:R-:W-:-:S05]  /*1de60*/  IMAD.IADD R12, R49, 0x1, R50 ;  /* 0x00000001310c7824 */ /* 0x000fca00078e0232 */
[----:B------:R-:W-:-:S07]  /*1de70*/  MOV R50, R12 ;  /* 0x0000000c00327202 */ /* 0x000fce0000000f00 */
[----:B------:R-:W-:Y:S05]  /*1de80*/  WARPSYNC.COLLECTIVE R32, `(.L_x_371) ;  /* 0x0000000020087348 */ /* 0x000fea0003c00000 */
[----:B------:R0:W1:Y:S02]  /*1de90*/  SHFL.DOWN P6, R49, R50, R41, R33 ;  /* 0x0800002932317389 */ /* 0x00006400000c0021 */
[----:B01----:R-:W-:Y:S05]  /*1dea0*/  ENDCOLLECTIVE ;  /* 0x000000000000791b */ /* 0x003fea0003800000 */
.L_x_371:
[----:B------:R-:W-:Y:S02]  /*1deb0*/  IMAD.MOV.U32 R41, RZ, RZ, 0x4 ;  /* 0x00000004ff297424 */ /* 0x000fe400078e00ff */
[----:B------:R-:W-:-:S04]  /*1dec0*/  IMAD.IADD R20, R12, 0x1, R49 ;  /* 0x000000010c147824 */ /* 0x000fc800078e0231 */
[----:B------:R-:W-:-:S07]  /*1ded0*/  IMAD.MOV.U32 R50, RZ, RZ, R20 ;  /* 0x000000ffff327224 */ /* 0x000fce00078e0014 */
[----:B------:R-:W-:Y:S05]  /*1dee0*/  WARPSYNC.COLLECTIVE R32, `(.L_x_372) ;  /* 0x0000000020087348 */ /* 0x000fea0003c00000 */
[----:B------:R0:W1:Y:S02]  /*1def0*/  SHFL.DOWN P6, R49, R50, R41, R33 ;  /* 0x0800002932317389 */ /* 0x00006400000c0021 */
[----:B01----:R-:W-:Y:S05]  /*1df00*/  ENDCOLLECTIVE ;  /* 0x000000000000791b */ /* 0x003fea0003800000 */
.L_x_372:
[----:B------:R-:W-:Y:S01]  /*1df10*/  IMAD.MOV.U32 R41, RZ, RZ, 0x2 ;  /* 0x00000002ff297424 */ /* 0x000fe200078e00ff */
[----:B------:R-:W-:-:S05]  /*1df20*/  IADD3 R21, PT, PT, R20, R49, RZ ;  /* 0x0000003114157210 */ /* 0x000fca0007ffe0ff */
[----:B------:R-:W-:-:S07]  /*1df30*/  IMAD.MOV.U32 R50, RZ, RZ, R21 ;  /* 0x000000ffff327224 */ /* 0x000fce00078e0015 */
[----:B------:R-:W-:Y:S05]  /*1df40*/  WARPSYNC.COLLECTIVE R32, `(.L_x_373) ;  /* 0x0000000020087348 */ /* 0x000fea0003c00000 */
[----:B------:R0:W1:Y:S02]  /*1df50*/  SHFL.DOWN P6, R49, R50, R41, R33 ;  /* 0x0800002932317389 */ /* 0x00006400000c0021 */
[----:B01----:R-:W-:Y:S05]  /*1df60*/  ENDCOLLECTIVE ;  /* 0x000000000000791b */ /* 0x003fea0003800000 */
.L_x_373:
[----:B------:R-:W-:Y:S02]  /*1df70*/  HFMA2 R41, -RZ, RZ, 0, 5.9604644775390625e-08 ;  /* 0x00000001ff297431 */ /* 0x000fe400000001ff */
[----:B------:R-:W-:-:S04]  /*1df80*/  IMAD.IADD R26, R21, 0x1, R49 ;  /* 0x00000001151a7824 */ /* 0x000fc800078e0231 */
[----:B------:R-:W-:-:S07]  /*1df90*/  IMAD.MOV.U32 R50, RZ, RZ, R26 ;  /* 0x000000ffff327224 */ /* 0x000fce00078e001a */
[----:B------:R-:W-:Y:S05]  /*1dfa0*/  WARPSYNC.COLLECTIVE R32, `(.L_x_374) ;  /* 0x0000000020087348 */ /* 0x000fea0003c00000 */
[----:B------:R0:W1:Y:S02]  /*1dfb0*/  SHFL.DOWN P6, R49, R50, R41, R33 ;  /* 0x0800002932317389 */ /* 0x00006400000c0021 */
[----:B01----:R-:W-:Y:S05]  /*1dfc0*/  ENDCOLLECTIVE ;  /* 0x000000000000791b */ /* 0x003fea0003800000 */
.L_x_374:
[----:B------:R-:W-:Y:S05]  /*1dfd0*/  BRA `(.L_x_375) ;  /* 0xfffffe9400c47947 */ /* 0x000fea000383ffff */
.L_x_86:
[----:B------:R-:W-:Y:S02]  /*1dfe0*/  IMAD.MOV.U32 R41, RZ, RZ, 0x10 ;  /* 0x00000010ff297424 */ /* 0x000fe400078e00ff */
[----:B------:R-:W-:Y:S02]  /*1dff0*/  IMAD.MOV.U32 R33, RZ, RZ, 0x1f ;  /* 0x0000001fff217424 */ /* 0x000fe400078e00ff */
[----:B------:R-:W-:-:S07]  /*1e000*/  IMAD.MOV.U32 R32, RZ, RZ, -0x1 ;  /* 0xffffffffff207424 */ /* 0x000fce00078e00ff */
[----:B01234-:R-:W-:Y:S05]  /*1e010*/  WARPSYNC.COLLECTIVE R32, `(.L_x_376) ;  /* 0x0000000020087348 */ /* 0x01ffea0003c00000 */
[----:B0-234-:R0:W2:Y:S02]  /*1e020*/  SHFL.DOWN P6, R49, R50, R41, R33 ;  /* 0x0800002932317389 */ /* 0x01d0a400000c0021 */
[----:B012---:R-:W-:Y:S05]  /*1e030*/  ENDCOLLECTIVE ;  /* 0x000000000000791b */ /* 0x007fea0003800000 */
.L_x_376:
[----:B------:R-:W-:Y:S02]  /*1e040*/  IMAD.MOV.U32 R41, RZ, RZ, 0x8 ;  /* 0x00000008ff297424 */ /* 0x000fe400078e00ff */
[----:B------:R-:W-:-:S05]  /*1e050*/  IMAD.IADD R2, R50, 0x1, R49 ;  /* 0x0000000132027824 */ /* 0x000fca00078e0231 */
[----:B------:R-:W-:-:S07]  /*1e060*/  MOV R50, R2 ;  /* 0x0000000200327202 */ /* 0x000fce0000000f00 */
[----:B------:R-:W-:Y:S05]  /*1e070*/  WARPSYNC.COLLECTIVE R32, `(.L_x_377) ;  /* 0x0000000020087348 */ /* 0x000fea0003c00000 */
[----:B------:R0:W1:Y:S02]  /*1e080*/  SHFL.DOWN P6, R49, R50, R41, R33 ;  /* 0x0800002932317389 */ /* 0x00006400000c0021 */
[----:B01----:R-:W-:Y:S05]  /*1e090*/  ENDCOLLECTIVE ;  /* 0x000000000000791b */ /* 0x003fea0003800000 */
.L_x_377:
[----:B------:R-:W-:Y:S02]  /*1e0a0*/  IMAD.MOV.U32 R41, RZ, RZ, 0x4 ;  /* 0x00000004ff297424 */ /* 0x000fe400078e00ff */
[----:B------:R-:W-:-:S04]  /*1e0b0*/  IMAD.IADD R20, R2, 0x1, R49 ;  /* 0x0000000102147824 */ /* 0x000fc800078e0231 */
[----:B------:R-:W-:-:S07]  /*1e0c0*/  IMAD.MOV.U32 R50, RZ, RZ, R20 ;  /* 0x000000ffff327224 */ /* 0x000fce00078e0014 */
[----:B------:R-:W-:Y:S05]  /*1e0d0*/  WARPSYNC.COLLECTIVE R32, `(.L_x_378) ;  /* 0x0000000020087348 */ /* 0x000fea0003c00000 */
[----:B------:R0:W1:Y:S02]  /*1e0e0*/  SHFL.DOWN P6, R49, R50, R41, R33 ;  /* 0x0800002932317389 */ /* 0x00006400000c0021 */
[----:B01----:R-:W-:Y:S05]  /*1e0f0*/  ENDCOLLECTIVE ;  /* 0x000000000000791b */ /* 0x003fea0003800000 */
.L_x_378:
[----:B------:R-:W-:Y:S01]  /*1e100*/  IMAD.MOV.U32 R41, RZ, RZ, 0x2 ;  /* 0x00000002ff297424 */ /* 0x000fe200078e00ff */
[----:B------:R-:W-:-:S05]  /*1e110*/  IADD3 R21, PT, PT, R20, R49, RZ ;  /* 0x0000003114157210 */ /* 0x000fca0007ffe0ff */
[----:B------:R-:W-:-:S07]  /*1e120*/  IMAD.MOV.U32 R50, RZ, RZ, R21 ;  /* 0x000000ffff327224 */ /* 0x000fce00078e0015 */
[----:B------:R-:W-:Y:S05]  /*1e130*/  WARPSYNC.COLLECTIVE R32, `(.L_x_379) ;  /* 0x0000000020087348 */ /* 0x000fea0003c00000 */
[----:B------:R0:W1:Y:S02]  /*1e140*/  SHFL.DOWN P6, R49, R50, R41, R33 ;  /* 0x0800002932317389 */ /* 0x00006400000c0021 */
[----:B01----:R-:W-:Y:S05]  /*1e150*/  ENDCOLLECTIVE ;  /* 0x000000000000791b */ /* 0x003fea0003800000 */
.L_x_379:
[----:B------:R-:W-:Y:S02]  /*1e160*/  HFMA2 R41, -RZ, RZ, 0, 5.9604644775390625e-08 ;  /* 0x00000001ff297431 */ /* 0x000fe400000001ff */
[----:B------:R-:W-:-:S04]  /*1e170*/  IMAD.IADD R26, R21, 0x1, R49 ;  /* 0x00000001151a7824 */ /* 0x000fc800078e0231 */
[----:B------:R-:W-:-:S07]  /*1e180*/  IMAD.MOV.U32 R50, RZ, RZ, R26 ;  /* 0x000000ffff327224 */ /* 0x000fce00078e001a */
[----:B------:R-:W-:Y:S05]  /*1e190*/  WARPSYNC.COLLECTIVE R32, `(.L_x_380) ;  /* 0x0000000020087348 */ /* 0x000fea0003c00000 */
[----:B------:R0:W1:Y:S02]  /*1e1a0*/  SHFL.DOWN P6, R49, R50, R41, R33 ;  /* 0x0800002932317389 */ /* 0x00006400000c0021 */
[----:B01----:R-:W-:Y:S05]  /*1e1b0*/  ENDCOLLECTIVE ;  /* 0x000000000000791b */ /* 0x003fea0003800000 */
.L_x_380:
[----:B------:R-:W-:Y:S05]  /*1e1c0*/  BRA `(.L_x_381) ;  /* 0xfffffe9400ec7947 */ /* 0x000fea000383ffff */
.L_x_91:
[----:B------:R-:W-:Y:S02]  /*1e1d0*/  IMAD.MOV.U32 R41, RZ, RZ, 0x10 ;  /* 0x00000010ff297424 */ /* 0x000fe400078e00ff */
[----:B------:R-:W-:Y:S02]  /*1e1e0*/  IMAD.MOV.U32 R33, RZ, RZ, 0x1f ;  /* 0x0000001fff217424 */ /* 0x000fe400078e00ff */
[----:B0-----:R-:W-:-:S07]  /*1e1f0*/  IMAD.MOV.U32 R32, RZ, RZ, -0x1 ;  /* 0xffffffffff207424 */ /* 0x001fce00078e00ff */
[----:B-1---5:R-:W-:Y:S05]  /*1e200*/  WARPSYNC.COLLECTIVE R32, `(.L_x_382) ;  /* 0x0000000020087348 */ /* 0x022fea0003c00000 */
[----:B-1----:R0:W1:Y:S02]  /*1e210*/  SHFL.DOWN P6, R49, R50, R41, R33 ;  /* 0x0800002932317389 */ /* 0x00206400000c0021 */
[----:B01---5:R-:W-:Y:S05]  /*1e220*/  ENDCOLLECTIVE ;  /* 0x000000000000791b */ /* 0x023fea0003800000 */
.L_x_382:
[----:B------:R-:W-:Y:S02]  /*1e230*/  IMAD.MOV.U32 R41, RZ, RZ, 0x8 ;  /* 0x00000008ff297424 */ /* 0x000fe400078e00ff */
[----:B------:R-:W-:-:S05]  /*1e240*/  IMAD.IADD R28, R49, 0x1, R50 ;  /* 0x00000001311c7824 */ /* 0x000fca00078e0232 */
[----:B------:R-:W-:-:S07]  /*1e250*/  MOV R50, R28 ;  /* 0x0000001c00327202 */ /* 0x000fce0000000f00 */
[----:B------:R-:W-:Y:S05]  /*1e260*/  WARPSYNC.COLLECTIVE R32, `(.L_x_383) ;  /* 0x0000000020087348 */ /* 0x000fea0003c00000 */
[----:B------:R0:W1:Y:S02]  /*1e270*/  SHFL.DOWN P6, R49, R50, R41, R33 ;  /* 0x0800002932317389 */ /* 0x00006400000c0021 */
[----:B01----:R-:W-:Y:S05]  /*1e280*/  ENDCOLLECTIVE ;  /* 0x000000000000791b */ /* 0x003fea0003800000 */
.L_x_383:
[----:B------:R-:W-:Y:S02]  /*1e290*/  IMAD.MOV.U32 R41, RZ, RZ, 0x4 ;  /* 0x00000004ff297424 */ /* 0x000fe400078e00ff */
[----:B------:R-:W-:-:S04]  /*1e2a0*/  IMAD.IADD R34, R28, 0x1, R49 ;  /* 0x000000011c227824 */ /* 0x000fc800078e0231 */
[----:B------:R-:W-:-:S07]  /*1e2b0*/  IMAD.MOV.U32 R50, RZ, RZ, R34 ;  /* 0x000000ffff327224 */ /* 0x000fce00078e0022 */
[----:B------:R-:W-:Y:S05]  /*1e2c0*/  WARPSYNC.COLLECTIVE R32, `(.L_x_384) ;  /* 0x0000000020087348 */ /* 0x000fea0003c00000 */
[----:B------:R0:W1:Y:S02]  /*1e2d0*/  SHFL.DOWN P6, R49, R50, R41, R33 ;  /* 0x0800002932317389 */ /* 0x00006400000c0021 */
[----:B01----:R-:W-:Y:S05]  /*1e2e0*/  ENDCOLLECTIVE ;  /* 0x000000000000791b */ /* 0x003fea0003800000 */
.L_x_384:
[----:B------:R-:W-:Y:S01]  /*1e2f0*/  IMAD.MOV.U32 R41, RZ, RZ, 0x2 ;  /* 0x00000002ff297424 */ /* 0x000fe200078e00ff */
[----:B------:R-:W-:-:S05]  /*1e300*/  IADD3 R35, PT, PT, R34, R49, RZ ;  /* 0x0000003122237210 */ /* 0x000fca0007ffe0ff */
[----:B------:R-:W-:-:S07]  /*1e310*/  IMAD.MOV.U32 R50, RZ, RZ, R35 ;  /* 0x000000ffff327224 */ /* 0x000fce00078e0023 */
[----:B------:R-:W-:Y:S05]  /*1e320*/  WARPSYNC.COLLECTIVE R32, `(.L_x_385) ;  /* 0x0000000020087348 */ /* 0x000fea0003c00000 */
[----:B------:R0:W1:Y:S02]  /*1e330*/  SHFL.DOWN P6, R49, R50, R41, R33 ;  /* 0x0800002932317389 */ /* 0x00006400000c0021 */
[----:B01----:R-:W-:Y:S05]  /*1e340*/  ENDCOLLECTIVE ;  /* 0x000000000000791b */ /* 0x003fea0003800000 */
.L_x_385:
[----:B------:R-:W-:Y:S02]  /*1e350*/  HFMA2 R41, -RZ, RZ, 0, 5.9604644775390625e-08 ;  /* 0x00000001ff297431 */ /* 0x000fe400000001ff */
[----:B------:R-:W-:-:S04]  /*1e360*/  IMAD.IADD R36, R35, 0x1, R49 ;  /* 0x0000000123247824 */ /* 0x000fc800078e0231 */
[----:B------:R-:W-:-:S07]  /*1e370*/  IMAD.MOV.U32 R50, RZ, RZ, R36 ;  /* 0x000000ffff327224 */ /* 0x000fce00078e0024 */
[----:B------:R-:W-:Y:S05]  /*1e380*/  WARPSYNC.COLLECTIVE R32, `(.L_x_386) ;  /* 0x0000000020087348 */ /* 0x000fea0003c00000 */
[----:B------:R0:W1:Y:S02]  /*1e390*/  SHFL.DOWN P6, R49, R50, R41, R33 ;  /* 0x0800002932317389 */ /* 0x00006400000c0021 */
[----:B01----:R-:W-:Y:S05]  /*1e3a0*/  ENDCOLLECTIVE ;  /* 0x000000000000791b */ /* 0x003fea0003800000 */
.L_x_386:
[----:B------:R-:W-:Y:S05]  /*1e3b0*/  BRA `(.L_x_387) ;  /* 0xfffffeac00f87947 */ /* 0x000fea000383ffff */
.L_x_94:
[----:B-1-3--:R-:W-:Y:S02]  /*1e3c0*/  IMAD.MOV.U32 R50, RZ, RZ, R34 ;  /* 0x000000ffff327224 */ /* 0x00afe400078e0022 */
[----:B------:R-:W-:Y:S02]  /*1e3d0*/  IMAD.MOV.U32 R41, RZ, RZ, 0x10 ;  /* 0x00000010ff297424 */ /* 0x000fe400078e00ff */
[----:B0-----:R-:W-:Y:S02]  /*1e3e0*/  IMAD.MOV.U32 R33, RZ, RZ, 0x1f ;  /* 0x0000001fff217424 */ /* 0x001fe400078e00ff */
[----:B------:R-:W-:-:S07]  /*1e3f0*/  IMAD.MOV.U32 R32, RZ, RZ, -0x1 ;  /* 0xffffffffff207424 */ /* 0x000fce00078e00ff */
[----:B--2--5:R-:W-:Y:S05]  /*1e400*/  WARPSYNC.COLLECTIVE R32, `(.L_x_388) ;  /* 0x0000000020087348 */ /* 0x024fea0003c00000 */
[----:B--2---:R0:W1:Y:S02]  /*1e410*/  SHFL.DOWN P6, R49, R50, R41, R33 ;  /* 0x0800002932317389 */ /* 0x00406400000c0021 */
[----:B01---5:R-:W-:Y:S05]  /*1e420*/  ENDCOLLECTIVE ;  /* 0x000000000000791b */ /* 0x023fea0003800000 */
.L_x_388:
[----:B------:R-:W-:Y:S01]  /*1e430*/  IMAD.MOV.U32 R41, RZ, RZ, 0x8 ;  /* 0x00000008ff297424 */ /* 0x000fe200078e00ff */
[----:B------:R-:W-:-:S05]  /*1e440*/  IADD3 R34, PT, PT, R34, R49, RZ ;  /* 0x0000003122227210 */ /* 0x000fca0007ffe0ff */
[----:B------:R-:W-:-:S07]  /*1e450*/  IMAD.MOV.U32 R50, RZ, RZ, R34 ;  /* 0x000000ffff327224 */ /* 0x000fce00078e0022 */
[----:B------:R-:W-:Y:S05]  /*1e460*/  WARPSYNC.COLLECTIVE R32, `(.L_x_389) ;  /* 0x0000000020087348 */ /* 0x000fea0003c00000 */
[----:B------:R0:W1:Y:S02]  /*1e470*/  SHFL.DOWN P6, R49, R50, R41, R33 ;  /* 0x0800002932317389 */ /* 0x00006400000c0021 */
[----:B01----:R-:W-:Y:S05]  /*1e480*/  ENDCOLLECTIVE ;  /* 0x000000000000791b */ /* 0x003fea0003800000 */
.L_x_389:
[----:B------:R-:W-:Y:S01]  /*1e490*/  MOV R41, 0x4 ;  /* 0x0000000400297802 */ /* 0x000fe20000000f00 */
[----:B------:R-:W-:-:S04]  /*1e4a0*/  IMAD.IADD R34, R34, 0x1, R49 ;  /* 0x0000000122227824 */ /* 0x000fc800078e0231 */
[----:B------:R-:W-:-:S07]  /*1e4b0*/  IMAD.MOV.U32 R50, RZ, RZ, R34 ;  /* 0x000000ffff327224 */ /* 0x000fce00078e0022 */
[----:B------:R-:W-:Y:S05]  /*1e4c0*/  WARPSYNC.COLLECTIVE R32, `(.L_x_390) ;  /* 0x0000000020087348 */ /* 0x000fea0003c00000 */
[----:B------:R0:W1:Y:S02]  /*1e4d0*/  SHFL.DOWN P6, R49, R50, R41, R33 ;  /* 0x0800002932317389 */ /* 0x00006400000c0021 */
[----:B01----:R-:W-:Y:S05]  /*1e4e0*/  ENDCOLLECTIVE ;  /* 0x000000000000791b */ /* 0x003fea0003800000 */
.L_x_390:
[----:B------:R-:W-:Y:S02]  /*1e4f0*/  IMAD.MOV.U32 R41, RZ, RZ, 0x2 ;  /* 0x00000002ff297424 */ /* 0x000fe400078e00ff */
[----:B------:R-:W-:-:S04]  /*1e500*/  IMAD.IADD R34, R34, 0x1, R49 ;  /* 0x0000000122227824 */ /* 0x000fc800078e0231 */
[----:B------:R-:W-:-:S07]  /*1e510*/  IMAD.MOV.U32 R50, RZ, RZ, R34 ;  /* 0x000000ffff327224 */ /* 0x000fce00078e0022 */
[----:B------:R-:W-:Y:S05]  /*1e520*/  WARPSYNC.COLLECTIVE R32, `(.L_x_391) ;  /* 0x0000000020087348 */ /* 0x000fea0003c00000 */
[----:B------:R0:W1:Y:S02]  /*1e530*/  SHFL.DOWN P6, R49, R50, R41, R33 ;  /* 0x0800002932317389 */ /* 0x00006400000c0021 */
[----:B01----:R-:W-:Y:S05]  /*1e540*/  ENDCOLLECTIVE ;  /* 0x000000000000791b */ /* 0x003fea0003800000 */
.L_x_391:
[----:B------:R-:W-:Y:S02]  /*1e550*/  IMAD.MOV.U32 R41, RZ, RZ, 0x1 ;  /* 0x00000001ff297424 */ /* 0x000fe400078e00ff */
[----:B------:R-:W-:-:S05]  /*1e560*/  IMAD.IADD R34, R34, 0x1, R49 ;  /* 0x0000000122227824 */ /* 0x000fca00078e0231 */
[----:B------:R-:W-:-:S07]  /*1e570*/  MOV R50, R34 ;  /* 0x0000002200327202 */ /* 0x000fce0000000f00 */
[----:B------:R-:W-:Y:S05]  /*1e580*/  WARPSYNC.COLLECTIVE R32, `(.L_x_392) ;  /* 0x0000000020087348 */ /* 0x000fea0003c00000 */
[----:B------:R0:W1:Y:S02]  /*1e590*/  SHFL.DOWN P6, R49, R50, R41, R33 ;  /* 0x0800002932317389 */ /* 0x00006400000c0021 */
[----:B01----:R-:W-:Y:S05]  /*1e5a0*/  ENDCOLLECTIVE ;  /* 0x000000000000791b */ /* 0x003fea0003800000 */
.L_x_392:
[----:B------:R-:W-:Y:S05]  /*1e5b0*/  BRA `(.L_x_393) ;  /* 0xfffffeb000587947 */ /* 0x000fea000383ffff */
.L_x_96:
[----:B-1-3--:R-:W-:Y:S01]  /*1e5c0*/  IMAD.MOV.U32 R50, RZ, RZ, R29 ;  /* 0x000000ffff327224 */ /* 0x00afe200078e001d */
[----:B0-----:R-:W-:Y:S01]  /*1e5d0*/  MOV R32, 0xffffffff ;  /* 0xffffffff00207802 */ /* 0x001fe20000000f00 */
[----:B------:R-:W-:Y:S02]  /*1e5e0*/  IMAD.MOV.U32 R41, RZ, RZ, 0x10 ;  /* 0x00000010ff297424 */ /* 0x000fe400078e00ff */
[----:B------:R-:W-:-:S07]  /*1e5f0*/  IMAD.MOV.U32 R33, RZ, RZ, 0x1f ;  /* 0x0000001fff217424 */ /* 0x000fce00078e00ff */
[----:B--2--5:R-:W-:Y:S05]  /*1e600*/  WARPSYNC.COLLECTIVE R32, `(.L_x_394) ;  /* 0x0000000020087348 */ /* 0x024fea0003c00000 */
[----:B--2---:R0:W1:Y:S02]  /*1e610*/  SHFL.DOWN P6, R49, R50, R41, R33 ;  /* 0x0800002932317389 */ /* 0x00406400000c0021 */
[----:B01---5:R-:W-:Y:S05]  /*1e620*/  ENDCOLLECTIVE ;  /* 0x000000000000791b */ /* 0x023fea0003800000 */
.L_x_394:
[----:B------:R-:W-:Y:S02]  /*1e630*/  IMAD.MOV.U32 R41, RZ, RZ, 0x8 ;  /* 0x00000008ff297424 */ /* 0x000fe400078e00ff */
[----:B------:R-:W-:-:S04]  /*1e640*/  IMAD.IADD R29, R49, 0x1, R29 ;  /* 0x00000001311d7824 */ /* 0x000fc800078e021d */
[----:B------:R-:W-:-:S07]  /*1e650*/  IMAD.MOV.U32 R50, RZ, RZ, R29 ;  /* 0x000000ffff327224 */ /* 0x000fce00078e001d */
[----:B------:R-:W-:Y:S05]  /*1e660*/  WARPSYNC.COLLECTIVE R32, `(.L_x_395) ;  /* 0x0000000020087348 */ /* 0x000fea0003c00000 */
[----:B------:R0:W1:Y:S02]  /*1e670*/  SHFL.DOWN P6, R49, R50, R41, R33 ;  /* 0x0800002932317389 */ /* 0x00006400000c0021 */
[----:B01----:R-:W-:Y:S05]  /*1e680*/  ENDCOLLECTIVE ;  /* 0x000000000000791b */ /* 0x003fea0003800000 */
.L_x_395:
[----:B------:R-:W-:Y:S02]  /*1e690*/  IMAD.MOV.U32 R41, RZ, RZ, 0x4 ;  /* 0x00000004ff297424 */ /* 0x000fe400078e00ff */
[----:B------:R-:W-:-:S05]  /*1e6a0*/  IMAD.IADD R29, R29, 0x1, R49 ;  /* 0x000000011d1d7824 */ /* 0x000fca00078e0231 */
[----:B------:R-:W-:-:S07]  /*1e6b0*/  MOV R50, R29 ;  /* 0x0000001d00327202 */ /* 0x000fce0000000f00 */
[----:B------:R-:W-:Y:S05]  /*1e6c0*/  WARPSYNC.COLLECTIVE R32, `(.L_x_396) ;  /* 0x0000000020087348 */ /* 0x000fea0003c00000 */
[----:B------:R0:W1:Y:S02]  /*1e6d0*/  SHFL.DOWN P6, R49, R50, R41, R33 ;  /* 0x0800002932317389 */ /* 0x00006400000c0021 */
[----:B01----:R-:W-:Y:S05]  /*1e6e0*/  ENDCOLLECTIVE ;  /* 0x000000000000791b */ /* 0x003fea0003800000 */
.L_x_396:
[----:B------:R-:W-:Y:S02]  /*1e6f0*/  IMAD.MOV.U32 R41, RZ, RZ, 0x2 ;  /* 0x00000002ff297424 */ /* 0x000fe400078e00ff */
[----:B------:R-:W-:-:S04]  /*1e700*/  IMAD.IADD R29, R29, 0x1, R49 ;  /* 0x000000011d1d7824 */ /* 0x000fc800078e0231 */
[----:B------:R-:W-:-:S07]  /*1e710*/  IMAD.MOV.U32 R50, RZ, RZ, R29 ;  /* 0x000000ffff327224 */ /* 0x000fce00078e001d */
[----:B------:R-:W-:Y:S05]  /*1e720*/  WARPSYNC.COLLECTIVE R32, `(.L_x_397) ;  /* 0x0000000020087348 */ /* 0x000fea0003c00000 */
[----:B------:R0:W1:Y:S02]  /*1e730*/  SHFL.DOWN P6, R49, R50, R41, R33 ;  /* 0x0800002932317389 */ /* 0x00006400000c0021 */
[----:B01----:R-:W-:Y:S05]  /*1e740*/  ENDCOLLECTIVE ;  /* 0x000000000000791b */ /* 0x003fea0003800000 */
.L_x_397:
[----:B------:R-:W-:Y:S01]  /*1e750*/  IMAD.MOV.U32 R41, RZ, RZ, 0x1 ;  /* 0x00000001ff297424 */ /* 0x000fe200078e00ff */
[----:B------:R-:W-:-:S05]  /*1e760*/  IADD3 R29, PT, PT, R29, R49, RZ ;  /* 0x000000311d1d7210 */ /* 0x000fca0007ffe0ff */
[----:B------:R-:W-:-:S07]  /*1e770*/  IMAD.MOV.U32 R50, RZ, RZ, R29 ;  /* 0x000000ffff327224 */ /* 0x000fce00078e001d */
[----:B------:R-:W-:Y:S05]  /*1e780*/  WARPSYNC.COLLECTIVE R32, `(.L_x_398) ;  /* 0x0000000020087348 */ /* 0x000fea0003c00000 */
[----:B------:R0:W1:Y:S02]  /*1e790*/  SHFL.DOWN P6, R49, R50, R41, R33 ;  /* 0x0800002932317389 */ /* 0x00006400000c0021 */
[----:B01----:R-:W-:Y:S05]  /*1e7a0*/  ENDCOLLECTIVE ;  /* 0x000000000000791b */ /* 0x003fea0003800000 */
.L_x_398:
[----:B------:R-:W-:Y:S05]  /*1e7b0*/  BRA `(.L_x_399) ;  /* 0xfffffeb000847947 */ /* 0x000fea000383ffff */
.L_x_99:
[----:B------:R-:W-:Y:S02]  /*1e7c0*/  HFMA2 R33, -RZ, RZ, 0, 1.847743988037109375e-06 ;  /* 0x0000001fff217431 */ /* 0x000fe400000001ff */
[----:B-12---:R-:W-:Y:S02]  /*1e7d0*/  IMAD.MOV.U32 R50, RZ, RZ, R29 ;  /* 0x000000ffff327224 */ /* 0x006fe400078e001d */
[----:B------:R-:W-:Y:S02]  /*1e7e0*/  IMAD.MOV.U32 R41, RZ, RZ, 0x10 ;  /* 0x00000010ff297424 */ /* 0x000fe400078e00ff */
[----:B0-----:R-:W-:-:S07]  /*1e7f0*/  IMAD.MOV.U32 R32, RZ, RZ, -0x1 ;  /* 0xffffffffff207424 */ /* 0x001fce00078e00ff */
[----:B----45:R-:W-:Y:S05]  /*1e800*/  WARPSYNC.COLLECTIVE R32, `(.L_x_400) ;  /* 0x0000000020087348 */ /* 0x030fea0003c00000 */
[----:B----4-:R0:W1:Y:S02]  /*1e810*/  SHFL.DOWN P6, R49, R50, R41, R33 ;  /* 0x0800002932317389 */ /* 0x01006400000c0021 */
[----:B01---5:R-:W-:Y:S05]  /*1e820*/  ENDCOLLECTIVE ;  /* 0x000000000000791b */ /* 0x023fea0003800000 */
.L_x_400:
[----:B------:R-:W-:Y:S02]  /*1e830*/  IMAD.MOV.U32 R41, RZ, RZ, 0x8 ;  /* 0x00000008ff297424 */ /* 0x000fe400078e00ff */
[----:B------:R-:W-:-:S04]  /*1e840*/  IMAD.IADD R29, R29, 0x1, R49 ;  /* 0x000000011d1d7824 */ /* 0x000fc800078e0231 */
[----:B------:R-:W-:-:S07]  /*1e850*/  IMAD.MOV.U32 R50, RZ, RZ, R29 ;  /* 0x000000ffff327224 */ /* 0x000fce00078e001d */
[----:B------:R-:W-:Y:S05]  /*1e860*/  WARPSYNC.COLLECTIVE R32, `(.L_x_401) ;  /* 0x0000000020087348 */ /* 0x000fea0003c00000 */
[----:B------:R0:W1:Y:S02]  /*1e870*/  SHFL.DOWN P6, R49, R50, R41, R33 ;  /* 0x0800002932317389 */ /* 0x00006400000c0021 */
[----:B01----:R-:W-:Y:S05]  /*1e880*/  ENDCOLLECTIVE ;  /* 0x000000000000791b */ /* 0x003fea0003800000 */
.L_x_401:
[----:B------:R-:W-:Y:S01]  /*1e890*/  IMAD.MOV.U32 R41, RZ, RZ, 0x4 ;  /* 0x00000004ff297424 */ /* 0x000fe200078e00ff */
[----:B------:R-:W-:-:S05]  /*1e8a0*/  IADD3 R29, PT, PT, R29, R49, RZ ;  /* 0x000000311d1d7210 */ /* 0x000fca0007ffe0ff */
[----:B------:R-:W-:-:S07]  /*1e8b0*/  IMAD.MOV.U32 R50, RZ, RZ, R29 ;  /* 0x000000ffff327224 */ /* 0x000fce00078e001d */
[----:B------:R-:W-:Y:S05]  /*1e8c0*/  WARPSYNC.COLLECTIVE R32, `(.L_x_402) ;  /* 0x0000000020087348 */ /* 0x000fea0003c00000 */
[----:B------:R0:W1:Y:S02]  /*1e8d0*/  SHFL.DOWN P6, R49, R50, R41, R33 ;  /* 0x0800002932317389 */ /* 0x00006400000c0021 */
[----:B01----:R-:W-:Y:S05]  /*1e8e0*/  ENDCOLLECTIVE ;  /* 0x000000000000791b */ /* 0x003fea0003800000 */
.L_x_402:
[----:B------:R-:W-:Y:S01]  /*1e8f0*/  MOV R41, 0x2 ;  /* 0x0000000200297802 */ /* 0x000fe20000000f00 */
[----:B------:R-:W-:-:S04]  /*1e900*/  IMAD.IADD R29, R29, 0x1, R49 ;  /* 0x000000011d1d7824 */ /* 0x000fc800078e0231 */
[----:B------:R-:W-:-:S07]  /*1e910*/  IMAD.MOV.U32 R50, RZ, RZ, R29 ;  /* 0x000000ffff327224 */ /* 0x000fce00078e001d */
[----:B------:R-:W-:Y:S05]  /*1e920*/  WARPSYNC.COLLECTIVE R32, `(.L_x_403) ;  /* 0x0000000020087348 */ /* 0x000fea0003c00000 */
[----:B------:R0:W1:Y:S02]  /*1e930*/  SHFL.DOWN P6, R49, R50, R41, R33 ;  /* 0x0800002932317389 */ /* 0x00006400000c0021 */
[----:B01----:R-:W-:Y:S05]  /*1e940*/  ENDCOLLECTIVE ;  /* 0x000000000000791b */ /* 0x003fea0003800000 */
.L_x_403:
[----:B------:R-:W-:Y:S02]  /*1e950*/  IMAD.MOV.U32 R41, RZ, RZ, 0x1 ;  /* 0x00000001ff297424 */ /* 0x000fe400078e00ff */
[----:B------:R-:W-:-:S04]  /*1e960*/  IMAD.IADD R29, R29, 0x1, R49 ;  /* 0x000000011d1d7824 */ /* 0x000fc800078e0231 */
[----:B------:R-:W-:-:S07]  /*1e970*/  IMAD.MOV.U32 R50, RZ, RZ, R29 ;  /* 0x000000ffff327224 */ /* 0x000fce00078e001d */
[----:B------:R-:W-:Y:S05]  /*1e980*/  WARPSYNC.COLLECTIVE R32, `(.L_x_404) ;  /* 0x0000000020087348 */ /* 0x000fea0003c00000 */
[----:B------:R0:W1:Y:S02]  /*1e990*/  SHFL.DOWN P6, R49, R50, R41, R33 ;  /* 0x0800002932317389 */ /* 0x00006400000c0021 */
[----:B01----:R-:W-:Y:S05]  /*1e9a0*/  ENDCOLLECTIVE ;  /* 0x000000000000791b */ /* 0x003fea0003800000 */
.L_x_404:
[----:B------:R-:W-:Y:S05]  /*1e9b0*/  BRA `(.L_x_405) ;  /* 0xfffffeb000ac7947 */ /* 0x000fea000383ffff */
.L_x_101:
[----:B------:R-:W-:Y:S02]  /*1e9c0*/  HFMA2 R41, -RZ, RZ, 0, 9.5367431640625e-07 ;  /* 0x00000010ff297431 */ /* 0x000fe400000001ff */
[----:B-12---:R-:W-:Y:S02]  /*1e9d0*/  IMAD.MOV.U32 R50, RZ, RZ, R29 ;  /* 0x000000ffff327224 */ /* 0x006fe400078e001d */
[----:B------:R-:W-:Y:S02]  /*1e9e0*/  IMAD.MOV.U32 R33, RZ, RZ, 0x1f ;  /* 0x0000001fff217424 */ /* 0x000fe400078e00ff */
[----:B0-----:R-:W-:-:S07]  /*1e9f0*/  IMAD.MOV.U32 R32, RZ, RZ, -0x1 ;  /* 0xffffffffff207424 */ /* 0x001fce00078e00ff */
[----:B----45:R-:W-:Y:S05]  /*1ea00*/  WARPSYNC.COLLECTIVE R32, `(.L_x_406) ;  /* 0x0000000020087348 */ /* 0x030fea0003c00000 */
[----:B----4-:R0:W1:Y:S02]  /*1ea10*/  SHFL.DOWN P6, R49, R50, R41, R33 ;  /* 0x0800002932317389 */ /* 0x01006400000c0021 */
[----:B01---5:R-:W-:Y:S05]  /*1ea20*/  ENDCOLLECTIVE ;  /* 0x000000000000791b */ /* 0x023fea0003800000 */
.L_x_406:
[----:B------:R-:W-:Y:S01]  /*1ea30*/  MOV R41, 0x8 ;  /* 0x0000000800297802 */ /* 0x000fe20000000f00 */
[----:B------:R-:W-:-:S04]  /*1ea40*/  IMAD.IADD R29, R49, 0x1, R29 ;  /* 0x00000001311d7824 */ /* 0x000fc800078e021d */
[----:B------:R-:W-:-:S07]  /*1ea50*/  IMAD.MOV.U32 R50, RZ, RZ, R29 ;  /* 0x000000ffff327224 */ /* 0x000fce00078e001d */
[----:B------:R-:W-:Y:S05]  /*1ea60*/  WARPSYNC.COLLECTIVE R32, `(.L_x_407) ;  /* 0x0000000020087348 */ /* 0x000fea0003c00000 */
[----:B------:R0:W1:Y:S02]  /*1ea70*/  SHFL.DOWN P6, R49, R50, R41, R33 ;  /* 0x0800002932317389 */ /* 0x00006400000c0021 */
[----:B01----:R-:W-:Y:S05]  /*1ea80*/  ENDCOLLECTIVE ;  /* 0x000000000000791b */ /* 0x003fea0003800000 */
.L_x_407:
[----:B------:R-:W-:Y:S02]  /*1ea90*/  IMAD.MOV.U32 R41, RZ, RZ, 0x4 ;  /* 0x00000004ff297424 */ /* 0x000fe400078e00ff */
[----:B------:R-:W-:-:S04]  /*1eaa0*/  IMAD.IADD R29, R29, 0x1, R49 ;  /* 0x000000011d1d7824 */ /* 0x000fc800078e0231 */
[----:B------:R-:W-:-:S07]  /*1eab0*/  IMAD.MOV.U32 R50, RZ, RZ, R29 ;  /* 0x000000ffff327224 */ /* 0x000fce00078e001d */
[----:B------:R-:W-:Y:S05]  /*1eac0*/  WARPSYNC.COLLECTIVE R32, `(.L_x_408) ;  /* 0x0000000020087348 */ /* 0x000fea0003c00000 */
[----:B------:R0:W1:Y:S02]  /*1ead0*/  SHFL.DOWN P6, R49, R50, R41, R33 ;  /* 0x0800002932317389 */ /* 0x00006400000c0021 */
[----:B01----:R-:W-:Y:S05]  /*1eae0*/  ENDCOLLECTIVE ;  /* 0x000000000000791b */ /* 0x003fea0003800000 */
.L_x_408:
[----:B------:R-:W-:Y:S02]  /*1eaf0*/  IMAD.MOV.U32 R41, RZ, RZ, 0x2 ;  /* 0x00000002ff297424 */ /* 0x000fe400078e00ff */
[----:B------:R-:W-:-:S05]  /*1eb00*/  IMAD.IADD R29, R29, 0x1, R49 ;  /* 0x000000011d1d7824 */ /* 0x000fca00078e0231 */
[----:B------:R-:W-:-:S07]  /*1eb10*/  MOV R50, R29 ;  /* 0x0000001d00327202 */ /* 0x000fce0000000f00 */
[----:B------:R-:W-:Y:S05]  /*1eb20*/  WARPSYNC.COLLECTIVE R32, `(.L_x_409) ;  /* 0x0000000020087348 */ /* 0x000fea0003c00000 */
[----:B------:R0:W1:Y:S02]  /*1eb30*/  SHFL.DOWN P6, R49, R50, R41, R33 ;  /* 0x0800002932317389 */ /* 0x00006400000c0021 */
[----:B01----:R-:W-:Y:S05]  /*1eb40*/  ENDCOLLECTIVE ;  /* 0x000000000000791b */ /* 0x003fea0003800000 */
.L_x_409:
[----:B------:R-:W-:Y:S02]  /*1eb50*/  IMAD.MOV.U32 R41, RZ, RZ, 0x1 ;  /* 0x00000001ff297424 */ /* 0x000fe400078e00ff */
[----:B------:R-:W-:-:S04]  /*1eb60*/  IMAD.IADD R29, R29, 0x1, R49 ;  /* 0x000000011d1d7824 */ /* 0x000fc800078e0231 */
[----:B------:R-:W-:-:S07]  /*1eb70*/  IMAD.MOV.U32 R50, RZ, RZ, R29 ;  /* 0x000000ffff327224 */ /* 0x000fce00078e001d */
[----:B------:R-:W-:Y:S05]  /*1eb80*/  WARPSYNC.COLLECTIVE R32, `(.L_x_410) ;  /* 0x0000000020087348 */ /* 0x000fea0003c00000 */
[----:B------:R0:W1:Y:S02]  /*1eb90*/  SHFL.DOWN P6, R49, R50, R41, R33 ;  /* 0x0800002932317389 */ /* 0x00006400000c0021 */
[----:B01----:R-:W-:Y:S05]  /*1eba0*/  ENDCOLLECTIVE ;  /* 0x000000000000791b */ /* 0x003fea0003800000 */
.L_x_410:
[----:B------:R-:W-:Y:S05]  /*1ebb0*/  BRA `(.L_x_411) ;  /* 0xfffffeb000d87947 */ /* 0x000fea000383ffff */
.L_x_104:
[----:B-12---:R-:W-:Y:S01]  /*1ebc0*/  MOV R50, R29 ;  /* 0x0000001d00327202 */ /* 0x006fe20000000f00 */
[----:B------:R-:W-:Y:S02]  /*1ebd0*/  IMAD.MOV.U32 R41, RZ, RZ, 0x10 ;  /* 0x00000010ff297424 */ /* 0x000fe400078e00ff */
[----:B------:R-:W-:Y:S02]  /*1ebe0*/  IMAD.MOV.U32 R33, RZ, RZ, 0x1f ;  /* 0x0000001fff217424 */ /* 0x000fe400078e00ff */
[----:B0-----:R-:W-:-:S07]  /*1ebf0*/  IMAD.MOV.U32 R32, RZ, RZ, -0x1 ;  /* 0xffffffffff207424 */ /* 0x001fce00078e00ff */
[----:B---345:R-:W-:Y:S05]  /*1ec00*/  WARPSYNC.COLLECTIVE R32, `(.L_x_412) ;  /* 0x0000000020087348 */ /* 0x038fea0003c00000 */
[----:B---34-:R0:W1:Y:S02]  /*1ec10*/  SHFL.DOWN P6, R49, R50, R41, R33 ;  /* 0x0800002932317389 */ /* 0x01806400000c0021 */
[----:B01---5:R-:W-:Y:S05]  /*1ec20*/  ENDCOLLECTIVE ;  /* 0x000000000000791b */ /* 0x023fea0003800000 */
.L_x_412:
[----:B------:R-:W-:Y:S02]  /*1ec30*/  IMAD.MOV.U32 R41, RZ, RZ, 0x8 ;  /* 0x00000008ff297424 */ /* 0x000fe400078e00ff */
[----:B------:R-:W-:-:S05]  /*1ec40*/  IMAD.IADD R29, R29, 0x1, R49 ;  /* 0x000000011d1d7824 */ /* 0x000fca00078e0231 */
[----:B------:R-:W-:-:S07]  /*1ec50*/  MOV R50, R29 ;  /* 0x0000001d00327202 */ /* 0x000fce0000000f00 */
[----:B------:R-:W-:Y:S05]  /*1ec60*/  WARPSYNC.COLLECTIVE R32, `(.L_x_413) ;  /* 0x0000000020087348 */ /* 0x000fea0003c00000 */
[----:B------:R0:W1:Y:S02]  /*1ec70*/  SHFL.DOWN P6, R49, R50, R41, R33 ;  /* 0x0800002932317389 */ /* 0x00006400000c0021 */
[----:B01----:R-:W-:Y:S05]  /*1ec80*/  ENDCOLLECTIVE ;  /* 0x000000000000791b */ /* 0x003fea0003800000 */
.L_x_413:
[----:B------:R-:W-:Y:S02]  /*1ec90*/  IMAD.MOV.U32 R41, RZ, RZ, 0x4 ;  /* 0x00000004ff297424 */ /* 0x000fe400078e00ff */
[----:B------:R-:W-:-:S04]  /*1eca0*/  IMAD.IADD R29, R29, 0x1, R49 ;  /* 0x000000011d1d7824 */ /* 0x000fc800078e0231 */
[----:B------:R-:W-:-:S07]  /*1ecb0*/  IMAD.MOV.U32 R50, RZ, RZ, R29 ;  /* 0x000000ffff327224 */ /* 0x000fce00078e001d */
[----:B------:R-:W-:Y:S05]  /*1ecc0*/  WARPSYNC.COLLECTIVE R32, `(.L_x_414) ;  /* 0x0000000020087348 */ /* 0x000fea0003c00000 */
[----:B------:R0:W1:Y:S02]  /*1ecd0*/  SHFL.DOWN P6, R49, R50, R41, R33 ;  /* 0x0800002932317389 */ /* 0x00006400000c0021 */
[----:B01----:R-:W-:Y:S05]  /*1ece0*/  ENDCOLLECTIVE ;  /* 0x000000000000791b */ /* 0x003fea0003800000 */
.L_x_414:
[----:B------:R-:W-:Y:S01]  /*1ecf0*/  IMAD.MOV.U32 R41, RZ, RZ, 0x2 ;  /* 0x00000002ff297424 */ /* 0x000fe200078e00ff */
[----:B------:R-:W-:-:S05]  /*1ed00*/  IADD3 R29, PT, PT, R29, R49, RZ ;  /* 0x000000311d1d7210 */ /* 0x000fca0007ffe0ff */
[----:B------:R-:W-:-:S07]  /*1ed10*/  IMAD.MOV.U32 R50, RZ, RZ, R29 ;  /* 0x000000ffff327224 */ /* 0x000fce00078e001d */
[----:B------:R-:W-:Y:S05]  /*1ed20*/  WARPSYNC.COLLECTIVE R32, `(.L_x_415) ;  /* 0x0000000020087348 */ /* 0x000fea0003c00000 */
[----:B------:R0:W1:Y:S02]  /*1ed30*/  SHFL.DOWN P6, R49, R50, R41, R33 ;  /* 0x0800002932317389 */ /* 0x00006400000c0021 */
[----:B01----:R-:W-:Y:S05]  /*1ed40*/  ENDCOLLECTIVE ;  /* 0x000000000000791b */ /* 0x003fea0003800000 */
.L_x_415:
[----:B------:R-:W-:Y:S02]  /*1ed50*/  HFMA2 R41, -RZ, RZ, 0, 5.9604644775390625e-08 ;  /* 0x00000001ff297431 */ /* 0x000fe400000001ff */
[----:B------:R-:W-:-:S04]  /*1ed60*/  IMAD.IADD R29, R29, 0x1, R49 ;  /* 0x000000011d1d7824 */ /* 0x000fc800078e0231 */
[----:B------:R-:W-:-:S07]  /*1ed70*/  IMAD.MOV.U32 R50, RZ, RZ, R29 ;  /* 0x000000ffff327224 */ /* 0x000fce00078e001d */
[----:B------:R-:W-:Y:S05]  /*1ed80*/  WARPSYNC.COLLECTIVE R32, `(.L_x_416) ;  /* 0x0000000020087348 */ /* 0x000fea0003c00000 */
[----:B------:R0:W1:Y:S02]  /*1ed90*/  SHFL.DOWN P6, R49, R50, R41, R33 ;  /* 0x0800002932317389 */ /* 0x00006400000c0021 */
[----:B01----:R-:W-:Y:S05]  /*1eda0*/  ENDCOLLECTIVE ;  /* 0x000000000000791b */ /* 0x003fea0003800000 */
.L_x_416:
[----:B------:R-:W-:Y:S05]  /*1edb0*/  BRA `(.L_x_417) ;  /* 0xfffffeb400387947 */ /* 0x000fea000383ffff */
.L_x_106:
[----:B-1----:R-:W-:Y:S02]  /*1edc0*/  IMAD.MOV.U32 R50, RZ, RZ, R28 ;  /* 0x000000ffff327224 */ /* 0x002fe400078e001c */
[----:B------:R-:W-:Y:S02]  /*1edd0*/  IMAD.MOV.U32 R41, RZ, RZ, 0x10 ;  /* 0x00000010ff297424 */ /* 0x000fe400078e00ff */
[----:B------:R-:W-:Y:S02]  /*1ede0*/  IMAD.MOV.U32 R33, RZ, RZ, 0x1f ;  /* 0x0000001fff217424 */ /* 0x000fe400078e00ff */
[----:B------:R-:W-:-:S07]  /*1edf0*/  IMAD.MOV.U32 R32, RZ, RZ, -0x1 ;  /* 0xffffffffff207424 */ /* 0x000fce00078e00ff */
[----:B0--345:R-:W-:Y:S05]  /*1ee00*/  WARPSYNC.COLLECTIVE R32, `(.L_x_418) ;  /* 0x0000000020087348 */ /* 0x039fea0003c00000 */
[----:B---34-:R1:W2:Y:S02]  /*1ee10*/  SHFL.DOWN P6, R49, R50, R41, R33 ;  /* 0x0800002932317389 */ /* 0x0182a400000c0021 */
[----:B012--5:R-:W-:Y:S05]  /*1ee20*/  ENDCOLLECTIVE ;  /* 0x000000000000791b */ /* 0x027fea0003800000 */
.L_x_418:
[----:B------:R-:W-:Y:S01]  /*1ee30*/  IMAD.MOV.U32 R41, RZ, RZ, 0x8 ;  /* 0x00000008ff297424 */ /* 0x000fe200078e00ff */
[----:B------:R-:W-:-:S05]  /*1ee40*/  IADD3 R28, PT, PT, R49, R28, RZ ;  /* 0x0000001c311c7210 */ /* 0x000fca0007ffe0ff */
[----:B------:R-:W-:-:S07]  /*1ee50*/  IMAD.MOV.U32 R50, RZ, RZ, R28 ;  /* 0x000000ffff327224 */ /* 0x000fce00078e001c */
[----:B------:R-:W-:Y:S05]  /*1ee60*/  WARPSYNC.COLLECTIVE R32, `(.L_x_419) ;  /* 0x0000000020087348 */ /* 0x000fea0003c00000 */
[----:B------:R0:W1:Y:S02]  /*1ee70*/  SHFL.DOWN P6, R49, R50, R41, R33 ;  /* 0x0800002932317389 */ /* 0x00006400000c0021 */
[----:B01----:R-:W-:Y:S05]  /*1ee80*/  ENDCOLLECTIVE ;  /* 0x000000000000791b */ /* 0x003fea0003800000 */
.L_x_419:
[----:B------:R-:W-:Y:S01]  /*1ee90*/  MOV R41, 0x4 ;  /* 0x0000000400297802 */ /* 0x000fe20000000f00 */
[----:B------:R-:W-:-:S04]  /*1eea0*/  IMAD.IADD R28, R28, 0x1, R49 ;  /* 0x000000011c1c7824 */ /* 0x000fc800078e0231 */
[----:B------:R-:W-:-:S07]  /*1eeb0*/  IMAD.MOV.U32 R50, RZ, RZ, R28 ;  /* 0x000000ffff327224 */ /* 0x000fce00078e001c */
[----:B------:R-:W-:Y:S05]  /*1eec0*/  WARPSYNC.COLLECTIVE R32, `(.L_x_420) ;  /* 0x0000000020087348 */ /* 0x000fea0003c00000 */
[----:B------:R0:W1:Y:S02]  /*1eed0*/  SHFL.DOWN P6, R49, R50, R41, R33 ;  /* 0x0800002932317389 */ /* 0x00006400000c0021 */
[----:B01----:R-:W-:Y:S05]  /*1eee0*/  ENDCOLLECTIVE ;  /* 0x000000000000791b */ /* 0x003fea0003800000 */
.L_x_420:
[----:B------:R-:W-:Y:S02]  /*1eef0*/  IMAD.MOV.U32 R41, RZ, RZ, 0x2 ;  /* 0x00000002ff297424 */ /* 0x000fe400078e00ff */
[----:B------:R-:W-:-:S04]  /*1ef00*/  IMAD.IADD R28, R28, 0x1, R49 ;  /* 0x000000011c1c7824 */ /* 0x000fc800078e0231 */
[----:B------:R-:W-:-:S07]  /*1ef10*/  IMAD.MOV.U32 R50, RZ, RZ, R28 ;  /* 0x000000ffff327224 */ /* 0x000fce00078e001c */
[----:B------:R-:W-:Y:S05]  /*1ef20*/  WARPSYNC.COLLECTIVE R32, `(.L_x_421) ;  /* 0x0000000020087348 */ /* 0x000fea0003c00000 */
[----:B------:R0:W1:Y:S02]  /*1ef30*/  SHFL.DOWN P6, R49, R50, R41, R33 ;  /* 0x0800002932317389 */ /* 0x00006400000c0021 */
[----:B01----:R-:W-:Y:S05]  /*1ef40*/  ENDCOLLECTIVE ;  /* 0x000000000000791b */ /* 0x003fea0003800000 */
.L_x_421:
[----:B------:R-:W-:Y:S02]  /*1ef50*/  IMAD.MOV.U32 R41, RZ, RZ, 0x1 ;  /* 0x00000001ff297424 */ /* 0x000fe400078e00ff */
[----:B------:R-:W-:-:S05]  /*1ef60*/  IMAD.IADD R28, R28, 0x1, R49 ;  /* 0x000000011c1c7824 */ /* 0x000fca00078e0231 */
[----:B------:R-:W-:-:S07]  /*1ef70*/  MOV R50, R28 ;  /* 0x0000001c00327202 */ /* 0x000fce0000000f00 */
[----:B------:R-:W-:Y:S05]  /*1ef80*/  WARPSYNC.COLLECTIVE R32, `(.L_x_422) ;  /* 0x0000000020087348 */ /* 0x000fea0003c00000 */
[----:B------:R0:W1:Y:S02]  /*1ef90*/  SHFL.DOWN P6, R49, R50, R41, R33 ;  /* 0x0800002932317389 */ /* 0x00006400000c0021 */
[----:B01----:R-:W-:Y:S05]  /*1efa0*/  ENDCOLLECTIVE ;  /* 0x000000000000791b */ /* 0x003fea0003800000 */
.L_x_422:
[----:B------:R-:W-:Y:S05]  /*1efb0*/  BRA `(.L_x_423) ;  /* 0xfffffeb400647947 */ /* 0x000fea000383ffff */
.L_x_109:
[----:B0-----:R-:W-:Y:S01]  /*1efc0*/  IMAD.MOV.U32 R50, RZ, RZ, R29 ;  /* 0x000000ffff327224 */ /* 0x001fe200078e001d */
[----:B-1----:R-:W-:Y:S01]  /*1efd0*/  MOV R32, 0xffffffff ;  /* 0xffffffff00207802 */ /* 0x002fe20000000f00 */
[----:B------:R-:W-:Y:S02]  /*1efe0*/  IMAD.MOV.U32 R41, RZ, RZ, 0x10 ;  /* 0x00000010ff297424 */ /* 0x000fe400078e00ff */
[----:B------:R-:W-:-:S07]  /*1eff0*/  IMAD.MOV.U32 R33, RZ, RZ, 0x1f ;  /* 0x0000001fff217424 */ /* 0x000fce00078e00ff */
[----:B--2345:R-:W-:Y:S05]  /*1f000*/  WARPSYNC.COLLECTIVE R32, `(.L_x_424) ;  /* 0x0000000020087348 */ /* 0x03cfea0003c00000 */
[----:B--234-:R0:W1:Y:S02]  /*1f010*/  SHFL.DOWN P6, R49, R50, R41, R33 ;  /* 0x0800002932317389 */ /* 0x01c06400000c0021 */
[----:B01---5:R-:W-:Y:S05]  /*1f020*/  ENDCOLLECTIVE ;  /* 0x000000000000791b */ /* 0x023fea0003800000 */
.L_x_424:
[----:B------:R-:W-:Y:S02]  /*1f030*/  IMAD.MOV.U32 R41, RZ, RZ, 0x8 ;  /* 0x00000008ff297424 */ /* 0x000fe400078e00ff */
[----:B------:R-:W-:-:S04]  /*1f040*/  IMAD.IADD R29, R29, 0x1, R49 ;  /* 0x000000011d1d7824 */ /* 0x000fc800078e0231 */
[----:B------:R-:W-:-:S07]  /*1f050*/  IMAD.MOV.U32 R50, RZ, RZ, R29 ;  /* 0x000000ffff327224 */ /* 0x000fce00078e001d */
[----:B------:R-:W-:Y:S05]  /*1f060*/  WARPSYNC.COLLECTIVE R32, `(.L_x_425) ;  /* 0x0000000020087348 */ /* 0x000fea0003c00000 */
[----:B------:R0:W1:Y:S02]  /*1f070*/  SHFL.DOWN P6, R49, R50, R41, R33 ;  /* 0x0800002932317389 */ /* 0x00006400000c0021 */
[----:B01----:R-:W-:Y:S05]  /*1f080*/  ENDCOLLECTIVE ;  /* 0x000000000000791b */ /* 0x003fea0003800000 */
.L_x_425:
[----:B------:R-:W-:Y:S02]  /*1f090*/  IMAD.MOV.U32 R41, RZ, RZ, 0x4 ;  /* 0x00000004ff297424 */ /* 0x000fe400078e00ff */
[----:B------:R-:W-:-:S05]  /*1f0a0*/  IMAD.IADD R29, R29, 0x1, R49 ;  /* 0x000000011d1d7824 */ /* 0x000fca00078e0231 */
[----:B------:R-:W-:-:S07]  /*1f0b0*/  MOV R50, R29 ;  /* 0x0000001d00327202 */ /* 0x000fce0000000f00 */
[----:B------:R-:W-:Y:S05]  /*1f0c0*/  WARPSYNC.COLLECTIVE R32, `(.L_x_426) ;  /* 0x0000000020087348 */ /* 0x000fea0003c00000 */
[----:B------:R0:W1:Y:S02]  /*1f0d0*/  SHFL.DOWN P6, R49, R50, R41, R33 ;  /* 0x0800002932317389 */ /* 0x00006400000c0021 */
[----:B01----:R-:W-:Y:S05]  /*1f0e0*/  ENDCOLLECTIVE ;  /* 0x000000000000791b */ /* 0x003fea0003800000 */
.L_x_426:
[----:B------:R-:W-:Y:S02]  /*1f0f0*/  IMAD.MOV.U32 R41, RZ, RZ, 0x2 ;  /* 0x00000002ff297424 */ /* 0x000fe400078e00ff */
[----:B------:R-:W-:-:S04]  /*1f100*/  IMAD.IADD R29, R29, 0x1, R49 ;  /* 0x000000011d1d7824 */ /* 0x000fc800078e0231 */
[----:B------:R-:W-:-:S07]  /*1f110*/  IMAD.MOV.U32 R50, RZ, RZ, R29 ;  /* 0x000000ffff327224 */ /* 0x000fce00078e001d */
[----:B------:R-:W-:Y:S05]  /*1f120*/  WARPSYNC.COLLECTIVE R32, `(.L_x_427) ;  /* 0x0000000020087348 */ /* 0x000fea0003c00000 */
[----:B------:R0:W1:Y:S02]  /*1f130*/  SHFL.DOWN P6, R49, R50, R41, R33 ;  /* 0x0800002932317389 */ /* 0x00006400000c0021 */
[----:B01----:R-:W-:Y:S05]  /*1f140*/  ENDCOLLECTIVE ;  /* 0x000000000000791b */ /* 0x003fea0003800000 */
.L_x_427:
[----:B------:R-:W-:Y:S01]  /*1f150*/  IMAD.MOV.U32 R41, RZ, RZ, 0x1 ;  /* 0x00000001ff297424 */ /* 0x000fe200078e00ff */
[----:B------:R-:W-:-:S05]  /*1f160*/  IADD3 R29, PT, PT, R29, R49, RZ ;  /* 0x000000311d1d7210 */ /* 0x000fca0007ffe0ff */
[----:B------:R-:W-:-:S07]  /*1f170*/  IMAD.MOV.U32 R50, RZ, RZ, R29 ;  /* 0x000000ffff327224 */ /* 0x000fce00078e001d */
[----:B------:R-:W-:Y:S05]  /*1f180*/  WARPSYNC.COLLECTIVE R32, `(.L_x_428) ;  /* 0x0000000020087348 */ /* 0x000fea0003c00000 */
[----:B------:R0:W1:Y:S02]  /*1f190*/  SHFL.DOWN P6, R49, R50, R41, R33 ;  /* 0x0800002932317389 */ /* 0x00006400000c0021 */
[----:B01----:R-:W-:Y:S05]  /*1f1a0*/  ENDCOLLECTIVE ;  /* 0x000000000000791b */ /* 0x003fea0003800000 */
.L_x_428:
[----:B------:R-:W-:Y:S05]  /*1f1b0*/  BRA `(.L_x_429) ;  /* 0xfffffeb400887947 */ /* 0x000fea000383ffff */
.L_x_111:
[----:B------:R-:W-:Y:S02]  /*1f1c0*/  HFMA2 R33, -RZ, RZ, 0, 1.847743988037109375e-06 ;  /* 0x0000001fff217431 */ /* 0x000fe400000001ff */
[----:B0-----:R-:W-:Y:S02]  /*1f1d0*/  IMAD.MOV.U32 R50, RZ, RZ, R34 ;  /* 0x000000ffff327224 */ /* 0x001fe400078e0022 */
[----:B------:R-:W-:Y:S02]  /*1f1e0*/  IMAD.MOV.U32 R41, RZ, RZ, 0x10 ;  /* 0x00000010ff297424 */ /* 0x000fe400078e00ff */
[----:B-1----:R-:W-:-:S07]  /*1f1f0*/  IMAD.MOV.U32 R32, RZ, RZ, -0x1 ;  /* 0xffffffffff207424 */ /* 0x002fce00078e00ff */
[----:B--2345:R-:W-:Y:S05]  /*1f200*/  WARPSYNC.COLLECTIVE R32, `(.L_x_430) ;  /* 0x0000000020087348 */ /* 0x03cfea0003c00000 */
[----:B--234-:R0:W1:Y:S02]  /*1f210*/  SHFL.DOWN P6, R49, R50, R41, R33 ;  /* 0x0800002932317389 */ /* 0x01c06400000c0021 */
[----:B01---5:R-:W-:Y:S05]  /*1f220*/  ENDCOLLECTIVE ;  /* 0x000000000000791b */ /* 0x023fea0003800000 */
.L_x_430:
[----:B------:R-:W-:Y:S02]  /*1f230*/  IMAD.MOV.U32 R41, RZ, RZ, 0x8 ;  /* 0x00000008ff297424 */ /* 0x000fe400078e00ff */
[----:B------:R-:W-:-:S04]  /*1f240*/  IMAD.IADD R34, R49, 0x1, R34 ;  /* 0x0000000131227824 */ /* 0x000fc800078e0222 */
[----:B------:R-:W-:-:S07]  /*1f250*/  IMAD.MOV.U32 R50, RZ, RZ, R34 ;  /* 0x000000ffff327224 */ /* 0x000fce00078e0022 */
[----:B------:R-:W-:Y:S05]  /*1f260*/  WARPSYNC.COLLECTIVE R32, `(.L_x_431) ;  /* 0x0000000020087348 */ /* 0x000fea0003c00000 */
[----:B------:R0:W1:Y:S02]  /*1f270*/  SHFL.DOWN P6, R49, R50, R41, R33 ;  /* 0x0800002932317389 */ /* 0x00006400000c0021 */
[----:B01----:R-:W-:Y:S05]  /*1f280*/  ENDCOLLECTIVE ;  /* 0x000000000000791b */ /* 0x003fea0003800000 */
.L_x_431:
[----:B------:R-:W-:Y:S01]  /*1f290*/  IMAD.MOV.U32 R41, RZ, RZ, 0x4 ;  /* 0x00000004ff297424 */ /* 0x000fe200078e00ff */
[----:B------:R-:W-:-:S05]  /*1f2a0*/  IADD3 R34, PT, PT, R34, R49, RZ ;  /* 0x0000003122227210 */ /* 0x000fca0007ffe0ff */
[----:B------:R-:W-:-:S07]  /*1f2b0*/  IMAD.MOV.U32 R50, RZ, RZ, R34 ;  /* 0x000000ffff327224 */ /* 0x000fce00078e0022 */
[----:B------:R-:W-:Y:S05]  /*1f2c0*/  WARPSYNC.COLLECTIVE R32, `(.L_x_432) ;  /* 0x0000000020087348 */ /* 0x000fea0003c00000 */
[----:B------:R0:W1:Y:S02]  /*1f2d0*/  SHFL.DOWN P6, R49, R50, R41, R33 ;  /* 0x0800002932317389 */ /* 0x00006400000c0021 */
[----:B01----:R-:W-:Y:S05]  /*1f2e0*/  ENDCOLLECTIVE ;  /* 0x000000000000791b */ /* 0x003fea0003800000 */
.L_x_432:
[----:B------:R-:W-:Y:S01]  /*1f2f0*/  MOV R41, 0x2 ;  /* 0x0000000200297802 */ /* 0x000fe20000000f00 */
[----:B------:R-:W-:-:S04]  /*1f300*/  IMAD.IADD R34, R34, 0x1, R49 ;  /* 0x0000000122227824 */ /* 0x000fc800078e0231 */
[----:B------:R-:W-:-:S07]  /*1f310*/  IMAD.MOV.U32 R50, RZ, RZ, R34 ;  /* 0x000000ffff327224 */ /* 0x000fce00078e0022 */
[----:B------:R-:W-:Y:S05]  /*1f320*/  WARPSYNC.COLLECTIVE R32, `(.L_x_433) ;  /* 0x0000000020087348 */ /* 0x000fea0003c00000 */
[----:B------:R0:W1:Y:S02]  /*1f330*/  SHFL.DOWN P6, R49, R50, R41, R33 ;  /* 0x0800002932317389 */ /* 0x00006400000c0021 */
[----:B01----:R-:W-:Y:S05]  /*1f340*/  ENDCOLLECTIVE ;  /* 0x000000000000791b */ /* 0x003fea0003800000 */
.L_x_433:
[----:B------:R-:W-:Y:S02]  /*1f350*/  IMAD.MOV.U32 R41, RZ, RZ, 0x1 ;  /* 0x00000001ff297424 */ /* 0x000fe400078e00ff */
[----:B------:R-:W-:-:S04]  /*1f360*/  IMAD.IADD R34, R34, 0x1, R49 ;  /* 0x0000000122227824 */ /* 0x000fc800078e0231 */
[----:B------:R-:W-:-:S07]  /*1f370*/  IMAD.MOV.U32 R50, RZ, RZ, R34 ;  /* 0x000000ffff327224 */ /* 0x000fce00078e0022 */
[----:B------:R-:W-:Y:S05]  /*1f380*/  WARPSYNC.COLLECTIVE R32, `(.L_x_434) ;  /* 0x0000000020087348 */ /* 0x000fea0003c00000 */
[----:B------:R0:W1:Y:S02]  /*1f390*/  SHFL.DOWN P6, R49, R50, R41, R33 ;  /* 0x0800002932317389 */ /* 0x00006400000c0021 */
[----:B01----:R-:W-:Y:S05]  /*1f3a0*/  ENDCOLLECTIVE ;  /* 0x000000000000791b */ /* 0x003fea0003800000 */
.L_x_434:
[----:B------:R-:W-:Y:S05]  /*1f3b0*/  BRA `(.L_x_435) ;  /* 0xfffffeb400b07947 */ /* 0x000fea000383ffff */
.L_x_114:
[----:B------:R-:W-:Y:S02]  /*1f3c0*/  HFMA2 R41, -RZ, RZ, 0, 9.5367431640625e-07 ;  /* 0x00000010ff297431 */ /* 0x000fe400000001ff */
[----:B-1----:R-:W-:Y:S02]  /*1f3d0*/  IMAD.MOV.U32 R50, RZ, RZ, R36 ;  /* 0x000000ffff327224 */ /* 0x002fe400078e0024 */
[----:B------:R-:W-:Y:S02]  /*1f3e0*/  IMAD.MOV.U32 R33, RZ, RZ, 0x1f ;  /* 0x0000001fff217424 */ /* 0x000fe400078e00ff */
[----:B0-----:R-:W-:-:S07]  /*1f3f0*/  IMAD.MOV.U32 R32, RZ, RZ, -0x1 ;  /* 0xffffffffff207424 */ /* 0x001fce00078e00ff */
[----:B--2345:R-:W-:Y:S05]  /*1f400*/  WARPSYNC.COLLECTIVE R32, `(.L_x_436) ;  /* 0x0000000020087348 */ /* 0x03cfea0003c00000 */
[----:B--234-:R0:W1:Y:S02]  /*1f410*/  SHFL.DOWN P6, R49, R50, R41, R33 ;  /* 0x0800002932317389 */ /* 0x01c06400000c0021 */
[----:B01---5:R-:W-:Y:S05]  /*1f420*/  ENDCOLLECTIVE ;  /* 0x000000000000791b */ /* 0x023fea0003800000 */
.L_x_436:
[----:B------:R-:W-:Y:S01]  /*1f430*/  MOV R41, 0x8 ;  /* 0x0000000800297802 */ /* 0x000fe20000000f00 */
[----:B------:R-:W-:-:S04]  /*1f440*/  IMAD.IADD R36, R36, 0x1, R49 ;  /* 0x0000000124247824 */ /* 0x000fc800078e0231 */
[----:B------:R-:W-:-:S07]  /*1f450*/  IMAD.MOV.U32 R50, RZ, RZ, R36 ;  /* 0x000000ffff327224 */ /* 0x000fce00078e0024 */
[----:B------:R-:W-:Y:S05]  /*1f460*/  WARPSYNC.COLLECTIVE R32, `(.L_x_437) ;  /* 0x0000000020087348 */ /* 0x000fea0003c00000 */
[----:B------:R0:W1:Y:S02]  /*1f470*/  SHFL.DOWN P6, R49, R50, R41, R33 ;  /* 0x0800002932317389 */ /* 0x00006400000c0021 */
[----:B01----:R-:W-:Y:S05]  /*1f480*/  ENDCOLLECTIVE ;  /* 0x000000000000791b */ /* 0x003fea0003800000 */
.L_x_437:
[----:B------:R-:W-:Y:S02]  /*1f490*/  IMAD.MOV.U32 R41, RZ, RZ, 0x4 ;  /* 0x00000004ff297424 */ /* 0x000fe400078e00ff */
[----:B------:R-:W-:-:S04]  /*1f4a0*/  IMAD.IADD R36, R36, 0x1, R49 ;  /* 0x0000000124247824 */ /* 0x000fc800078e0231 */
[----:B------:R-:W-:-:S07]  /*1f4b0*/  IMAD.MOV.U32 R50, RZ, RZ, R36 ;  /* 0x000000ffff327224 */ /* 0x000fce00078e0024 */
[----:B------:R-:W-:Y:S05]  /*1f4c0*/  WARPSYNC.COLLECTIVE R32, `(.L_x_438) ;  /* 0x0000000020087348 */ /* 0x000fea0003c00000 */
[----:B------:R0:W1:Y:S02]  /*1f4d0*/  SHFL.DOWN P6, R49, R50, R41, R33 ;  /* 0x0800002932317389 */ /* 0x00006400000c0021 */
[----:B01----:R-:W-:Y:S05]  /*1f4e0*/  ENDCOLLECTIVE ;  /* 0x000000000000791b */ /* 0x003fea0003800000 */
.L_x_438:
[----:B------:R-:W-:Y:S02]  /*1f4f0*/  IMAD.MOV.U32 R41, RZ, RZ, 0x2 ;  /* 0x00000002ff297424 */ /* 0x000fe400078e00ff */
[----:B------:R-:W-:-:S05]  /*1f500*/  IMAD.IADD R36, R36, 0x1, R49 ;  /* 0x0000000124247824 */ /* 0x000fca00078e0231 */
[----:B------:R-:W-:-:S07]  /*1f510*/  MOV R50, R36 ;  /* 0x0000002400327202 */ /* 0x000fce0000000f00 */
[----:B------:R-:W-:Y:S05]  /*1f520*/  WARPSYNC.COLLECTIVE R32, `(.L_x_439) ;  /* 0x0000000020087348 */ /* 0x000fea0003c00000 */
[----:B------:R0:W1:Y:S02]  /*1f530*/  SHFL.DOWN P6, R49, R50, R41, R33 ;  /* 0x0800002932317389 */ /* 0x00006400000c0021 */
[----:B01----:R-:W-:Y:S05]  /*1f540*/  ENDCOLLECTIVE ;  /* 0x000000000000791b */ /* 0x003fea0003800000 */
.L_x_439:
[----:B------:R-:W-:Y:S02]  /*1f550*/  IMAD.MOV.U32 R41, RZ, RZ, 0x1 ;  /* 0x00000001ff297424 */ /* 0x000fe400078e00ff */
[----:B------:R-:W-:-:S04]  /*1f560*/  IMAD.IADD R36, R36, 0x1, R49 ;  /* 0x0000000124247824 */ /* 0x000fc800078e0231 */
[----:B------:R-:W-:-:S07]  /*1f570*/  IMAD.MOV.U32 R50, RZ, RZ, R36 ;  /* 0x000000ffff327224 */ /* 0x000fce00078e0024 */
[----:B------:R-:W-:Y:S05]  /*1f580*/  WARPSYNC.COLLECTIVE R32, `(.L_x_440) ;  /* 0x0000000020087348 */ /* 0x000fea0003c00000 */
[----:B------:R0:W1:Y:S02]  /*1f590*/  SHFL.DOWN P6, R49, R50, R41, R33 ;  /* 0x0800002932317389 */ /* 0x00006400000c0021 */
[----:B01----:R-:W-:Y:S05]  /*1f5a0*/  ENDCOLLECTIVE ;  /* 0x000000000000791b */ /* 0x003fea0003800000 */
.L_x_440:
[----:B------:R-:W-:Y:S05]  /*1f5b0*/  BRA `(.L_x_441) ;  /* 0xfffffeb8000c7947 */ /* 0x000fea000383ffff */
.L_x_116:
[----:B-1----:R-:W-:Y:S01]  /*1f5c0*/  MOV R50, R36 ;  /* 0x0000002400327202 */ /* 0x002fe20000000f00 */
[----:B------:R-:W-:Y:S02]  /*1f5d0*/  IMAD.MOV.U32 R41, RZ, RZ, 0x10 ;  /* 0x00000010ff297424 */ /* 0x000fe400078e00ff */
[----:B------:R-:W-:Y:S02]  /*1f5e0*/  IMAD.MOV.U32 R33, RZ, RZ, 0x1f ;  /* 0x0000001fff217424 */ /* 0x000fe400078e00ff */
[----:B0-----:R-:W-:-:S07]  /*1f5f0*/  IMAD.MOV.U32 R32, RZ, RZ, -0x1 ;  /* 0xffffffffff207424 */ /* 0x001fce00078e00ff */
[----:B--2345:R-:W-:Y:S05]  /*1f600*/  WARPSYNC.COLLECTIVE R32, `(.L_x_442) ;  /* 0x0000000020087348 */ /* 0x03cfea0003c00000 */
[----:B--234-:R0:W1:Y:S02]  /*1f610*/  SHFL.DOWN P6, R49, R50, R41, R33 ;  /* 0x0800002932317389 */ /* 0x01c06400000c0021 */
[----:B01---5:R-:W-:Y:S05]  /*1f620*/  ENDCOLLECTIVE ;  /* 0x000000000000791b */ /* 0x023fea0003800000 */
.L_x_442:
[----:B------:R-:W-:Y:S02]  /*1f630*/  IMAD.MOV.U32 R41, RZ, RZ, 0x8 ;  /* 0x00000008ff297424 */ /* 0x000fe400078e00ff */
[----:B------:R-:W-:-:S05]  /*1f640*/  IMAD.IADD R36, R49, 0x1, R36 ;  /* 0x0000000131247824 */ /* 0x000fca00078e0224 */
[----:B------:R-:W-:-:S07]  /*1f650*/  MOV R50, R36 ;  /* 0x0000002400327202 */ /* 0x000fce0000000f00 */
[----:B------:R-:W-:Y:S05]  /*1f660*/  WARPSYNC.COLLECTIVE R32, `(.L_x_443) ;  /* 0x0000000020087348 */ /* 0x000fea0003c00000 */
[----:B------:R0:W1:Y:S02]  /*1f670*/  SHFL.DOWN P6, R49, R50, R41, R33 ;  /* 0x0800002932317389 */ /* 0x00006400000c0021 */
[----:B01----:R-:W-:Y:S05]  /*1f680*/  ENDCOLLECTIVE ;  /* 0x000000000000791b */ /* 0x003fea0003800000 */
.L_x_443:
[----:B------:R-:W-:Y:S02]  /*1f690*/  IMAD.MOV.U32 R41, RZ, RZ, 0x4 ;  /* 0x00000004ff297424 */ /* 0x000fe400078e00ff */
[----:B------:R-:W-:-:S04]  /*1f6a0*/  IMAD.IADD R36, R36, 0x1, R49 ;  /* 0x0000000124247824 */ /* 0x000fc800078e0231 */
[----:B------:R-:W-:-:S07]  /*1f6b0*/  IMAD.MOV.U32 R50, RZ, RZ, R36 ;  /* 0x000000ffff327224 */ /* 0x000fce00078e0024 */
[----:B------:R-:W-:Y:S05]  /*1f6c0*/  WARPSYNC.COLLECTIVE R32, `(.L_x_444) ;  /* 0x0000000020087348 */ /* 0x000fea0003c00000 */
[----:B------:R0:W1:Y:S02]  /*1f6d0*/  SHFL.DOWN P6, R49, R50, R41, R33 ;  /* 0x0800002932317389 */ /* 0x00006400000c0021 */
[----:B01----:R-:W-:Y:S05]  /*1f6e0*/  ENDCOLLECTIVE ;  /* 0x000000000000791b */ /* 0x003fea0003800000 */
.L_x_444:
[----:B------:R-:W-:Y:S01]  /*1f6f0*/  IMAD.MOV.U32 R41, RZ, RZ, 0x2 ;  /* 0x00000002ff297424 */ /* 0x000fe200078e00ff */
[----:B------:R-:W-:-:S05]  /*1f700*/  IADD3 R36, PT, PT, R36, R49, RZ ;  /* 0x0000003124247210 */ /* 0x000fca0007ffe0ff */
[----:B------:R-:W-:-:S07]  /*1f710*/  IMAD.MOV.U32 R50, RZ, RZ, R36 ;  /* 0x000000ffff327224 */ /* 0x000fce00078e0024 */
[----:B------:R-:W-:Y:S05]  /*1f720*/  WARPSYNC.COLLECTIVE R32, `(.L_x_445) ;  /* 0x0000000020087348 */ /* 0x000fea0003c00000 */
[----:B------:R0:W1:Y:S02]  /*1f730*/  SHFL.DOWN P6, R49, R50, R41, R33 ;  /* 0x0800002932317389 */ /* 0x00006400000c0021 */
[----:B01----:R-:W-:Y:S05]  /*1f740*/  ENDCOLLECTIVE ;  /* 0x000000000000791b */ /* 0x003fea0003800000 */
.L_x_445:
[----:B------:R-:W-:Y:S02]  /*1f750*/  HFMA2 R41, -RZ, RZ, 0, 5.9604644775390625e-08 ;  /* 0x00000001ff297431 */ /* 0x000fe400000001ff */
[----:B------:R-:W-:-:S04]  /*1f760*/  IMAD.IADD R36, R36, 0x1, R49 ;  /* 0x0000000124247824 */ /* 0x000fc800078e0231 */
[----:B------:R-:W-:-:S07]  /*1f770*/  IMAD.MOV.U32 R50, RZ, RZ, R36 ;  /* 0x000000ffff327224 */ /* 0x000fce00078e0024 */
[----:B------:R-:W-:Y:S05]  /*1f780*/  WARPSYNC.COLLECTIVE R32, `(.L_x_446) ;  /* 0x0000000020087348 */ /* 0x000fea0003c00000 */
[----:B------:R0:W1:Y:S02]  /*1f790*/  SHFL.DOWN P6, R49, R50, R41, R33 ;  /* 0x0800002932317389 */ /* 0x00006400000c0021 */
[----:B01----:R-:W-:Y:S05]  /*1f7a0*/  ENDCOLLECTIVE ;  /* 0x000000000000791b */ /* 0x003fea0003800000 */
.L_x_446:
[----:B------:R-:W-:Y:S05]  /*1f7b0*/  BRA `(.L_x_447) ;  /* 0xfffffeb800347947 */ /* 0x000fea000383ffff */
.L_x_119:
[----:B-1----:R-:W-:Y:S02]  /*1f7c0*/  IMAD.MOV.U32 R50, RZ, RZ, R37 ;  /* 0x000000ffff327224 */ /* 0x002fe400078e0025 */
[----:B------:R-:W-:Y:S02]  /*1f7d0*/  IMAD.MOV.U32 R41, RZ, RZ, 0x10 ;  /* 0x00000010ff297424 */ /* 0x000fe400078e00ff */
[----:B------:R-:W-:Y:S02]  /*1f7e0*/  IMAD.MOV.U32 R33, RZ, RZ, 0x1f ;  /* 0x0000001fff217424 */ /* 0x000fe400078e00ff */
[----:B0-----:R-:W-:-:S07]  /*1f7f0*/  IMAD.MOV.U32 R32, RZ, RZ, -0x1 ;  /* 0xffffffffff207424 */ /* 0x001fce00078e00ff */
[----:B--2-45:R-:W-:Y:S05]  /*1f800*/  WARPSYNC.COLLECTIVE R32, `(.L_x_448) ;  /* 0x0000000020087348 */ /* 0x034fea0003c00000 */
[----:B--2-4-:R0:W1:Y:S02]  /*1f810*/  SHFL.DOWN P6, R49, R50, R41, R33 ;  /* 0x0800002932317389 */ /* 0x01406400000c0021 */
[----:B01---5:R-:W-:Y:S05]  /*1f820*/  ENDCOLLECTIVE ;  /* 0x000000000000791b */ /* 0x023fea0003800000 */
.L_x_448:
[----:B------:R-:W-:Y:S01]  /*1f830*/  IMAD.MOV.U32 R41, RZ, RZ, 0x8 ;  /* 0x00000008ff297424 */ /* 0x000fe200078e00ff */
[----:B------:R-:W-:-:S05]  /*1f840*/  IADD3 R37, PT, PT, R37, R49, RZ ;  /* 0x0000003125257210 */ /* 0x000fca0007ffe0ff */
[----:B------:R-:W-:-:S07]  /*1f850*/  IMAD.MOV.U32 R50, RZ, RZ, R37 ;  /* 0x000000ffff327224 */ /* 0x000fce00078e0025 */
[----:B------:R-:W-:Y:S05]  /*1f860*/  WARPSYNC.COLLECTIVE R32, `(.L_x_449) ;  /* 0x0000000020087348 */ /* 0x000fea0003c00000 */
[----:B------:R0:W1:Y:S02]  /*1f870*/  SHFL.DOWN P6, R49, R50, R41, R33 ;  /* 0x0800002932317389 */ /* 0x00006400000c0021 */
[----:B01----:R-:W-:Y:S05]  /*1f880*/  ENDCOLLECTIVE ;  /* 0x000000000000791b */ /* 0x003fea0003800000 */
.L_x_449:
[----:B------:R-:W-:Y:S01]  /*1f890*/  MOV R41, 0x4 ;  /* 0x0000000400297802 */ /* 0x000fe20000000f00 */
[----:B------:R-:W-:-:S04]  /*1f8a0*/  IMAD.IADD R37, R37, 0x1, R49 ;  /* 0x0000000125257824 */ /* 0x000fc800078e0231 */
[----:B------:R-:W-:-:S07]  /*1f8b0*/  IMAD.MOV.U32 R50, RZ, RZ, R37 ;  /* 0x000000ffff327224 */ /* 0x000fce00078e0025 */
[----:B------:R-:W-:Y:S05]  /*1f8c0*/  WARPSYNC.COLLECTIVE R32, `(.L_x_450) ;  /* 0x0000000020087348 */ /* 0x000fea0003c00000 */
[----:B------:R0:W1:Y:S02]  /*1f8d0*/  SHFL.DOWN P6, R49, R50, R41, R33 ;  /* 0x0800002932317389 */ /* 0x00006400000c0021 */
[----:B01----:R-:W-:Y:S05]  /*1f8e0*/  ENDCOLLECTIVE ;  /* 0x000000000000791b */ /* 0x003fea0003800000 */
.L_x_450:
[----:B------:R-:W-:Y:S02]  /*1f8f0*/  IMAD.MOV.U32 R41, RZ, RZ, 0x2 ;  /* 0x00000002ff297424 */ /* 0x000fe400078e00ff */
[----:B------:R-:W-:-:S04]  /*1f900*/  IMAD.IADD R37, R37, 0x1, R49 ;  /* 0x0000000125257824 */ /* 0x000fc800078e0231 */
[----:B------:R-:W-:-:S07]  /*1f910*/  IMAD.MOV.U32 R50, RZ, RZ, R37 ;  /* 0x000000ffff327224 */ /* 0x000fce00078e0025 */
[----:B------:R-:W-:Y:S05]  /*1f920*/  WARPSYNC.COLLECTIVE R32, `(.L_x_451) ;  /* 0x0000000020087348 */ /* 0x000fea0003c00000 */
[----:B------:R0:W1:Y:S02]  /*1f930*/  SHFL.DOWN P6, R49, R50, R41, R33 ;  /* 0x0800002932317389 */ /* 0x00006400000c0021 */
[----:B01----:R-:W-:Y:S05]  /*1f940*/  ENDCOLLECTIVE ;  /* 0x000000000000791b */ /* 0x003fea0003800000 */
.L_x_451:
[----:B------:R-:W-:Y:S02]  /*1f950*/  IMAD.MOV.U32 R41, RZ, RZ, 0x1 ;  /* 0x00000001ff297424 */ /* 0x000fe400078e00ff */
[----:B------:R-:W-:-:S05]  /*1f960*/  IMAD.IADD R37, R37, 0x1, R49 ;  /* 0x0000000125257824 */ /* 0x000fca00078e0231 */
[----:B------:R-:W-:-:S07]  /*1f970*/  MOV R50, R37 ;  /* 0x0000002500327202 */ /* 0x000fce0000000f00 */
[----:B------:R-:W-:Y:S05]  /*1f980*/  WARPSYNC.COLLECTIVE R32, `(.L_x_452) ;  /* 0x0000000020087348 */ /* 0x000fea0003c00000 */
[----:B------:R0:W1:Y:S02]  /*1f990*/  SHFL.DOWN P6, R49, R50, R41, R33 ;  /* 0x0800002932317389 */ /* 0x00006400000c0021 */
[----:B01----:R-:W-:Y:S05]  /*1f9a0*/  ENDCOLLECTIVE ;  /* 0x000000000000791b */ /* 0x003fea0003800000 */
.L_x_452:
[----:B------:R-:W-:Y:S05]  /*1f9b0*/  BRA `(.L_x_453) ;  /* 0xfffffeb800587947 */ /* 0x000fea000383ffff */
.L_x_121:
[----:B-1----:R-:W-:Y:S01]  /*1f9c0*/  IMAD.MOV.U32 R50, RZ, RZ, R38 ;  /* 0x000000ffff327224 */ /* 0x002fe200078e0026 */
[----:B0-----:R-:W-:Y:S01]  /*1f9d0*/  MOV R32, 0xffffffff ;  /* 0xffffffff00207802 */ /* 0x001fe20000000f00 */
[----:B------:R-:W-:Y:S02]  /*1f9e0*/  IMAD.MOV.U32 R41, RZ, RZ, 0x10 ;  /* 0x00000010ff297424 */ /* 0x000fe400078e00ff */
[----:B------:R-:W-:-:S07]  /*1f9f0*/  IMAD.MOV.U32 R33, RZ, RZ, 0x1f ;  /* 0x0000001fff217424 */ /* 0x000fce00078e00ff */
[----:B--2-45:R-:W-:Y:S05]  /*1fa00*/  WARPSYNC.COLLECTIVE R32, `(.L_x_454) ;  /* 0x0000000020087348 */ /* 0x034fea0003c00000 */
[----:B--2-4-:R0:W1:Y:S02]  /*1fa10*/  SHFL.DOWN P6, R49, R50, R41, R33 ;  /* 0x0800002932317389 */ /* 0x01406400000c0021 */
[----:B01---5:R-:W-:Y:S05]  /*1fa20*/  ENDCOLLECTIVE ;  /* 0x000000000000791b */ /* 0x023fea0003800000 */
.L_x_454:
[----:B------:R-:W-:Y:S02]  /*1fa30*/  IMAD.MOV.U32 R41, RZ, RZ, 0x8 ;  /* 0x00000008ff297424 */ /* 0x000fe400078e00ff */
[----:B------:R-:W-:-:S04]  /*1fa40*/  IMAD.IADD R38, R49, 0x1, R38 ;  /* 0x0000000131267824 */ /* 0x000fc800078e0226 */
[----:B------:R-:W-:-:S07]  /*1fa50*/  IMAD.MOV.U32 R50, RZ, RZ, R38 ;  /* 0x000000ffff327224 */ /* 0x000fce00078e0026 */
[----:B------:R-:W-:Y:S05]  /*1fa60*/  WARPSYNC.COLLECTIVE R32, `(.L_x_455) ;  /* 0x0000000020087348 */ /* 0x000fea0003c00000 */
[----:B------:R0:W1:Y:S02]  /*1fa70*/  SHFL.DOWN P6, R49, R50, R41, R33 ;  /* 0x0800002932317389 */ /* 0x00006400000c0021 */
[----:B01----:R-:W-:Y:S05]  /*1fa80*/  ENDCOLLECTIVE ;  /* 0x000000000000791b */ /* 0x003fea0003800000 */
.L_x_455:
[----:B------:R-:W-:Y:S02]  /*1fa90*/  IMAD.MOV.U32 R41, RZ, RZ, 0x4 ;  /* 0x00000004ff297424 */ /* 0x000fe400078e00ff */
[----:B------:R-:W-:-:S05]  /*1faa0*/  IMAD.IADD R38, R38, 0x1, R49 ;  /* 0x0000000126267824 */ /* 0x000fca00078e0231 */
[----:B------:R-:W-:-:S07]  /*1fab0*/  MOV R50, R38 ;  /* 0x0000002600327202 */ /* 0x000fce0000000f00 */
[----:B------:R-:W-:Y:S05]  /*1fac0*/  WARPSYNC.COLLECTIVE R32, `(.L_x_456) ;  /* 0x0000000020087348 */ /* 0x000fea0003c00000 */
[----:B------:R0:W1:Y:S02]  /*1fad0*/  SHFL.DOWN P6, R49, R50, R41, R33 ;  /* 0x0800002932317389 */ /* 0x00006400000c0021 */
[----:B01----:R-:W-:Y:S05]  /*1fae0*/  ENDCOLLECTIVE ;  /* 0x000000000000791b */ /* 0x003fea0003800000 */
.L_x_456:
[----:B------:R-:W-:Y:S02]  /*1faf0*/  IMAD.MOV.U32 R41, RZ, RZ, 0x2 ;  /* 0x00000002ff297424 */ /* 0x000fe400078e00ff */
[----:B------:R-:W-:-:S04]  /*1fb00*/  IMAD.IADD R38, R38, 0x1, R49 ;  /* 0x0000000126267824 */ /* 0x000fc800078e0231 */
[----:B------:R-:W-:-:S07]  /*1fb10*/  IMAD.MOV.U32 R50, RZ, RZ, R38 ;  /* 0x000000ffff327224 */ /* 0x000fce00078e0026 */
[----:B------:R-:W-:Y:S05]  /*1fb20*/  WARPSYNC.COLLECTIVE R32, `(.L_x_457) ;  /* 0x0000000020087348 */ /* 0x000fea0003c00000 */
[----:B------:R0:W1:Y:S02]  /*1fb30*/  SHFL.DOWN P6, R49, R50, R41, R33 ;  /* 0x0800002932317389 */ /* 0x00006400000c0021 */
[----:B01----:R-:W-:Y:S05]  /*1fb40*/  ENDCOLLECTIVE ;  /* 0x000000000000791b */ /* 0x003fea0003800000 */
.L_x_457:
[----:B------:R-:W-:Y:S01]  /*1fb50*/  IMAD.MOV.U32 R41, RZ, RZ, 0x1 ;  /* 0x00000001ff297424 */ /* 0x000fe200078e00ff */
[----:B------:R-:W-:-:S05]  /*1fb60*/  IADD3 R38, PT, PT, R38, R49, RZ ;  /* 0x0000003126267210 */ /* 0x000fca0007ffe0ff */
[----:B------:R-:W-:-:S07]  /*1fb70*/  IMAD.MOV.U32 R50, RZ, RZ, R38 ;  /* 0x000000ffff327224 */ /* 0x000fce00078e0026 */
[----:B------:R-:W-:Y:S05]  /*1fb80*/  WARPSYNC.COLLECTIVE R32, `(.L_x_458) ;  /* 0x0000000020087348 */ /* 0x000fea0003c00000 */
[----:B------:R0:W1:Y:S02]  /*1fb90*/  SHFL.DOWN P6, R49, R50, R41, R33 ;  /* 0x0800002932317389 */ /* 0x00006400000c0021 */
[----:B01----:R-:W-:Y:S05]  /*1fba0*/  ENDCOLLECTIVE ;  /* 0x000000000000791b */ /* 0x003fea0003800000 */
.L_x_458:
[----:B------:R-:W-:Y:S05]  /*1fbb0*/  BRA `(.L_x_459) ;  /* 0xfffffeb800807947 */ /* 0x000fea000383ffff */
.L_x_124:
[----:B------:R-:W-:Y:S02]  /*1fbc0*/  HFMA2 R33, -RZ, RZ, 0, 1.847743988037109375e-06 ;  /* 0x0000001fff217431 */ /* 0x000fe400000001ff */
[----:B-1----:R-:W-:Y:S02]  /*1fbd0*/  IMAD.MOV.U32 R50, RZ, RZ, R40 ;  /* 0x000000ffff327224 */ /* 0x002fe400078e0028 */
[----:B------:R-:W-:Y:S02]  /*1fbe0*/  IMAD.MOV.U32 R41, RZ, RZ, 0x10 ;  /* 0x00000010ff297424 */ /* 0x000fe400078e00ff */
[----:B0-----:R-:W-:-:S07]  /*1fbf0*/  IMAD.MOV.U32 R32, RZ, RZ, -0x1 ;  /* 0xffffffffff207424 */ /* 0x001fce00078e00ff */
[----:B--2345:R-:W-:Y:S05]  /*1fc00*/  WARPSYNC.COLLECTIVE R32, `(.L_x_460) ;  /* 0x0000000020087348 */ /* 0x03cfea0003c00000 */
[----:B--234-:R0:W1:Y:S02]  /*1fc10*/  SHFL.DOWN P6, R49, R50, R41, R33 ;  /* 0x0800002932317389 */ /* 0x01c06400000c0021 */
[----:B01---5:R-:W-:Y:S05]  /*1fc20*/  ENDCOLLECTIVE ;  /* 0x000000000000791b */ /* 0x023fea0003800000 */
.L_x_460:
[----:B------:R-:W-:Y:S02]  /*1fc30*/  IMAD.MOV.U32 R41, RZ, RZ, 0x8 ;  /* 0x00000008ff297424 */ /* 0x000fe400078e00ff */
[----:B------:R-:W-:-:S04]  /*1fc40*/  IMAD.IADD R40, R40, 0x1, R49 ;  /* 0x0000000128287824 */ /* 0x000fc800078e0231 */
[----:B------:R-:W-:-:S07]  /*1fc50*/  IMAD.MOV.U32 R50, RZ, RZ, R40 ;  /* 0x000000ffff327224 */ /* 0x000fce00078e0028 */
[----:B------:R-:W-:Y:S05]  /*1fc60*/  WARPSYNC.COLLECTIVE R32, `(.L_x_461) ;  /* 0x0000000020087348 */ /* 0x000fea0003c00000 */
[----:B------:R0:W1:Y:S02]  /*1fc70*/  SHFL.DOWN P6, R49, R50, R41, R33 ;  /* 0x0800002932317389 */ /* 0x00006400000c0021 */
[----:B01----:R-:W-:Y:S05]  /*1fc80*/  ENDCOLLECTIVE ;  /* 0x000000000000791b */ /* 0x003fea0003800000 */
.L_x_461:
[----:B------:R-:W-:Y:S01]  /*1fc90*/  IMAD.MOV.U32 R41, RZ, RZ, 0x4 ;  /* 0x00000004ff297424 */ /* 0x000fe200078e00ff */
[----:B------:R-:W-:-:S05]  /*1fca0*/  IADD3 R40, PT, PT, R40, R49, RZ ;  /* 0x0000003128287210 */ /* 0x000fca0007ffe0ff */
[----:B------:R-:W-:-:S07]  /*1fcb0*/  IMAD.MOV.U32 R50, RZ, RZ, R40 ;  /* 0x000000ffff327224 */ /* 0x000fce00078e0028 */
[----:B------:R-:W-:Y:S05]  /*1fcc0*/  WARPSYNC.COLLECTIVE R32, `(.L_x_462) ;  /* 0x0000000020087348 */ /* 0x000fea0003c00000 */
[----:B------:R0:W1:Y:S02]  /*1fcd0*/  SHFL.DOWN P6, R49, R50, R41, R33 ;  /* 0x0800002932317389 */ /* 0x00006400000c0021 */
[----:B01----:R-:W-:Y:S05]  /*1fce0*/  ENDCOLLECTIVE ;  /* 0x000000000000791b */ /* 0x003fea0003800000 */
.L_x_462:
[----:B------:R-:W-:Y:S01]  /*1fcf0*/  MOV R41, 0x2 ;  /* 0x0000000200297802 */ /* 0x000fe20000000f00 */
[----:B------:R-:W-:-:S04]  /*1fd00*/  IMAD.IADD R40, R40, 0x1, R49 ;  /* 0x0000000128287824 */ /* 0x000fc800078e0231 */
[----:B------:R-:W-:-:S07]  /*1fd10*/  IMAD.MOV.U32 R50, RZ, RZ, R40 ;  /* 0x000000ffff327224 */ /* 0x000fce00078e0028 */
[----:B------:R-:W-:Y:S05]  /*1fd20*/  WARPSYNC.COLLECTIVE R32, `(.L_x_463) ;  /* 0x0000000020087348 */ /* 0x000fea0003c00000 */
[----:B------:R0:W1:Y:S02]  /*1fd30*/  SHFL.DOWN P6, R49, R50, R41, R33 ;  /* 0x0800002932317389 */ /* 0x00006400000c0021 */
[----:B01----:R-:W-:Y:S05]  /*1fd40*/  ENDCOLLECTIVE ;  /* 0x000000000000791b */ /* 0x003fea0003800000 */
.L_x_463:
[----:B------:R-:W-:Y:S02]  /*1fd50*/  IMAD.MOV.U32 R41, RZ, RZ, 0x1 ;  /* 0x00000001ff297424 */ /* 0x000fe400078e00ff */
[----:B------:R-:W-:-:S04]  /*1fd60*/  IMAD.IADD R40, R40, 0x1, R49 ;  /* 0x0000000128287824 */ /* 0x000fc800078e0231 */
[----:B------:R-:W-:-:S07]  /*1fd70*/  IMAD.MOV.U32 R50, RZ, RZ, R40 ;  /* 0x000000ffff327224 */ /* 0x000fce00078e0028 */
[----:B------:R-:W-:Y:S05]  /*1fd80*/  WARPSYNC.COLLECTIVE R32, `(.L_x_464) ;  /* 0x0000000020087348 */ /* 0x000fea0003c00000 */
[----:B------:R0:W1:Y:S02]  /*1fd90*/  SHFL.DOWN P6, R49, R50, R41, R33 ;  /* 0x0800002932317389 */ /* 0x00006400000c0021 */
[----:B01----:R-:W-:Y:S05]  /*1fda0*/  ENDCOLLECTIVE ;  /* 0x000000000000791b */ /* 0x003fea0003800000 */
.L_x_464:
[----:B------:R-:W-:Y:S05]  /*1fdb0*/  BRA `(.L_x_465) ;  /* 0xfffffeb800dc7947 */ /* 0x000fea000383ffff */
.L_x_126:
[----:B------:R-:W-:Y:S02]  /*1fdc0*/  HFMA2 R41, -RZ, RZ, 0, 9.5367431640625e-07 ;  /* 0x00000010ff297431 */ /* 0x000fe400000001ff */
[----:B-1----:R-:W-:Y:S02]  /*1fdd0*/  IMAD.MOV.U32 R50, RZ, RZ, R40 ;  /* 0x000000ffff327224 */ /* 0x002fe400078e0028 */
[----:B------:R-:W-:Y:S02]  /*1fde0*/  IMAD.MOV.U32 R33, RZ, RZ, 0x1f ;  /* 0x0000001fff217424 */ /* 0x000fe400078e00ff */
[----:B0-----:R-:W-:-:S07]  /*1fdf0*/  IMAD.MOV.U32 R32, RZ, RZ, -0x1 ;  /* 0xffffffffff207424 */ /* 0x001fce00078e00ff */
[----:B--2345:R-:W-:Y:S05]  /*1fe00*/  WARPSYNC.COLLECTIVE R32, `(.L_x_466) ;  /* 0x0000000020087348 */ /* 0x03cfea0003c00000 */
[----:B--234-:R0:W1:Y:S02]  /*1fe10*/  SHFL.DOWN P6, R49, R50, R41, R33 ;  /* 0x0800002932317389 */ /* 0x01c06400000c0021 */
[----:B01---5:R-:W-:Y:S05]  /*1fe20*/  ENDCOLLECTIVE ;  /* 0x000000000000791b */ /* 0x023fea0003800000 */
.L_x_466:
[----:B------:R-:W-:Y:S01]  /*1fe30*/  MOV R41, 0x8 ;  /* 0x0000000800297802 */ /* 0x000fe20000000f00 */
[----:B------:R-:W-:-:S04]  /*1fe40*/  IMAD.IADD R40, R49, 0x1, R40 ;  /* 0x0000000131287824 */ /* 0x000fc800078e0228 */
[----:B------:R-:W-:-:S07]  /*1fe50*/  IMAD.MOV.U32 R50, RZ, RZ, R40 ;  /* 0x000000ffff327224 */ /* 0x000fce00078e0028 */
[----:B------:R-:W-:Y:S05]  /*1fe60*/  WARPSYNC.COLLECTIVE R32, `(.L_x_467) ;  /* 0x0000000020087348 */ /* 0x000fea0003c00000 */
[----:B------:R0:W1:Y:S02]  /*1fe70*/  SHFL.DOWN P6, R49, R50, R41, R33 ;  /* 0x0800002932317389 */ /* 0x00006400000c0021 */
[----:B01----:R-:W-:Y:S05]  /*1fe80*/  ENDCOLLECTIVE ;  /* 0x000000000000791b */ /* 0x003fea0003800000 */
.L_x_467:
[----:B------:R-:W-:Y:S02]  /*1fe90*/  IMAD.MOV.U32 R41, RZ, RZ, 0x4 ;  /* 0x00000004ff297424 */ /* 0x000fe400078e00ff */
[----:B------:R-:W-:-:S04]  /*1fea0*/  IMAD.IADD R40, R40, 0x1, R49 ;  /* 0x0000000128287824 */ /* 0x000fc800078e0231 */
[----:B------:R-:W-:-:S07]  /*1feb0*/  IMAD.MOV.U32 R50, RZ, RZ, R40 ;  /* 0x000000ffff327224 */ /* 0x000fce00078e0028 */
[----:B------:R-:W-:Y:S05]  /*1fec0*/  WARPSYNC.COLLECTIVE R32, `(.L_x_468) ;  /* 0x0000000020087348 */ /* 0x000fea0003c00000 */
[----:B------:R0:W1:Y:S02]  /*1fed0*/  SHFL.DOWN P6, R49, R50, R41, R33 ;  /* 0x0800002932317389 */ /* 0x00006400000c0021 */
[----:B01----:R-:W-:Y:S05]  /*1fee0*/  ENDCOLLECTIVE ;  /* 0x000000000000791b */ /* 0x003fea0003800000 */
.L_x_468:
[----:B------:R-:W-:Y:S02]  /*1fef0*/  IMAD.MOV.U32 R41, RZ, RZ, 0x2 ;  /* 0x00000002ff297424 */ /* 0x000fe400078e00ff */
[----:B------:R-:W-:-:S05]  /*1ff00*/  IMAD.IADD R40, R40, 0x1, R49 ;  /* 0x0000000128287824 */ /* 0x000fca00078e0231 */
[----:B------:R-:W-:-:S07]  /*1ff10*/  MOV R50, R40 ;  /* 0x0000002800327202 */ /* 0x000fce0000000f00 */
[----:B------:R-:W-:Y:S05]  /*1ff20*/  WARPSYNC.COLLECTIVE R32, `(.L_x_469) ;  /* 0x0000000020087348 */ /* 0x000fea0003c00000 */
[----:B------:R0:W1:Y:S02]  /*1ff30*/  SHFL.DOWN P6, R49, R50, R41, R33 ;  /* 0x0800002932317389 */ /* 0x00006400000c0021 */
[----:B01----:R-:W-:Y:S05]  /*1ff40*/  ENDCOLLECTIVE ;  /* 0x000000000000791b */ /* 0x003fea0003800000 */
.L_x_469:
[----:B------:R-:W-:Y:S02]  /*1ff50*/  IMAD.MOV.U32 R41, RZ, RZ, 0x1 ;  /* 0x00000001ff297424 */ /* 0x000fe400078e00ff */
[----:B------:R-:W-:-:S04]  /*1ff60*/  IMAD.IADD R40, R40, 0x1, R49 ;  /* 0x0000000128287824 */ /* 0x000fc800078e0231 */
[----:B------:R-:W-:-:S07]  /*1ff70*/  IMAD.MOV.U32 R50, RZ, RZ, R40 ;  /* 0x000000ffff327224 */ /* 0x000fce00078e0028 */
[----:B------:R-:W-:Y:S05]  /*1ff80*/  WARPSYNC.COLLECTIVE R32, `(.L_x_470) ;  /* 0x0000000020087348 */ /* 0x000fea0003c00000 */
[----:B------:R0:W1:Y:S02]  /*1ff90*/  SHFL.DOWN P6, R49, R50, R41, R33 ;  /* 0x0800002932317389 */ /* 0x00006400000c0021 */
[----:B01----:R-:W-:Y:S05]  /*1ffa0*/  ENDCOLLECTIVE ;  /* 0x000000000000791b */ /* 0x003fea0003800000 */
.L_x_470:
[----:B------:R-:W-:Y:S05]  /*1ffb0*/  BRA `(.L_x_471) ;  /* 0xfffffebc00047947 */ /* 0x000fea000383ffff */
.L_x_129:
[----:B-1----:R-:W-:Y:S01]  /*1ffc0*/  MOV R50, R2 ;  /* 0x0000000200327202 */ /* 0x002fe20000000f00 */
[----:B------:R-:W-:Y:S02]  /*1ffd0*/  IMAD.MOV.U32 R41, RZ, RZ, 0x10 ;  /* 0x00000010ff297424 */ /* 0x000fe400078e00ff */
[----:B------:R-:W-:Y:S02]  /*1ffe0*/  IMAD.MOV.U32 R33, RZ, RZ, 0x1f ;  /* 0x0000001fff217424 */ /* 0x000fe400078e00ff */
[----:B0-----:R-:W-:-:S07]  /*1fff0*/  IMAD.MOV.U32 R32, RZ, RZ, -0x1 ;  /* 0xffffffffff207424 */ /* 0x001fce00078e00ff */
[----:B--2-45:R-:W-:Y:S05]  /*20000*/  WARPSYNC.COLLECTIVE R32, `(.L_x_472) ;  /* 0x0000000020087348 */ /* 0x034fea0003c00000 */
[----:B--2-4-:R0:W1:Y:S02]  /*20010*/  SHFL.DOWN P6, R49, R50, R41, R33 ;  /* 0x0800002932317389 */ /* 0x01406400000c0021 */
[----:B01---5:R-:W-:Y:S05]  /*20020*/  ENDCOLLECTIVE ;  /* 0x000000000000791b */ /* 0x023fea0003800000 */
.L_x_472:
[----:B------:R-:W-:Y:S02]  /*20030*/  IMAD.MOV.U32 R41, RZ, RZ, 0x8 ;  /* 0x00000008ff297424 */ /* 0x000fe400078e00ff */
[----:B------:R-:W-:-:S05]  /*20040*/  IMAD.IADD R2, R2, 0x1, R49 ;  /* 0x0000000102027824 */ /* 0x000fca00078e0231 */
[----:B------:R-:W-:-:S07]  /*20050*/  MOV R50, R2 ;  /* 0x0000000200327202 */ /* 0x000fce0000000f00 */
[----:B------:R-:W-:Y:S05]  /*20060*/  WARPSYNC.COLLECTIVE R32, `(.L_x_473) ;  /* 0x0000000020087348 */ /* 0x000fea0003c00000 */
[----:B------:R0:W1:Y:S02]  /*20070*/  SHFL.DOWN P6, R49, R50, R41, R33 ;  /* 0x0800002932317389 */ /* 0x00006400000c0021 */
[----:B01----:R-:W-:Y:S05]  /*20080*/  ENDCOLLECTIVE ;  /* 0x000000000000791b */ /* 0x003fea0003800000 */
.L_x_473:
[----:B------:R-:W-:Y:S02]  /*20090*/  IMAD.MOV.U32 R41, RZ, RZ, 0x4 ;  /* 0x00000004ff297424 */ /* 0x000fe400078e00ff */
[----:B------:R-:W-:-:S04]  /*200a0*/  IMAD.IADD R2, R2, 0x1, R49 ;  /* 0x0000000102027824 */ /* 0x000fc800078e0231 */
[----:B------:R-:W-:-:S07]  /*200b0*/  IMAD.MOV.U32 R50, RZ, RZ, R2 ;  /* 0x000000ffff327224 */ /* 0x000fce00078e0002 */
[----:B------:R-:W-:Y:S05]  /*200c0*/  WARPSYNC.COLLECTIVE R32, `(.L_x_474) ;  /* 0x0000000020087348 */ /* 0x000fea0003c00000 */
[----:B------:R0:W1:Y:S02]  /*200d0*/  SHFL.DOWN P6, R49, R50, R41, R33 ;  /* 0x0800002932317389 */ /* 0x00006400000c0021 */
[----:B01----:R-:W-:Y:S05]  /*200e0*/  ENDCOLLECTIVE ;  /* 0x000000000000791b */ /* 0x003fea0003800000 */
.L_x_474:
[----:B------:R-:W-:Y:S01]  /*200f0*/  IMAD.MOV.U32 R41, RZ, RZ, 0x2 ;  /* 0x00000002ff297424 */ /* 0x000fe200078e00ff */
[----:B------:R-:W-:-:S05]  /*20100*/  IADD3 R2, PT, PT, R2, R49, RZ ;  /* 0x0000003102027210 */ /* 0x000fca0007ffe0ff */
[----:B------:R-:W-:-:S07]  /*20110*/  IMAD.MOV.U32 R50, RZ, RZ, R2 ;  /* 0x000000ffff327224 */ /* 0x000fce00078e0002 */
[----:B------:R-:W-:Y:S05]  /*20120*/  WARPSYNC.COLLECTIVE R32, `(.L_x_475) ;  /* 0x0000000020087348 */ /* 0x000fea0003c00000 */
[----:B------:R0:W1:Y:S02]  /*20130*/  SHFL.DOWN P6, R49, R50, R41, R33 ;  /* 0x0800002932317389 */ /* 0x00006400000c0021 */
[----:B01----:R-:W-:Y:S05]  /*20140*/  ENDCOLLECTIVE ;  /* 0x000000000000791b */ /* 0x003fea0003800000 */
.L_x_475:
[----:B------:R-:W-:Y:S02]  /*20150*/  HFMA2 R41, -RZ, RZ, 0, 5.9604644775390625e-08 ;  /* 0x00000001ff297431 */ /* 0x000fe400000001ff */
[----:B------:R-:W-:-:S04]  /*20160*/  IMAD.IADD R2, R2, 0x1, R49 ;  /* 0x0000000102027824 */ /* 0x000fc800078e0231 */
[----:B------:R-:W-:-:S07]  /*20170*/  IMAD.MOV.U32 R50, RZ, RZ, R2 ;  /* 0x000000ffff327224 */ /* 0x000fce00078e0002 */
[----:B------:R-:W-:Y:S05]  /*20180*/  WARPSYNC.COLLECTIVE R32, `(.L_x_476) ;  /* 0x0000000020087348 */ /* 0x000fea0003c00000 */
[----:B------:R0:W1:Y:S02]  /*20190*/  SHFL.DOWN P6, R49, R50, R41, R33 ;  /* 0x0800002932317389 */ /* 0x00006400000c0021 */
[----:B01----:R-:W-:Y:S05]  /*201a0*/  ENDCOLLECTIVE ;  /* 0x000000000000791b */ /* 0x003fea0003800000 */
.L_x_476:
[----:B------:R-:W-:Y:S05]  /*201b0*/  BRA `(.L_x_477) ;  /* 0xfffffebc00287947 */ /* 0x000fea000383ffff */
.L_x_132:
[----:B------:R-:W-:Y:S02]  /*201c0*/  IMAD.MOV.U32 R41, RZ, RZ, 0x10 ;  /* 0x00000010ff297424 */ /* 0x000fe400078e00ff */
[----:B------:R-:W-:Y:S02]  /*201d0*/  IMAD.MOV.U32 R33, RZ, RZ, 0x1f ;  /* 0x0000001fff217424 */ /* 0x000fe400078e00ff */
[----:B------:R-:W-:-:S07]  /*201e0*/  IMAD.MOV.U32 R32, RZ, RZ, -0x1 ;  /* 0xffffffffff207424 */ /* 0x000fce00078e00ff */
[----:B-123--:R-:W-:Y:S05]  /*201f0*/  WARPSYNC.COLLECTIVE R32, `(.L_x_478) ;  /* 0x0000000020087348 */ /* 0x00efea0003c00000 */
[----:B---3--:R0:W3:Y:S02]  /*20200*/  SHFL.DOWN P6, R49, R50, R41, R33 ;  /* 0x0800002932317389 */ /* 0x0080e400000c0021 */
[----:B0123--:R-:W-:Y:S05]  /*20210*/  ENDCOLLECTIVE ;  /* 0x000000000000791b */ /* 0x00ffea0003800000 */
.L_x_478:
[----:B------:R-:W-:Y:S02]  /*20220*/  IMAD.MOV.U32 R41, RZ, RZ, 0x8 ;  /* 0x00000008ff297424 */ /* 0x000fe400078e00ff */
[----:B------:R-:W-:-:S05]  /*20230*/  IMAD.IADD R8, R49, 0x1, R50 ;  /* 0x0000000131087824 */ /* 0x000fca00078e0232 */
[----:B------:R-:W-:-:S07]  /*20240*/  MOV R50, R8 ;  /* 0x0000000800327202 */ /* 0x000fce0000000f00 */
[----:B------:R-:W-:Y:S05]  /*20250*/  WARPSYNC.COLLECTIVE R32, `(.L_x_479) ;  /* 0x0000000020087348 */ /* 0x000fea0003c00000 */
[----:B------:R0:W1:Y:S02]  /*20260*/  SHFL.DOWN P6, R49, R50, R41, R33 ;  /* 0x0800002932317389 */ /* 0x00006400000c0021 */
[----:B01----:R-:W-:Y:S05]  /*20270*/  ENDCOLLECTIVE ;  /* 0x000000000000791b */ /* 0x003fea0003800000 */
.L_x_479:
[----:B------:R-:W-:Y:S02]  /*20280*/  IMAD.MOV.U32 R41, RZ, RZ, 0x4 ;  /* 0x00000004ff297424 */ /* 0x000fe400078e00ff */
[----:B------:R-:W-:-:S04]  /*20290*/  IMAD.IADD R9, R8, 0x1, R49 ;  /* 0x0000000108097824 */ /* 0x000fc800078e0231 */
[----:B------:R-:W-:-:S07]  /*202a0*/  IMAD.MOV.U32 R50, RZ, RZ, R9 ;  /* 0x000000ffff327224 */ /* 0x000fce00078e0009 */
[----:B------:R-:W-:Y:S05]  /*202b0*/  WARPSYNC.COLLECTIVE R32, `(.L_x_480) ;  /* 0x0000000020087348 */ /* 0x000fea0003c00000 */
[----:B------:R0:W1:Y:S02]  /*202c0*/  SHFL.DOWN P6, R49, R50, R41, R33 ;  /* 0x0800002932317389 */ /* 0x00006400000c0021 */
[----:B01----:R-:W-:Y:S05]  /*202d0*/  ENDCOLLECTIVE ;  /* 0x000000000000791b */ /* 0x003fea0003800000 */
.L_x_480:
[----:B------:R-:W-:Y:S01]  /*202e0*/  IMAD.MOV.U32 R41, RZ, RZ, 0x2 ;  /* 0x00000002ff297424 */ /* 0x000fe200078e00ff */
[----:B------:R-:W-:-:S05]  /*202f0*/  IADD3 R12, PT, PT, R9, R49, RZ ;  /* 0x00000031090c7210 */ /* 0x000fca0007ffe0ff */
[----:B------:R-:W-:-:S07]  /*20300*/  IMAD.MOV.U32 R50, RZ, RZ, R12 ;  /* 0x000000ffff327224 */ /* 0x000fce00078e000c */
[----:B------:R-:W-:Y:S05]  /*20310*/  WARPSYNC.COLLECTIVE R32, `(.L_x_481) ;  /* 0x0000000020087348 */ /* 0x000fea0003c00000 */
[----:B------:R0:W1:Y:S02]  /*20320*/  SHFL.DOWN P6, R49, R50, R41, R33 ;  /* 0x0800002932317389 */ /* 0x00006400000c0021 */
[----:B01----:R-:W-:Y:S05]  /*20330*/  ENDCOLLECTIVE ;  /* 0x000000000000791b */ /* 0x003fea0003800000 */
.L_x_481:
[----:B------:R-:W-:Y:S02]  /*20340*/  HFMA2 R41, -RZ, RZ, 0, 5.9604644775390625e-08 ;  /* 0x00000001ff297431 */ /* 0x000fe400000001ff */
[----:B------:R-:W-:-:S04]  /*20350*/  IMAD.IADD R13, R12, 0x1, R49 ;  /* 0x000000010c0d7824 */ /* 0x000fc800078e0231 */
[----:B------:R-:W-:-:S07]  /*20360*/  IMAD.MOV.U32 R50, RZ, RZ, R13 ;  /* 0x000000ffff327224 */ /* 0x000fce00078e000d */
[----:B------:R-:W-:Y:S05]  /*20370*/  WARPSYNC.COLLECTIVE R32, `(.L_x_482) ;  /* 0x0000000020087348 */ /* 0x000fea0003c00000 */
[----:B------:R0:W1:Y:S02]  /*20380*/  SHFL.DOWN P6, R49, R50, R41, R33 ;  /* 0x0800002932317389 */ /* 0x00006400000c0021 */
[----:B01----:R-:W-:Y:S05]  /*20390*/  ENDCOLLECTIVE ;  /* 0x000000000000791b */ /* 0x003fea0003800000 */
.L_x_482:
[----:B------:R-:W-:Y:S05]  /*203a0*/  BRA `(.L_x_483) ;  /* 0xfffffed400787947 */ /* 0x000fea000383ffff */
.L_x_134:
[----:B------:R-:W-:Y:S02]  /*203b0*/  IMAD.MOV.U32 R41, RZ, RZ, 0x10 ;  /* 0x00000010ff297424 */ /* 0x000fe400078e00ff */
[----:B------:R-:W-:Y:S02]  /*203c0*/  IMAD.MOV.U32 R33, RZ, RZ, 0x1f ;  /* 0x0000001fff217424 */ /* 0x000fe400078e00ff */
[----:B------:R-:W-:-:S07]  /*203d0*/  IMAD.MOV.U32 R32, RZ, RZ, -0x1 ;  /* 0xffffffffff207424 */ /* 0x000fce00078e00ff */
[----:B-12---:R-:W-:Y:S05]  /*203e0*/  WARPSYNC.COLLECTIVE R32, `(.L_x_484) ;  /* 0x0000000020087348 */ /* 0x006fea0003c00000 */
[----:B--2---:R0:W2:Y:S02]  /*203f0*/  SHFL.DOWN P6, R49, R50, R41, R33 ;  /* 0x0800002932317389 */ /* 0x0040a400000c0021 */
[----:B012---:R-:W-:Y:S05]  /*20400*/  ENDCOLLECTIVE ;  /* 0x000000000000791b */ /* 0x007fea0003800000 */
.L_x_484:
[----:B------:R-:W-:Y:S02]  /*20410*/  IMAD.MOV.U32 R41, RZ, RZ, 0x8 ;  /* 0x00000008ff297424 */ /* 0x000fe400078e00ff */
[----:B------:R-:W-:-:S05]  /*20420*/  IMAD.IADD R8, R49, 0x1, R50 ;  /* 0x0000000131087824 */ /* 0x000fca00078e0232 */
[----:B------:R-:W-:-:S07]  /*20430*/  MOV R50, R8 ;  /* 0x0000000800327202 */ /* 0x000fce0000000f00 */
[----:B------:R-:W-:Y:S05]  /*20440*/  WARPSYNC.COLLECTIVE R32, `(.L_x_485) ;  /* 0x0000000020087348 */ /* 0x000fea0003c00000 */
[----:B------:R0:W1:Y:S02]  /*20450*/  SHFL.DOWN P6, R49, R50, R41, R33 ;  /* 0x0800002932317389 */ /* 0x00006400000c0021 */
[----:B01----:R-:W-:Y:S05]  /*20460*/  ENDCOLLECTIVE ;  /* 0x000000000000791b */ /* 0x003fea0003800000 */
.L_x_485:
[----:B------:R-:W-:Y:S02]  /*20470*/  IMAD.MOV.U32 R41, RZ, RZ, 0x4 ;  /* 0x00000004ff297424 */ /* 0x000fe400078e00ff */
[----:B------:R-:W-:-:S04]  /*20480*/  IMAD.IADD R9, R8, 0x1, R49 ;  /* 0x0000000108097824 */ /* 0x000fc800078e0231 */
[----:B------:R-:W-:-:S07]  /*20490*/  IMAD.MOV.U32 R50, RZ, RZ, R9 ;  /* 0x000000ffff327224 */ /* 0x000fce00078e0009 */
[----:B------:R-:W-:Y:S05]  /*204a0*/  WARPSYNC.COLLECTIVE R32, `(.L_x_486) ;  /* 0x0000000020087348 */ /* 0x000fea0003c00000 */
[----:B------:R0:W1:Y:S02]  /*204b0*/  SHFL.DOWN P6, R49, R50, R41, R33 ;  /* 0x0800002932317389 */ /* 0x00006400000c0021 */
[----:B01----:R-:W-:Y:S05]  /*204c0*/  ENDCOLLECTIVE ;  /* 0x000000000000791b */ /* 0x003fea0003800000 */
.L_x_486:
[----:B------:R-:W-:Y:S01]  /*204d0*/  IMAD.MOV.U32 R41, RZ, RZ, 0x2 ;  /* 0x00000002ff297424 */ /* 0x000fe200078e00ff */
[----:B------:R-:W-:-:S05]  /*204e0*/  IADD3 R14, PT, PT, R9, R49, RZ ;  /* 0x00000031090e7210 */ /* 0x000fca0007ffe0ff */
[----:B------:R-:W-:-:S07]  /*204f0*/  IMAD.MOV.U32 R50, RZ, RZ, R14 ;  /* 0x000000ffff327224 */ /* 0x000fce00078e000e */
[----:B------:R-:W-:Y:S05]  /*20500*/  WARPSYNC.COLLECTIVE R32, `(.L_x_487) ;  /* 0x0000000020087348 */ /* 0x000fea0003c00000 */
[----:B------:R0:W1:Y:S02]  /*20510*/  SHFL.DOWN P6, R49, R50, R41, R33 ;  /* 0x0800002932317389 */ /* 0x00006400000c0021 */
[----:B01----:R-:W-:Y:S05]  /*20520*/  ENDCOLLECTIVE ;  /* 0x000000000000791b */ /* 0x003fea0003800000 */
.L_x_487:
[----:B------:R-:W-:Y:S02]  /*20530*/  HFMA2 R41, -RZ, RZ, 0, 5.9604644775390625e-08 ;  /* 0x00000001ff297431 */ /* 0x000fe400000001ff */
[----:B------:R-:W-:-:S04]  /*20540*/  IMAD.IADD R15, R14, 0x1, R49 ;  /* 0x000000010e0f7824 */ /* 0x000fc800078e0231 */
[----:B------:R-:W-:-:S07]  /*20550*/  IMAD.MOV.U32 R50, RZ, RZ, R15 ;  /* 0x000000ffff327224 */ /* 0x000fce00078e000f */
[----:B------:R-:W-:Y:S05]  /*20560*/  WARPSYNC.COLLECTIVE R32, `(.L_x_488) ;  /* 0x0000000020087348 */ /* 0x000fea0003c00000 */
[----:B------:R0:W1:Y:S02]  /*20570*/  SHFL.DOWN P6, R49, R50, R41, R33 ;  /* 0x0800002932317389 */ /* 0x00006400000c0021 */
[----:B01----:R-:W-:Y:S05]  /*20580*/  ENDCOLLECTIVE ;  /* 0x000000000000791b */ /* 0x003fea0003800000 */
.L_x_488:
[----:B------:R-:W-:Y:S05]  /*20590*/  BRA `(.L_x_489) ;  /* 0xfffffed800787947 */ /* 0x000fea000383ffff */
.L_x_137:
[----:B------:R-:W-:Y:S02]  /*205a0*/  IMAD.MOV.U32 R41, RZ, RZ, 0x10 ;  /* 0x00000010ff297424 */ /* 0x000fe400078e00ff */
[----:B------:R-:W-:Y:S02]  /*205b0*/  IMAD.MOV.U32 R33, RZ, RZ, 0x1f ;  /* 0x0000001fff217424 */ /* 0x000fe400078e00ff */
[----:B------:R-:W-:-:S07]  /*205c0*/  IMAD.MOV.U32 R32, RZ, RZ, -0x1 ;  /* 0xffffffffff207424 */ /* 0x000fce00078e00ff */
[----:B012-4-:R-:W-:Y:S05]  /*205d0*/  WARPSYNC.COLLECTIVE R32, `(.L_x_490) ;  /* 0x0000000020087348 */ /* 0x017fea0003c00000 */
[----:B--2-4-:R2:W3:Y:S02]  /*205e0*/  SHFL.DOWN P6, R49, R50, R41, R33 ;  /* 0x0800002932317389 */ /* 0x0144e400000c0021 */
[----:B0123--:R-:W-:Y:S05]  /*205f0*/  ENDCOLLECTIVE ;  /* 0x000000000000791b */ /* 0x00ffea0003800000 */
.L_x_490:
[----:B------:R-:W-:Y:S02]  /*20600*/  IMAD.MOV.U32 R41, RZ, RZ, 0x8 ;  /* 0x00000008ff297424 */ /* 0x000fe400078e00ff */
[----:B------:R-:W-:-:S05]  /*20610*/  IMAD.IADD R10, R49, 0x1, R50 ;  /* 0x00000001310a7824 */ /* 0x000fca00078e0232 */
[----:B------:R-:W-:-:S07]  /*20620*/  MOV R50, R10 ;  /* 0x0000000a00327202 */ /* 0x000fce0000000f00 */
[----:B------:R-:W-:Y:S05]  /*20630*/  WARPSYNC.COLLECTIVE R32, `(.L_x_491) ;  /* 0x0000000020087348 */ /* 0x000fea0003c00000 */
[----:B------:R0:W1:Y:S02]  /*20640*/  SHFL.DOWN P6, R49, R50, R41, R33 ;  /* 0x0800002932317389 */ /* 0x00006400000c0021 */
[----:B01----:R-:W-:Y:S05]  /*20650*/  ENDCOLLECTIVE ;  /* 0x000000000000791b */ /* 0x003fea0003800000 */
.L_x_491:
[----:B------:R-:W-:Y:S02]  /*20660*/  IMAD.MOV.U32 R41, RZ, RZ, 0x4 ;  /* 0x00000004ff297424 */ /* 0x000fe400078e00ff */
[----:B------:R-:W-:-:S04]  /*20670*/  IMAD.IADD R11, R10, 0x1, R49 ;  /* 0x000000010a0b7824 */ /* 0x000fc800078e0231 */
[----:B------:R-:W-:-:S07]  /*20680*/  IMAD.MOV.U32 R50, RZ, RZ, R11 ;  /* 0x000000ffff327224 */ /* 0x000fce00078e000b */
[----:B------:R-:W-:Y:S05]  /*20690*/  WARPSYNC.COLLECTIVE R32, `(.L_x_492) ;  /* 0x0000000020087348 */ /* 0x000fea0003c00000 */
[----:B------:R0:W1:Y:S02]  /*206a0*/  SHFL.DOWN P6, R49, R50, R41, R33 ;  /* 0x0800002932317389 */ /* 0x00006400000c0021 */
[----:B01----:R-:W-:Y:S05]  /*206b0*/  ENDCOLLECTIVE ;  /* 0x000000000000791b */ /* 0x003fea0003800000 */
.L_x_492:
[----:B------:R-:W-:Y:S01]  /*206c0*/  IMAD.MOV.U32 R41, RZ, RZ, 0x2 ;  /* 0x00000002ff297424 */ /* 0x000fe200078e00ff */
[----:B------:R-:W-:-:S05]  /*206d0*/  IADD3 R12, PT, PT, R11, R49, RZ ;  /* 0x000000310b0c7210 */ /* 0x000fca0007ffe0ff */
[----:B------:R-:W-:-:S07]  /*206e0*/  IMAD.MOV.U32 R50, RZ, RZ, R12 ;  /* 0x000000ffff327224 */ /* 0x000fce00078e000c */
[----:B------:R-:W-:Y:S05]  /*206f0*/  WARPSYNC.COLLECTIVE R32, `(.L_x_493) ;  /* 0x0000000020087348 */ /* 0x000fea0003c00000 */
[----:B------:R0:W1:Y:S02]  /*20700*/  SHFL.DOWN P6, R49, R50, R41, R33 ;  /* 0x0800002932317389 */ /* 0x00006400000c0021 */
[----:B01----:R-:W-:Y:S05]  /*20710*/  ENDCOLLECTIVE ;  /* 0x000000000000791b */ /* 0x003fea0003800000 */
.L_x_493:
[----:B------:R-:W-:Y:S02]  /*20720*/  HFMA2 R41, -RZ, RZ, 0, 5.9604644775390625e-08 ;  /* 0x00000001ff297431 */ /* 0x000fe400000001ff */
[----:B------:R-:W-:-:S04]  /*20730*/  IMAD.IADD R13, R12, 0x1, R49 ;  /* 0x000000010c0d7824 */ /* 0x000fc800078e0231 */
[----:B------:R-:W-:-:S07]  /*20740*/  IMAD.MOV.U32 R50, RZ, RZ, R13 ;  /* 0x000000ffff327224 */ /* 0x000fce00078e000d */
[----:B------:R-:W-:Y:S05]  /*20750*/  WARPSYNC.COLLECTIVE R32, `(.L_x_494) ;  /* 0x0000000020087348 */ /* 0x000fea0003c00000 */
[----:B------:R0:W1:Y:S02]  /*20760*/  SHFL.DOWN P6, R49, R50, R41, R33 ;  /* 0x0800002932317389 */ /* 0x00006400000c0021 */
[----:B01----:R-:W-:Y:S05]  /*20770*/  ENDCOLLECTIVE ;  /* 0x000000000000791b */ /* 0x003fea0003800000 */
.L_x_494:
[----:B------:R-:W-:Y:S05]  /*20780*/  BRA `(.L_x_495) ;  /* 0xfffffedc00a07947 */ /* 0x000fea000383ffff */
.L_x_139:
[----:B------:R-:W-:Y:S02]  /*20790*/  IMAD.MOV.U32 R41, RZ, RZ, 0x10 ;  /* 0x00000010ff297424 */ /* 0x000fe400078e00ff */
[----:B------:R-:W-:Y:S02]  /*207a0*/  IMAD.MOV.U32 R33, RZ, RZ, 0x1f ;  /* 0x0000001fff217424 */ /* 0x000fe400078e00ff */
[----:B------:R-:W-:-:S07]  /*207b0*/  IMAD.MOV.U32 R32, RZ, RZ, -0x1 ;  /* 0xffffffffff207424 */ /* 0x000fce00078e00ff */
[----:B01234-:R-:W-:Y:S05]  /*207c0*/  WARPSYNC.COLLECTIVE R32, `(.L_x_496) ;  /* 0x0000000020087348 */ /* 0x01ffea0003c00000 */
[----:B---34-:R3:W4:Y:S02]  /*207d0*/  SHFL.DOWN P6, R49, R50, R41, R33 ;  /* 0x0800002932317389 */ /* 0x01872400000c0021 */
[----:B01234-:R-:W-:Y:S05]  /*207e0*/  ENDCOLLECTIVE ;  /* 0x000000000000791b */ /* 0x01ffea0003800000 */
.L_x_496:
[----:B------:R-:W-:Y:S02]  /*207f0*/  IMAD.MOV.U32 R41, RZ, RZ, 0x8 ;  /* 0x00000008ff297424 */ /* 0x000fe400078e00ff */
[----:B------:R-:W-:-:S05]  /*20800*/  IMAD.IADD R9, R49, 0x1, R50 ;  /* 0x0000000131097824 */ /* 0x000fca00078e0232 */
[----:B------:R-:W-:-:S07]  /*20810*/  MOV R50, R9 ;  /* 0x0000000900327202 */ /* 0x000fce0000000f00 */
[----:B------:R-:W-:Y:S05]  /*20820*/  WARPSYNC.COLLECTIVE R32, `(.L_x_497) ;  /* 0x0000000020087348 */ /* 0x000fea0003c00000 */
[----:B------:R0:W1:Y:S02]  /*20830*/  SHFL.DOWN P6, R49, R50, R41, R33 ;  /* 0x0800002932317389 */ /* 0x00006400000c0021 */
[----:B01----:R-:W-:Y:S05]  /*20840*/  ENDCOLLECTIVE ;  /* 0x000000000000791b */ /* 0x003fea0003800000 */
.L_x_497:
[----:B------:R-:W-:Y:S02]  /*20850*/  IMAD.MOV.U32 R41, RZ, RZ, 0x4 ;  /* 0x00000004ff297424 */ /* 0x000fe400078e00ff */
[----:B------:R-:W-:-:S04]  /*20860*/  IMAD.IADD R10, R9, 0x1, R49 ;  /* 0x00000001090a7824 */ /* 0x000fc800078e0231 */
[----:B------:R-:W-:-:S07]  /*20870*/  IMAD.MOV.U32 R50, RZ, RZ, R10 ;  /* 0x000000ffff327224 */ /* 0x000fce00078e000a */
[----:B------:R-:W-:Y:S05]  /*20880*/  WARPSYNC.COLLECTIVE R32, `(.L_x_498) ;  /* 0x0000000020087348 */ /* 0x000fea0003c00000 */
[----:B------:R0:W1:Y:S02]  /*20890*/  SHFL.DOWN P6, R49, R50, R41, R33 ;  /* 0x0800002932317389 */ /* 0x00006400000c0021 */
[----:B01----:R-:W-:Y:S05]  /*208a0*/  ENDCOLLECTIVE ;  /* 0x000000000000791b */ /* 0x003fea0003800000 */
.L_x_498:
[----:B------:R-:W-:Y:S01]  /*208b0*/  IMAD.MOV.U32 R41, RZ, RZ, 0x2 ;  /* 0x00000002ff297424 */ /* 0x000fe200078e00ff */
[----:B------:R-:W-:-:S05]  /*208c0*/  IADD3 R11, PT, PT, R10, R49, RZ ;  /* 0x000000310a0b7210 */ /* 0x000fca0007ffe0ff */
[----:B------:R-:W-:-:S07]  /*208d0*/  IMAD.MOV.U32 R50, RZ, RZ, R11 ;  /* 0x000000ffff327224 */ /* 0x000fce00078e000b */
[----:B------:R-:W-:Y:S05]  /*208e0*/  WARPSYNC.COLLECTIVE R32, `(.L_x_499) ;  /* 0x0000000020087348 */ /* 0x000fea0003c00000 */
[----:B------:R0:W1:Y:S02]  /*208f0*/  SHFL.DOWN P6, R49, R50, R41, R33 ;  /* 0x0800002932317389 */ /* 0x00006400000c0021 */
[----:B01----:R-:W-:Y:S05]  /*20900*/  ENDCOLLECTIVE ;  /* 0x000000000000791b */ /* 0x003fea0003800000 */
.L_x_499:
[----:B------:R-:W-:Y:S02]  /*20910*/  HFMA2 R41, -RZ, RZ, 0, 5.9604644775390625e-08 ;  /* 0x00000001ff297431 */ /* 0x000fe400000001ff */
[----:B------:R-:W-:-:S04]  /*20920*/  IMAD.IADD R12, R11, 0x1, R49 ;  /* 0x000000010b0c7824 */ /* 0x000fc800078e0231 */
[----:B------:R-:W-:-:S07]  /*20930*/  IMAD.MOV.U32 R50, RZ, RZ, R12 ;  /* 0x000000ffff327224 */ /* 0x000fce00078e000c */
[----:B------:R-:W-:Y:S05]  /*20940*/  WARPSYNC.COLLECTIVE R32, `(.L_x_500) ;  /* 0x0000000020087348 */ /* 0x000fea0003c00000 */
[----:B------:R0:W1:Y:S02]  /*20950*/  SHFL.DOWN P6, R49, R50, R41, R33 ;  /* 0x0800002932317389 */ /* 0x00006400000c0021 */
[----:B01----:R-:W-:Y:S05]  /*20960*/  ENDCOLLECTIVE ;  /* 0x000000000000791b */ /* 0x003fea0003800000 */
.L_x_500:
[----:B------:R-:W-:Y:S05]  /*20970*/  BRA `(.L_x_501) ;  /* 0xfffffedc00c87947 */ /* 0x000fea000383ffff */
.L_x_141:
[----:B------:R-:W-:Y:S02]  /*20980*/  IMAD.MOV.U32 R41, RZ, RZ, 0x10 ;  /* 0x00000010ff297424 */ /* 0x000fe400078e00ff */
[----:B------:R-:W-:Y:S02]  /*20990*/  IMAD.MOV.U32 R33, RZ, RZ, 0x1f ;  /* 0x0000001fff217424 */ /* 0x000fe400078e00ff */
[----:B------:R-:W-:-:S07]  /*209a0*/  IMAD.MOV.U32 R32, RZ, RZ, -0x1 ;  /* 0xffffffffff207424 */ /* 0x000fce00078e00ff */
[----:B012-4-:R-:W-:Y:S05]  /*209b0*/  WARPSYNC.COLLECTIVE R32, `(.L_x_502) ;  /* 0x0000000020087348 */ /* 0x017fea0003c00000 */
[----:B--2-4-:R2:W3:Y:S02]  /*209c0*/  SHFL.DOWN P6, R49, R50, R41, R33 ;  /* 0x0800002932317389 */ /* 0x0144e400000c0021 */
[----:B0123--:R-:W-:Y:S05]  /*209d0*/  ENDCOLLECTIVE ;  /* 0x000000000000791b */ /* 0x00ffea0003800000 */
.L_x_502:
[----:B------:R-:W-:Y:S02]  /*209e0*/  IMAD.MOV.U32 R41, RZ, RZ, 0x8 ;  /* 0x00000008ff297424 */ /* 0x000fe400078e00ff */
[----:B------:R-:W-:-:S05]  /*209f0*/  IMAD.IADD R10, R49, 0x1, R50 ;  /* 0x00000001310a7824 */ /* 0x000fca00078e0232 */
[----:B------:R-:W-:-:S07]  /*20a00*/  MOV R50, R10 ;  /* 0x0000000a00327202 */ /* 0x000fce0000000f00 */
[----:B------:R-:W-:Y:S05]  /*20a10*/  WARPSYNC.COLLECTIVE R32, `(.L_x_503) ;  /* 0x0000000020087348 */ /* 0x000fea0003c00000 */
[----:B------:R0:W1:Y:S02]  /*20a20*/  SHFL.DOWN P6, R49, R50, R41, R33 ;  /* 0x0800002932317389 */ /* 0x00006400000c0021 */
[----:B01----:R-:W-:Y:S05]  /*20a30*/  ENDCOLLECTIVE ;  /* 0x000000000000791b */ /* 0x003fea0003800000 */
.L_x_503:
[----:B------:R-:W-:Y:S02]  /*20a40*/  IMAD.MOV.U32 R41, RZ, RZ, 0x4 ;  /* 0x00000004ff297424 */ /* 0x000fe400078e00ff */
[----:B------:R-:W-:-:S04]  /*20a50*/  IMAD.IADD R11, R10, 0x1, R49 ;  /* 0x000000010a0b7824 */ /* 0x000fc800078e0231 */
[----:B------:R-:W-:-:S07]  /*20a60*/  IMAD.MOV.U32 R50, RZ, RZ, R11 ;  /* 0x000000ffff327224 */ /* 0x000fce00078e000b */
[----:B------:R-:W-:Y:S05]  /*20a70*/  WARPSYNC.COLLECTIVE R32, `(.L_x_504) ;  /* 0x0000000020087348 */ /* 0x000fea0003c00000 */
[----:B------:R0:W1:Y:S02]  /*20a80*/  SHFL.DOWN P6, R49, R50, R41, R33 ;  /* 0x0800002932317389 */ /* 0x00006400000c0021 */
[----:B01----:R-:W-:Y:S05]  /*20a90*/  ENDCOLLECTIVE ;  /* 0x000000000000791b */ /* 0x003fea0003800000 */
.L_x_504:
[----:B------:R-:W-:Y:S01]  /*20aa0*/  IMAD.MOV.U32 R41, RZ, RZ, 0x2 ;  /* 0x00000002ff297424 */ /* 0x000fe200078e00ff */
[----:B------:R-:W-:-:S05]  /*20ab0*/  IADD3 R12, PT, PT, R11, R49, RZ ;  /* 0x000000310b0c7210 */ /* 0x000fca0007ffe0ff */
[----:B------:R-:W-:-:S07]  /*20ac0*/  IMAD.MOV.U32 R50, RZ, RZ, R12 ;  /* 0x000000ffff327224 */ /* 0x000fce00078e000c */
[----:B------:R-:W-:Y:S05]  /*20ad0*/  WARPSYNC.COLLECTIVE R32, `(.L_x_505) ;  /* 0x0000000020087348 */ /* 0x000fea0003c00000 */
[----:B------:R0:W1:Y:S02]  /*20ae0*/  SHFL.DOWN P6, R49, R50, R41, R33 ;  /* 0x0800002932317389 */ /* 0x00006400000c0021 */
[----:B01----:R-:W-:Y:S05]  /*20af0*/  ENDCOLLECTIVE ;  /* 0x000000000000791b */ /* 0x003fea0003800000 */
.L_x_505:
[----:B------:R-:W-:Y:S02]  /*20b00*/  HFMA2 R41, -RZ, RZ, 0, 5.9604644775390625e-08 ;  /* 0x00000001ff297431 */ /* 0x000fe400000001ff */
[----:B------:R-:W-:-:S04]  /*20b10*/  IMAD.IADD R13, R12, 0x1, R49 ;  /* 0x000000010c0d7824 */ /* 0x000fc800078e0231 */
[----:B------:R-:W-:-:S07]  /*20b20*/  IMAD.MOV.U32 R50, RZ, RZ, R13 ;  /* 0x000000ffff327224 */ /* 0x000fce00078e000d */
[----:B------:R-:W-:Y:S05]  /*20b30*/  WARPSYNC.COLLECTIVE R32, `(.L_x_506) ;  /* 0x0000000020087348 */ /* 0x000fea0003c00000 */
[----:B------:R0:W1:Y:S02]  /*20b40*/  SHFL.DOWN P6, R49, R50, R41, R33 ;  /* 0x0800002932317389 */ /* 0x00006400000c0021 */
[----:B01----:R-:W-:Y:S05]  /*20b50*/  ENDCOLLECTIVE ;  /* 0x000000000000791b */ /* 0x003fea0003800000 */
.L_x_506:
[----:B------:R-:W-:Y:S05]  /*20b60*/  BRA `(.L_x_507) ;  /* 0xfffffee000287947 */ /* 0x000fea000383ffff */
.L_x_143:
[----:B------:R-:W-:Y:S02]  /*20b70*/  IMAD.MOV.U32 R41, RZ, RZ, 0x10 ;  /* 0x00000010ff297424 */ /* 0x000fe400078e00ff */
[----:B------:R-:W-:Y:S02]  /*20b80*/  IMAD.MOV.U32 R33, RZ, RZ, 0x1f ;  /* 0x0000001fff217424 */ /* 0x000fe400078e00ff */
[----:B------:R-:W-:-:S07]  /*20b90*/  IMAD.MOV.U32 R32, RZ, RZ, -0x1 ;  /* 0xffffffffff207424 */ /* 0x000fce00078e00ff */
[----:B012-4-:R-:W-:Y:S05]  /*20ba0*/  WARPSYNC.COLLECTIVE R32, `(.L_x_508) ;  /* 0x0000000020087348 */ /* 0x017fea0003c00000 */
[----:B--2-4-:R2:W3:Y:S02]  /*20bb0*/  SHFL.DOWN P6, R49, R50, R41, R33 ;  /* 0x0800002932317389 */ /* 0x0144e400000c0021 */
[----:B0123--:R-:W-:Y:S05]  /*20bc0*/  ENDCOLLECTIVE ;  /* 0x000000000000791b */ /* 0x00ffea0003800000 */
.L_x_508:
[----:B------:R-:W-:Y:S02]  /*20bd0*/  IMAD.MOV.U32 R41, RZ, RZ, 0x8 ;  /* 0x00000008ff297424 */ /* 0x000fe400078e00ff */
[----:B------:R-:W-:-:S05]  /*20be0*/  IMAD.IADD R9, R49, 0x1, R50 ;  /* 0x0000000131097824 */ /* 0x000fca00078e0232 */
[----:B------:R-:W-:-:S07]  /*20bf0*/  MOV R50, R9 ;  /* 0x0000000900327202 */ /* 0x000fce0000000f00 */
[----:B------:R-:W-:Y:S05]  /*20c00*/  WARPSYNC.COLLECTIVE R32, `(.L_x_509) ;  /* 0x0000000020087348 */ /* 0x000fea0003c00000 */
[----:B------:R0:W1:Y:S02]  /*20c10*/  SHFL.DOWN P6, R49, R50, R41, R33 ;  /* 0x0800002932317389 */ /* 0x00006400000c0021 */
[----:B01----:R-:W-:Y:S05]  /*20c20*/  ENDCOLLECTIVE ;  /* 0x000000000000791b */ /* 0x003fea0003800000 */
.L_x_509:
[----:B------:R-:W-:Y:S02]  /*20c30*/  IMAD.MOV.U32 R41, RZ, RZ, 0x4 ;  /* 0x00000004ff297424 */ /* 0x000fe400078e00ff */
[----:B------:R-:W-:-:S04]  /*20c40*/  IMAD.IADD R10, R9, 0x1, R49 ;  /* 0x00000001090a7824 */ /* 0x000fc800078e0231 */
[----:B------:R-:W-:-:S07]  /*20c50*/  IMAD.MOV.U32 R50, RZ, RZ, R10 ;  /* 0x000000ffff327224 */ /* 0x000fce00078e000a */
[----:B------:R-:W-:Y:S05]  /*20c60*/  WARPSYNC.COLLECTIVE R32, `(.L_x_510) ;  /* 0x0000000020087348 */ /* 0x000fea0003c00000 */
[----:B------:R0:W1:Y:S02]  /*20c70*/  SHFL.DOWN P6, R49, R50, R41, R33 ;  /* 0x0800002932317389 */ /* 0x00006400000c0021 */
[----:B01----:R-:W-:Y:S05]  /*20c80*/  ENDCOLLECTIVE ;  /* 0x000000000000791b */ /* 0x003fea0003800000 */
.L_x_510:
[----:B------:R-:W-:Y:S01]  /*20c90*/  IMAD.MOV.U32 R41, RZ, RZ, 0x2 ;  /* 0x00000002ff297424 */ /* 0x000fe200078e00ff */
[----:B------:R-:W-:-:S05]  /*20ca0*/  IADD3 R11, PT, PT, R10, R49, RZ ;  /* 0x000000310a0b7210 */ /* 0x000fca0007ffe0ff */
[----:B------:R-:W-:-:S07]  /*20cb0*/  IMAD.MOV.U32 R50, RZ, RZ, R11 ;  /* 0x000000ffff327224 */ /* 0x000fce00078e000b */
[----:B------:R-:W-:Y:S05]  /*20cc0*/  WARPSYNC.COLLECTIVE R32, `(.L_x_511) ;  /* 0x0000000020087348 */ /* 0x000fea0003c00000 */
[----:B------:R0:W1:Y:S02]  /*20cd0*/  SHFL.DOWN P6, R49, R50, R41, R33 ;  /* 0x0800002932317389 */ /* 0x00006400000c0021 */
[----:B01----:R-:W-:Y:S05]  /*20ce0*/  ENDCOLLECTIVE ;  /* 0x000000000000791b */ /* 0x003fea0003800000 */
.L_x_511:
[----:B------:R-:W-:Y:S02]  /*20cf0*/  HFMA2 R41, -RZ, RZ, 0, 5.9604644775390625e-08 ;  /* 0x00000001ff297431 */ /* 0x000fe400000001ff */
[----:B------:R-:W-:-:S04]  /*20d00*/  IMAD.IADD R12, R11, 0x1, R49 ;  /* 0x000000010b0c7824 */ /* 0x000fc800078e0231 */
[----:B------:R-:W-:-:S07]  /*20d10*/  IMAD.MOV.U32 R50, RZ, RZ, R12 ;  /* 0x000000ffff327224 */ /* 0x000fce00078e000c */
[----:B------:R-:W-:Y:S05]  /*20d20*/  WARPSYNC.COLLECTIVE R32, `(.L_x_512) ;  /* 0x0000000020087348 */ /* 0x000fea0003c00000 */
[----:B------:R0:W1:Y:S02]  /*20d30*/  SHFL.DOWN P6, R49, R50, R41, R33 ;  /* 0x0800002932317389 */ /* 0x00006400000c0021 */
[----:B01----:R-:W-:Y:S05]  /*20d40*/  ENDCOLLECTIVE ;  /* 0x000000000000791b */ /* 0x003fea0003800000 */
.L_x_512:
[----:B------:R-:W-:Y:S05]  /*20d50*/  BRA `(.L_x_513) ;  /* 0xfffffee000507947 */ /* 0x000fea000383ffff */
.L_x_145:
[----:B------:R-:W-:Y:S02]  /*20d60*/  IMAD.MOV.U32 R41, RZ, RZ, 0x10 ;  /* 0x00000010ff297424 */ /* 0x000fe400078e00ff */
[----:B------:R-:W-:Y:S02]  /*20d70*/  IMAD.MOV.U32 R33, RZ, RZ, 0x1f ;  /* 0x0000001fff217424 */ /* 0x000fe400078e00ff */
[----:B------:R-:W-:-:S07]  /*20d80*/  IMAD.MOV.U32 R32, RZ, RZ, -0x1 ;  /* 0xffffffffff207424 */ /* 0x000fce00078e00ff */
[----:B012-4-:R-:W-:Y:S05]  /*20d90*/  WARPSYNC.COLLECTIVE R32, `(.L_x_514) ;  /* 0x0000000020087348 */ /* 0x017fea0003c00000 */
[----:B--2-4-:R2:W3:Y:S02]  /*20da0*/  SHFL.DOWN P6, R49, R50, R41, R33 ;  /* 0x0800002932317389 */ /* 0x0144e400000c0021 */
[----:B0123--:R-:W-:Y:S05]  /*20db0*/  ENDCOLLECTIVE ;  /* 0x000000000000791b */ /* 0x00ffea0003800000 */
.L_x_514:
[----:B------:R-:W-:Y:S02]  /*20dc0*/  IMAD.MOV.U32 R41, RZ, RZ, 0x8 ;  /* 0x00000008ff297424 */ /* 0x000fe400078e00ff */
[----:B------:R-:W-:-:S05]  /*20dd0*/  IMAD.IADD R10, R49, 0x1, R50 ;  /* 0x00000001310a7824 */ /* 0x000fca00078e0232 */
[----:B------:R-:W-:-:S07]  /*20de0*/  MOV R50, R10 ;  /* 0x0000000a00327202 */ /* 0x000fce0000000f00 */
[----:B------:R-:W-:Y:S05]  /*20df0*/  WARPSYNC.COLLECTIVE R32, `(.L_x_515) ;  /* 0x0000000020087348 */ /* 0x000fea0003c00000 */
[----:B------:R0:W1:Y:S02]  /*20e00*/  SHFL.DOWN P6, R49, R50, R41, R33 ;  /* 0x0800002932317389 */ /* 0x00006400000c0021 */
[----:B01----:R-:W-:Y:S05]  /*20e10*/  ENDCOLLECTIVE ;  /* 0x000000000000791b */ /* 0x003fea0003800000 */
.L_x_515:
[----:B------:R-:W-:Y:S02]  /*20e20*/  IMAD.MOV.U32 R41, RZ, RZ, 0x4 ;  /* 0x00000004ff297424 */ /* 0x000fe400078e00ff */
[----:B------:R-:W-:-:S04]  /*20e30*/  IMAD.IADD R11, R10, 0x1, R49 ;  /* 0x000000010a0b7824 */ /* 0x000fc800078e0231 */
[----:B------:R-:W-:-:S07]  /*20e40*/  IMAD.MOV.U32 R50, RZ, RZ, R11 ;  /* 0x000000ffff327224 */ /* 0x000fce00078e000b */
[----:B------:R-:W-:Y:S05]  /*20e50*/  WARPSYNC.COLLECTIVE R32, `(.L_x_516) ;  /* 0x0000000020087348 */ /* 0x000fea0003c00000 */
[----:B------:R0:W1:Y:S02]  /*20e60*/  SHFL.DOWN P6, R49, R50, R41, R33 ;  /* 0x0800002932317389 */ /* 0x00006400000c0021 */
[----:B01----:R-:W-:Y:S05]  /*20e70*/  ENDCOLLECTIVE ;  /* 0x000000000000791b */ /* 0x003fea0003800000 */
.L_x_516:
[----:B------:R-:W-:Y:S01]  /*20e80*/  IMAD.MOV.U32 R41, RZ, RZ, 0x2 ;  /* 0x00000002ff297424 */ /* 0x000fe200078e00ff */
[----:B------:R-:W-:-:S05]  /*20e90*/  IADD3 R12, PT, PT, R11, R49, RZ ;  /* 0x000000310b0c7210 */ /* 0x000fca0007ffe0ff */
[----:B------:R-:W-:-:S07]  /*20ea0*/  IMAD.MOV.U32 R50, RZ, RZ, R12 ;  /* 0x000000ffff327224 */ /* 0x000fce00078e000c */
[----:B------:R-:W-:Y:S05]  /*20eb0*/  WARPSYNC.COLLECTIVE R32, `(.L_x_517) ;  /* 0x0000000020087348 */ /* 0x000fea0003c00000 */
[----:B------:R0:W1:Y:S02]  /*20ec0*/  SHFL.DOWN P6, R49, R50, R41, R33 ;  /* 0x0800002932317389 */ /* 0x00006400000c0021 */
[----:B01----:R-:W-:Y:S05]  /*20ed0*/  ENDCOLLECTIVE ;  /* 0x000000000000791b */ /* 0x003fea0003800000 */
.L_x_517:
[----:B------:R-:W-:Y:S02]  /*20ee0*/  HFMA2 R41, -RZ, RZ, 0, 5.9604644775390625e-08 ;  /* 0x00000001ff297431 */ /* 0x000fe400000001ff */
[----:B------:R-:W-:-:S04]  /*20ef0*/  IMAD.IADD R13, R12, 0x1, R49 ;  /* 0x000000010c0d7824 */ /* 0x000fc800078e0231 */
[----:B------:R-:W-:-:S07]  /*20f00*/  IMAD.MOV.U32 R50, RZ, RZ, R13 ;  /* 0x000000ffff327224 */ /* 0x000fce00078e000d */
[----:B------:R-:W-:Y:S05]  /*20f10*/  WARPSYNC.COLLECTIVE R32, `(.L_x_518) ;  /* 0x0000000020087348 */ /* 0x000fea0003c00000 */
[----:B------:R0:W1:Y:S02]  /*20f20*/  SHFL.DOWN P6, R49, R50, R41, R33 ;  /* 0x0800002932317389 */ /* 0x00006400000c0021 */
[----:B01----:R-:W-:Y:S05]  /*20f30*/  ENDCOLLECTIVE ;  /* 0x000000000000791b */ /* 0x003fea0003800000 */
.L_x_518:
[----:B------:R-:W-:Y:S05]  /*20f40*/  BRA `(.L_x_519) ;  /* 0xfffffee000b07947 */ /* 0x000fea000383ffff */
.L_x_147:
[----:B------:R-:W-:Y:S02]  /*20f50*/  IMAD.MOV.U32 R41, RZ, RZ, 0x10 ;  /* 0x00000010ff297424 */ /* 0x000fe400078e00ff */
[----:B------:R-:W-:Y:S02]  /*20f60*/  IMAD.MOV.U32 R33, RZ, RZ, 0x1f ;  /* 0x0000001fff217424 */ /* 0x000fe400078e00ff */
[----:B------:R-:W-:-:S07]  /*20f70*/  IMAD.MOV.U32 R32, RZ, RZ, -0x1 ;  /* 0xffffffffff207424 */ /* 0x000fce00078e00ff */
[----:B012-4-:R-:W-:Y:S05]  /*20f80*/  WARPSYNC.COLLECTIVE R32, `(.L_x_520) ;  /* 0x0000000020087348 */ /* 0x017fea0003c00000 */
[----:B--2-4-:R2:W3:Y:S02]  /*20f90*/  SHFL.DOWN P6, R49, R50, R41, R33 ;  /* 0x0800002932317389 */ /* 0x0144e400000c0021 */
[----:B0123--:R-:W-:Y:S05]  /*20fa0*/  ENDCOLLECTIVE ;  /* 0x000000000000791b */ /* 0x00ffea0003800000 */
.L_x_520:
[----:B------:R-:W-:Y:S02]  /*20fb0*/  IMAD.MOV.U32 R41, RZ, RZ, 0x8 ;  /* 0x00000008ff297424 */ /* 0x000fe400078e00ff */
[----:B------:R-:W-:-:S05]  /*20fc0*/  IMAD.IADD R9, R49, 0x1, R50 ;  /* 0x0000000131097824 */ /* 0x000fca00078e0232 */
[----:B------:R-:W-:-:S07]  /*20fd0*/  MOV R50, R9 ;  /* 0x0000000900327202 */ /* 0x000fce0000000f00 */
[----:B------:R-:W-:Y:S05]  /*20fe0*/  WARPSYNC.COLLECTIVE R32, `(.L_x_521) ;  /* 0x0000000020087348 */ /* 0x000fea0003c00000 */
[----:B------:R0:W1:Y:S02]  /*20ff0*/  SHFL.DOWN P6, R49, R50, R41, R33 ;  /* 0x0800002932317389 */ /* 0x00006400000c0021 */
[----:B01----:R-:W-:Y:S05]  /*21000*/  ENDCOLLECTIVE ;  /* 0x000000000000791b */ /* 0x003fea0003800000 */
.L_x_521:
[----:B------:R-:W-:Y:S02]  /*21010*/  IMAD.MOV.U32 R41, RZ, RZ, 0x4 ;  /* 0x00000004ff297424 */ /* 0x000fe400078e00ff */
[----:B------:R-:W-:-:S04]  /*21020*/  IMAD.IADD R10, R9, 0x1, R49 ;  /* 0x00000001090a7824 */ /* 0x000fc800078e0231 */
[----:B------:R-:W-:-:S07]  /*21030*/  IMAD.MOV.U32 R50, RZ, RZ, R10 ;  /* 0x000000ffff327224 */ /* 0x000fce00078e000a */
[----:B------:R-:W-:Y:S05]  /*21040*/  WARPSYNC.COLLECTIVE R32, `(.L_x_522) ;  /* 0x0000000020087348 */ /* 0x000fea0003c00000 */
[----:B------:R0:W1:Y:S02]  /*21050*/  SHFL.DOWN P6, R49, R50, R41, R33 ;  /* 0x0800002932317389 */ /* 0x00006400000c0021 */
[----:B01----:R-:W-:Y:S05]  /*21060*/  ENDCOLLECTIVE ;  /* 0x000000000000791b */ /* 0x003fea0003800000 */
.L_x_522:
[----:B------:R-:W-:Y:S01]  /*21070*/  IMAD.MOV.U32 R41, RZ, RZ, 0x2 ;  /* 0x00000002ff297424 */ /* 0x000fe200078e00ff */
[----:B------:R-:W-:-:S05]  /*21080*/  IADD3 R11, PT, PT, R10, R49, RZ ;  /* 0x000000310a0b7210 */ /* 0x000fca0007ffe0ff */
[----:B------:R-:W-:-:S07]  /*21090*/  IMAD.MOV.U32 R50, RZ, RZ, R11 ;  /* 0x000000ffff327224 */ /* 0x000fce00078e000b */
[----:B------:R-:W-:Y:S05]  /*210a0*/  WARPSYNC.COLLECTIVE R32, `(.L_x_523) ;  /* 0x0000000020087348 */ /* 0x000fea0003c00000 */
[----:B------:R0:W1:Y:S02]  /*210b0*/  SHFL.DOWN P6, R49, R50, R41, R33 ;  /* 0x0800002932317389 */ /* 0x00006400000c0021 */
[----:B01----:R-:W-:Y:S05]  /*210c0*/  ENDCOLLECTIVE ;  /* 0x000000000000791b */ /* 0x003fea0003800000 */
.L_x_523:
[----:B------:R-:W-:Y:S02]  /*210d0*/  HFMA2 R41, -RZ, RZ, 0, 5.9604644775390625e-08 ;  /* 0x00000001ff297431 */ /* 0x000fe400000001ff */
[----:B------:R-:W-:-:S04]  /*210e0*/  IMAD.IADD R12, R11, 0x1, R49 ;  /* 0x000000010b0c7824 */ /* 0x000fc800078e0231 */
[----:B------:R-:W-:-:S07]  /*210f0*/  IMAD.MOV.U32 R50, RZ, RZ, R12 ;  /* 0x000000ffff327224 */ /* 0x000fce00078e000c */
[----:B------:R-:W-:Y:S05]  /*21100*/  WARPSYNC.COLLECTIVE R32, `(.L_x_524) ;  /* 0x0000000020087348 */ /* 0x000fea0003c00000 */
[----:B------:R0:W1:Y:S02]  /*21110*/  SHFL.DOWN P6, R49, R50, R41, R33 ;  /* 0x0800002932317389 */ /* 0x00006400000c0021 */
[----:B01----:R-:W-:Y:S05]  /*21120*/  ENDCOLLECTIVE ;  /* 0x000000000000791b */ /* 0x003fea0003800000 */
.L_x_524:
[----:B------:R-:W-:Y:S05]  /*21130*/  BRA `(.L_x_525) ;  /* 0xfffffee000d87947 */ /* 0x000fea000383ffff */
.L_x_149:
[----:B------:R-:W-:Y:S02]  /*21140*/  IMAD.MOV.U32 R41, RZ, RZ, 0x10 ;  /* 0x00000010ff297424 */ /* 0x000fe400078e00ff */
[----:B------:R-:W-:Y:S02]  /*21150*/  IMAD.MOV.U32 R33, RZ, RZ, 0x1f ;  /* 0x0000001fff217424 */ /* 0x000fe400078e00ff */
[----:B------:R-:W-:-:S07]  /*21160*/  IMAD.MOV.U32 R32, RZ, RZ, -0x1 ;  /* 0xffffffffff207424 */ /* 0x000fce00078e00ff */
[----:B012-4-:R-:W-:Y:S05]  /*21170*/  WARPSYNC.COLLECTIVE R32, `(.L_x_526) ;  /* 0x0000000020087348 */ /* 0x017fea0003c00000 */
[----:B--2-4-:R2:W3:Y:S02]  /*21180*/  SHFL.DOWN P6, R49, R50, R41, R33 ;  /* 0x0800002932317389 */ /* 0x0144e400000c0021 */
[----:B0123--:R-:W-:Y:S05]  /*21190*/  ENDCOLLECTIVE ;  /* 0x000000000000791b */ /* 0x00ffea0003800000 */
.L_x_526:
[----:B------:R-:W-:Y:S02]  /*211a0*/  IMAD.MOV.U32 R41, RZ, RZ, 0x8 ;  /* 0x00000008ff297424 */ /* 0x000fe400078e00ff */
[----:B------:R-:W-:-:S05]  /*211b0*/  IMAD.IADD R9, R49, 0x1, R50 ;  /* 0x0000000131097824 */ /* 0x000fca00078e0232 */
[----:B------:R-:W-:-:S07]  /*211c0*/  MOV R50, R9 ;  /* 0x0000000900327202 */ /* 0x000fce0000000f00 */
[----:B------:R-:W-:Y:S05]  /*211d0*/  WARPSYNC.COLLECTIVE R32, `(.L_x_527) ;  /* 0x0000000020087348 */ /* 0x000fea0003c00000 */
[----:B------:R0:W1:Y:S02]  /*211e0*/  SHFL.DOWN P6, R49, R50, R41, R33 ;  /* 0x0800002932317389 */ /* 0x00006400000c0021 */
[----:B01----:R-:W-:Y:S05]  /*211f0*/  ENDCOLLECTIVE ;  /* 0x000000000000791b */ /* 0x003fea0003800000 */
.L_x_527:
[----:B------:R-:W-:Y:S02]  /*21200*/  IMAD.MOV.U32 R41, RZ, RZ, 0x4 ;  /* 0x00000004ff297424 */ /* 0x000fe400078e00ff */
[----:B------:R-:W-:-:S04]  /*21210*/  IMAD.IADD R10, R9, 0x1, R49 ;  /* 0x00000001090a7824 */ /* 0x000fc800078e0231 */
[----:B------:R-:W-:-:S07]  /*21220*/  IMAD.MOV.U32 R50, RZ, RZ, R10 ;  /* 0x000000ffff327224 */ /* 0x000fce00078e000a */
[----:B------:R-:W-:Y:S05]  /*21230*/  WARPSYNC.COLLECTIVE R32, `(.L_x_528) ;  /* 0x0000000020087348 */ /* 0x000fea0003c00000 */
[----:B------:R0:W1:Y:S02]  /*21240*/  SHFL.DOWN P6, R49, R50, R41, R33 ;  /* 0x0800002932317389 */ /* 0x00006400000c0021 */
[----:B01----:R-:W-:Y:S05]  /*21250*/  ENDCOLLECTIVE ;  /* 0x000000000000791b */ /* 0x003fea0003800000 */
.L_x_528:
[----:B------:R-:W-:Y:S01]  /*21260*/  IMAD.MOV.U32 R41, RZ, RZ, 0x2 ;  /* 0x00000002ff297424 */ /* 0x000fe200078e00ff */
[----:B------:R-:W-:-:S05]  /*21270*/  IADD3 R11, PT, PT, R10, R49, RZ ;  /* 0x000000310a0b7210 */ /* 0x000fca0007ffe0ff */
[----:B------:R-:W-:-:S07]  /*21280*/  IMAD.MOV.U32 R50, RZ, RZ, R11 ;  /* 0x000000ffff327224 */ /* 0x000fce00078e000b */
[----:B------:R-:W-:Y:S05]  /*21290*/  WARPSYNC.COLLECTIVE R32, `(.L_x_529) ;  /* 0x0000000020087348 */ /* 0x000fea0003c00000 */
[----:B------:R0:W1:Y:S02]  /*212a0*/  SHFL.DOWN P6, R49, R50, R41, R33 ;  /* 0x0800002932317389 */ /* 0x00006400000c0021 */
[----:B01----:R-:W-:Y:S05]  /*212b0*/  ENDCOLLECTIVE ;  /* 0x000000000000791b */ /* 0x003fea0003800000 */
.L_x_529:
[----:B------:R-:W-:Y:S02]  /*212c0*/  HFMA2 R41, -RZ, RZ, 0, 5.9604644775390625e-08 ;  /* 0x00000001ff297431 */ /* 0x000fe400000001ff */
[----:B------:R-:W-:-:S04]  /*212d0*/  IMAD.IADD R12, R11, 0x1, R49 ;  /* 0x000000010b0c7824 */ /* 0x000fc800078e0231 */
[----:B------:R-:W-:-:S07]  /*212e0*/  IMAD.MOV.U32 R50, RZ, RZ, R12 ;  /* 0x000000ffff327224 */ /* 0x000fce00078e000c */
[----:B------:R-:W-:Y:S05]  /*212f0*/  WARPSYNC.COLLECTIVE R32, `(.L_x_530) ;  /* 0x0000000020087348 */ /* 0x000fea0003c00000 */
[----:B------:R0:W1:Y:S02]  /*21300*/  SHFL.DOWN P6, R49, R50, R41, R33 ;  /* 0x0800002932317389 */ /* 0x00006400000c0021 */
[----:B01----:R-:W-:Y:S05]  /*21310*/  ENDCOLLECTIVE ;  /* 0x000000000000791b */ /* 0x003fea0003800000 */
.L_x_530:
[----:B------:R-:W-:Y:S05]  /*21320*/  BRA `(.L_x_531) ;  /* 0xfffffee400387947 */ /* 0x000fea000383ffff */
.L_x_151:
[----:B------:R-:W-:Y:S02]  /*21330*/  IMAD.MOV.U32 R41, RZ, RZ, 0x10 ;  /* 0x00000010ff297424 */ /* 0x000fe400078e00ff */
[----:B------:R-:W-:Y:S02]  /*21340*/  IMAD.MOV.U32 R33, RZ, RZ, 0x1f ;  /* 0x0000001fff217424 */ /* 0x000fe400078e00ff */
[----:B------:R-:W-:-:S07]  /*21350*/  IMAD.MOV.U32 R32, RZ, RZ, -0x1 ;  /* 0xffffffffff207424 */ /* 0x000fce00078e00ff */
[----:B012-4-:R-:W-:Y:S05]  /*21360*/  WARPSYNC.COLLECTIVE R32, `(.L_x_532) ;  /* 0x0000000020087348 */ /* 0x017fea0003c00000 */
[----:B--2-4-:R2:W3:Y:S02]  /*21370*/  SHFL.DOWN P6, R49, R50, R41, R33 ;  /* 0x0800002932317389 */ /* 0x0144e400000c0021 */
[----:B0123--:R-:W-:Y:S05]  /*21380*/  ENDCOLLECTIVE ;  /* 0x000000000000791b */ /* 0x00ffea0003800000 */
.L_x_532:
[----:B------:R-:W-:Y:S02]  /*21390*/  IMAD.MOV.U32 R41, RZ, RZ, 0x8 ;  /* 0x00000008ff297424 */ /* 0x000fe400078e00ff */
[----:B------:R-:W-:-:S05]  /*213a0*/  IMAD.IADD R8, R49, 0x1, R50 ;  /* 0x0000000131087824 */ /* 0x000fca00078e0232 */
[----:B------:R-:W-:-:S07]  /*213b0*/  MOV R50, R8 ;  /* 0x0000000800327202 */ /* 0x000fce0000000f00 */
[----:B------:R-:W-:Y:S05]  /*213c0*/  WARPSYNC.COLLECTIVE R32, `(.L_x_533) ;  /* 0x0000000020087348 */ /* 0x000fea0003c00000 */
[----:B------:R0:W1:Y:S02]  /*213d0*/  SHFL.DOWN P6, R49, R50, R41, R33 ;  /* 0x0800002932317389 */ /* 0x00006400000c0021 */
[----:B01----:R-:W-:Y:S05]  /*213e0*/  ENDCOLLECTIVE ;  /* 0x000000000000791b */ /* 0x003fea0003800000 */
.L_x_533:
[----:B------:R-:W-:Y:S02]  /*213f0*/  IMAD.MOV.U32 R41, RZ, RZ, 0x4 ;  /* 0x00000004ff297424 */ /* 0x000fe400078e00ff */
[----:B------:R-:W-:-:S04]  /*21400*/  IMAD.IADD R9, R8, 0x1, R49 ;  /* 0x0000000108097824 */ /* 0x000fc800078e0231 */
[----:B------:R-:W-:-:S07]  /*21410*/  IMAD.MOV.U32 R50, RZ, RZ, R9 ;  /* 0x000000ffff327224 */ /* 0x000fce00078e0009 */
[----:B------:R-:W-:Y:S05]  /*21420*/  WARPSYNC.COLLECTIVE R32, `(.L_x_534) ;  /* 0x0000000020087348 */ /* 0x000fea0003c00000 */
[----:B------:R0:W1:Y:S02]  /*21430*/  SHFL.DOWN P6, R49, R50, R41, R33 ;  /* 0x0800002932317389 */ /* 0x00006400000c0021 */
[----:B01----:R-:W-:Y:S05]  /*21440*/  ENDCOLLECTIVE ;  /* 0x000000000000791b */ /* 0x003fea0003800000 */
.L_x_534:
[----:B------:R-:W-:Y:S01]  /*21450*/  IMAD.MOV.U32 R41, RZ, RZ, 0x2 ;  /* 0x00000002ff297424 */ /* 0x000fe200078e00ff */
[----:B------:R-:W-:-:S05]  /*21460*/  IADD3 R10, PT, PT, R9, R49, RZ ;  /* 0x00000031090a7210 */ /* 0x000fca0007ffe0ff */
[----:B------:R-:W-:-:S07]  /*21470*/  IMAD.MOV.U32 R50, RZ, RZ, R10 ;  /* 0x000000ffff327224 */ /* 0x000fce00078e000a */
[----:B------:R-:W-:Y:S05]  /*21480*/  WARPSYNC.COLLECTIVE R32, `(.L_x_535) ;  /* 0x0000000020087348 */ /* 0x000fea0003c00000 */
[----:B------:R0:W1:Y:S02]  /*21490*/  SHFL.DOWN P6, R49, R50, R41, R33 ;  /* 0x0800002932317389 */ /* 0x00006400000c0021 */
[----:B01----:R-:W-:Y:S05]  /*214a0*/  ENDCOLLECTIVE ;  /* 0x000000000000791b */ /* 0x003fea0003800000 */
.L_x_535:
[----:B------:R-:W-:Y:S02]  /*214b0*/  HFMA2 R41, -RZ, RZ, 0, 5.9604644775390625e-08 ;  /* 0x00000001ff297431 */ /* 0x000fe400000001ff */
[----:B------:R-:W-:-:S04]  /*214c0*/  IMAD.IADD R11, R10, 0x1, R49 ;  /* 0x000000010a0b7824 */ /* 0x000fc800078e0231 */
[----:B------:R-:W-:-:S07]  /*214d0*/  IMAD.MOV.U32 R50, RZ, RZ, R11 ;  /* 0x000000ffff327224 */ /* 0x000fce00078e000b */
[----:B------:R-:W-:Y:S05]  /*214e0*/  WARPSYNC.COLLECTIVE R32, `(.L_x_536) ;  /* 0x0000000020087348 */ /* 0x000fea0003c00000 */
[----:B------:R0:W1:Y:S02]  /*214f0*/  SHFL.DOWN P6, R49, R50, R41, R33 ;  /* 0x0800002932317389 */ /* 0x00006400000c0021 */
[----:B01----:R-:W-:Y:S05]  /*21500*/  ENDCOLLECTIVE ;  /* 0x000000000000791b */ /* 0x003fea0003800000 */
.L_x_536:
[----:B------:R-:W-:Y:S05]  /*21510*/  BRA `(.L_x_537) ;  /* 0xfffffee400647947 */ /* 0x000fea000383ffff */
.L_x_154:
[----:B------:R-:W-:Y:S02]  /*21520*/  IMAD.MOV.U32 R41, RZ, RZ, 0x10 ;  /* 0x00000010ff297424 */ /* 0x000fe400078e00ff */
[----:B------:R-:W-:Y:S02]  /*21530*/  IMAD.MOV.U32 R33, RZ, RZ, 0x1f ;  /* 0x0000001fff217424 */ /* 0x000fe400078e00ff */
[----:B------:R-:W-:-:S07]  /*21540*/  IMAD.MOV.U32 R32, RZ, RZ, -0x1 ;  /* 0xffffffffff207424 */ /* 0x000fce00078e00ff */
[----:B012---:R-:W-:Y:S05]  /*21550*/  WARPSYNC.COLLECTIVE R32, `(.L_x_538) ;  /* 0x0000000020087348 */ /* 0x007fea0003c00000 */
[----:B--2---:R2:W3:Y:S02]  /*21560*/  SHFL.DOWN P6, R49, R50, R41, R33 ;  /* 0x0800002932317389 */ /* 0x0044e400000c0021 */
[----:B0123--:R-:W-:Y:S05]  /*21570*/  ENDCOLLECTIVE ;  /* 0x000000000000791b */ /* 0x00ffea0003800000 */
.L_x_538:
[----:B------:R-:W-:Y:S02]  /*21580*/  IMAD.MOV.U32 R41, RZ, RZ, 0x8 ;  /* 0x00000008ff297424 */ /* 0x000fe400078e00ff */
[----:B------:R-:W-:-:S05]  /*21590*/  IMAD.IADD R9, R49, 0x1, R50 ;  /* 0x0000000131097824 */ /* 0x000fca00078e0232 */
[----:B------:R-:W-:-:S07]  /*215a0*/  MOV R50, R9 ;  /* 0x0000000900327202 */ /* 0x000fce0000000f00 */
[----:B------:R-:W-:Y:S05]  /*215b0*/  WARPSYNC.COLLECTIVE R32, `(.L_x_539) ;  /* 0x0000000020087348 */ /* 0x000fea0003c00000 */
[----:B------:R0:W1:Y:S02]  /*215c0*/  SHFL.DOWN P6, R49, R50, R41, R33 ;  /* 0x0800002932317389 */ /* 0x00006400000c0021 */
[----:B01----:R-:W-:Y:S05]  /*215d0*/  ENDCOLLECTIVE ;  /* 0x000000000000791b */ /* 0x003fea0003800000 */
.L_x_539:
[----:B------:R-:W-:Y:S02]  /*215e0*/  IMAD.MOV.U32 R41, RZ, RZ, 0x4 ;  /* 0x00000004ff297424 */ /* 0x000fe400078e00ff */
[----:B------:R-:W-:-:S04]  /*215f0*/  IMAD.IADD R10, R9, 0x1, R49 ;  /* 0x00000001090a7824 */ /* 0x000fc800078e0231 */
[----:B------:R-:W-:-:S07]  /*21600*/  IMAD.MOV.U32 R50, RZ, RZ, R10 ;  /* 0x000000ffff327224 */ /* 0x000fce00078e000a */
[----:B------:R-:W-:Y:S05]  /*21610*/  WARPSYNC.COLLECTIVE R32, `(.L_x_540) ;  /* 0x0000000020087348 */ /* 0x000fea0003c00000 */
[----:B------:R0:W1:Y:S02]  /*21620*/  SHFL.DOWN P6, R49, R50, R41, R33 ;  /* 0x0800002932317389 */ /* 0x00006400000c0021 */
[----:B01----:R-:W-:Y:S05]  /*21630*/  ENDCOLLECTIVE ;  /* 0x000000000000791b */ /* 0x003fea0003800000 */
.L_x_540:
[----:B------:R-:W-:Y:S01]  /*21640*/  IMAD.MOV.U32 R41, RZ, RZ, 0x2 ;  /* 0x00000002ff297424 */ /* 0x000fe200078e00ff */
[----:B------:R-:W-:-:S05]  /*21650*/  IADD3 R11, PT, PT, R10, R49, RZ ;  /* 0x000000310a0b7210 */ /* 0x000fca0007ffe0ff */
[----:B------:R-:W-:-:S07]  /*21660*/  IMAD.MOV.U32 R50, RZ, RZ, R11 ;  /* 0x000000ffff327224 */ /* 0x000fce00078e000b */
[----:B------:R-:W-:Y:S05]  /*21670*/  WARPSYNC.COLLECTIVE R32, `(.L_x_541) ;  /* 0x0000000020087348 */ /* 0x000fea0003c00000 */
[----:B------:R0:W1:Y:S02]  /*21680*/  SHFL.DOWN P6, R49, R50, R41, R33 ;  /* 0x0800002932317389 */ /* 0x00006400000c0021 */
[----:B01----:R-:W-:Y:S05]  /*21690*/  ENDCOLLECTIVE ;  /* 0x000000000000791b */ /* 0x003fea0003800000 */
.L_x_541:
[----:B------:R-:W-:Y:S02]  /*216a0*/  HFMA2 R41, -RZ, RZ, 0, 5.9604644775390625e-08 ;  /* 0x00000001ff297431 */ /* 0x000fe400000001ff */
[----:B------:R-:W-:-:S04]  /*216b0*/  IMAD.IADD R16, R11, 0x1, R49 ;  /* 0x000000010b107824 */ /* 0x000fc800078e0231 */
[----:B------:R-:W-:-:S07]  /*216c0*/  IMAD.MOV.U32 R50, RZ, RZ, R16 ;  /* 0x000000ffff327224 */ /* 0x000fce00078e0010 */
[----:B------:R-:W-:Y:S05]  /*216d0*/  WARPSYNC.COLLECTIVE R32, `(.L_x_542) ;  /* 0x0000000020087348 */ /* 0x000fea0003c00000 */
[----:B------:R0:W1:Y:S02]  /*216e0*/  SHFL.DOWN P6, R49, R50, R41, R33 ;  /* 0x0800002932317389 */ /* 0x00006400000c0021 */
[----:B01----:R-:W-:Y:S05]  /*216f0*/  ENDCOLLECTIVE ;  /* 0x000000000000791b */ /* 0x003fea0003800000 */
.L_x_542:
[----:B------:R-:W-:Y:S05]  /*21700*/  BRA `(.L_x_543) ;  /* 0xffffff0800c87947 */ /* 0x000fea000383ffff */
.L_x_156:
[----:B------:R-:W-:Y:S02]  /*21710*/  IMAD.MOV.U32 R41, RZ, RZ, 0x10 ;  /* 0x00000010ff297424 */ /* 0x000fe400078e00ff */
[----:B------:R-:W-:Y:S02]  /*21720*/  IMAD.MOV.U32 R33, RZ, RZ, 0x1f ;  /* 0x0000001fff217424 */ /* 0x000fe400078e00ff */
[----:B------:R-:W-:-:S07]  /*21730*/  IMAD.MOV.U32 R32, RZ, RZ, -0x1 ;  /* 0xffffffffff207424 */ /* 0x000fce00078e00ff */
[----:B01-34-:R-:W-:Y:S05]  /*21740*/  WARPSYNC.COLLECTIVE R32, `(.L_x_544) ;  /* 0x0000000020087348 */ /* 0x01bfea0003c00000 */
[----:B---34-:R2:W3:Y:S02]  /*21750*/  SHFL.DOWN P6, R49, R50, R41, R33 ;  /* 0x0800002932317389 */ /* 0x0184e400000c0021 */
[----:B0123--:R-:W-:Y:S05]  /*21760*/  ENDCOLLECTIVE ;  /* 0x000000000000791b */ /* 0x00ffea0003800000 */
.L_x_544:
[----:B------:R-:W-:Y:S02]  /*21770*/  IMAD.MOV.U32 R41, RZ, RZ, 0x8 ;  /* 0x00000008ff297424 */ /* 0x000fe400078e00ff */
[----:B------:R-:W-:-:S05]  /*21780*/  IMAD.IADD R8, R49, 0x1, R50 ;  /* 0x0000000131087824 */ /* 0x000fca00078e0232 */
[----:B------:R-:W-:-:S07]  /*21790*/  MOV R50, R8 ;  /* 0x0000000800327202 */ /* 0x000fce0000000f00 */
[----:B------:R-:W-:Y:S05]  /*217a0*/  WARPSYNC.COLLECTIVE R32, `(.L_x_545) ;  /* 0x0000000020087348 */ /* 0x000fea0003c00000 */
[----:B------:R0:W1:Y:S02]  /*217b0*/  SHFL.DOWN P6, R49, R50, R41, R33 ;  /* 0x0800002932317389 */ /* 0x00006400000c0021 */
[----:B01----:R-:W-:Y:S05]  /*217c0*/  ENDCOLLECTIVE ;  /* 0x000000000000791b */ /* 0x003fea0003800000 */
.L_x_545:
[----:B------:R-:W-:Y:S02]  /*217d0*/  IMAD.MOV.U32 R41, RZ, RZ, 0x4 ;  /* 0x00000004ff297424 */ /* 0x000fe400078e00ff */
[----:B------:R-:W-:-:S04]  /*217e0*/  IMAD.IADD R9, R8, 0x1, R49 ;  /* 0x0000000108097824 */ /* 0x000fc800078e0231 */
[----:B------:R-:W-:-:S07]  /*217f0*/  IMAD.MOV.U32 R50, RZ, RZ, R9 ;  /* 0x000000ffff327224 */ /* 0x000fce00078e0009 */
[----:B------:R-:W-:Y:S05]  /*21800*/  WARPSYNC.COLLECTIVE R32, `(.L_x_546) ;  /* 0x0000000020087348 */ /* 0x000fea0003c00000 */
[----:B------:R0:W1:Y:S02]  /*21810*/  SHFL.DOWN P6, R49, R50, R41, R33 ;  /* 0x0800002932317389 */ /* 0x00006400000c0021 */
[----:B01----:R-:W-:Y:S05]  /*21820*/  ENDCOLLECTIVE ;  /* 0x000000000000791b */ /* 0x003fea0003800000 */
.L_x_546:
[----:B------:R-:W-:Y:S01]  /*21830*/  IMAD.MOV.U32 R41, RZ, RZ, 0x2 ;  /* 0x00000002ff297424 */ /* 0x000fe200078e00ff */
[----:B------:R-:W-:-:S05]  /*21840*/  IADD3 R10, PT, PT, R9, R49, RZ ;  /* 0x00000031090a7210 */ /* 0x000fca0007ffe0ff */
[----:B------:R-:W-:-:S07]  /*21850*/  IMAD.MOV.U32 R50, RZ, RZ, R10 ;  /* 0x000000ffff327224 */ /* 0x000fce00078e000a */
[----:B------:R-:W-:Y:S05]  /*21860*/  WARPSYNC.COLLECTIVE R32, `(.L_x_547) ;  /* 0x0000000020087348 */ /* 0x000fea0003c00000 */
[----:B------:R0:W1:Y:S02]  /*21870*/  SHFL.DOWN P6, R49, R50, R41, R33 ;  /* 0x0800002932317389 */ /* 0x00006400000c0021 */
[----:B01----:R-:W-:Y:S05]  /*21880*/  ENDCOLLECTIVE ;  /* 0x000000000000791b */ /* 0x003fea0003800000 */
.L_x_547:
[----:B------:R-:W-:Y:S02]  /*21890*/  HFMA2 R41, -RZ, RZ, 0, 5.9604644775390625e-08 ;  /* 0x00000001ff297431 */ /* 0x000fe400000001ff */
[----:B------:R-:W-:-:S04]  /*218a0*/  IMAD.IADD R11, R10, 0x1, R49 ;  /* 0x000000010a0b7824 */ /* 0x000fc800078e0231 */
[----:B------:R-:W-:-:S07]  /*218b0*/  IMAD.MOV.U32 R50, RZ, RZ, R11 ;  /* 0x000000ffff327224 */ /* 0x000fce00078e000b */
[----:B------:R-:W-:Y:S05]  /*218c0*/  WARPSYNC.COLLECTIVE R32, `(.L_x_548) ;  /* 0x0000000020087348 */ /* 0x000fea0003c00000 */
[----:B------:R0:W1:Y:S02]  /*218d0*/  SHFL.DOWN P6, R49, R50, R41, R33 ;  /* 0x0800002932317389 */ /* 0x00006400000c0021 */
[----:B01----:R-:W-:Y:S05]  /*218e0*/  ENDCOLLECTIVE ;  /* 0x000000000000791b */ /* 0x003fea0003800000 */
.L_x_548:
[----:B------:R-:W-:Y:S05]  /*218f0*/  BRA `(.L_x_549) ;  /* 0xffffff0c00087947 */ /* 0x000fea000383ffff */
.L_x_158:
[----:B------:R-:W-:Y:S02]  /*21900*/  IMAD.MOV.U32 R41, RZ, RZ, 0x10 ;  /* 0x00000010ff297424 */ /* 0x000fe400078e00ff */
[----:B------:R-:W-:Y:S02]  /*21910*/  IMAD.MOV.U32 R33, RZ, RZ, 0x1f ;  /* 0x0000001fff217424 */ /* 0x000fe400078e00ff */
[----:B------:R-:W-:-:S07]  /*21920*/  IMAD.MOV.U32 R32, RZ, RZ, -0x1 ;  /* 0xffffffffff207424 */ /* 0x000fce00078e00ff */
[----:B-123--:R-:W-:Y:S05]  /*21930*/  WARPSYNC.COLLECTIVE R32, `(.L_x_550) ;  /* 0x0000000020087348 */ /* 0x00efea0003c00000 */
[----:B--23--:R0:W2:Y:S02]  /*21940*/  SHFL.DOWN P6, R49, R50, R41, R33 ;  /* 0x0800002932317389 */ /* 0x00c0a400000c0021 */
[----:B012---:R-:W-:Y:S05]  /*21950*/  ENDCOLLECTIVE ;  /* 0x000000000000791b */ /* 0x007fea0003800000 */
.L_x_550:
[----:B------:R-:W-:Y:S02]  /*21960*/  IMAD.MOV.U32 R41, RZ, RZ, 0x8 ;  /* 0x00000008ff297424 */ /* 0x000fe400078e00ff */
[----:B------:R-:W-:-:S05]  /*21970*/  IMAD.IADD R9, R49, 0x1, R50 ;  /* 0x0000000131097824 */ /* 0x000fca00078e0232 */
[----:B------:R-:W-:-:S07]  /*21980*/  MOV R50, R9 ;  /* 0x0000000900327202 */ /* 0x000fce0000000f00 */
[----:B------:R-:W-:Y:S05]  /*21990*/  WARPSYNC.COLLECTIVE R32, `(.L_x_551) ;  /* 0x0000000020087348 */ /* 0x000fea0003c00000 */
[----:B------:R0:W1:Y:S02]  /*219a0*/  SHFL.DOWN P6, R49, R50, R41, R33 ;  /* 0x0800002932317389 */ /* 0x00006400000c0021 */
[----:B01----:R-:W-:Y:S05]  /*219b0*/  ENDCOLLECTIVE ;  /* 0x000000000000791b */ /* 0x003fea0003800000 */
.L_x_551:
[----:B------:R-:W-:Y:S02]  /*219c0*/  IMAD.MOV.U32 R41, RZ, RZ, 0x4 ;  /* 0x00000004ff297424 */ /* 0x000fe400078e00ff */
[----:B------:R-:W-:-:S04]  /*219d0*/  IMAD.IADD R10, R9, 0x1, R49 ;  /* 0x00000001090a7824 */ /* 0x000fc800078e0231 */
[----:B------:R-:W-:-:S07]  /*219e0*/  IMAD.MOV.U32 R50, RZ, RZ, R10 ;  /* 0x000000ffff327224 */ /* 0x000fce00078e000a */
[----:B------:R-:W-:Y:S05]  /*219f0*/  WARPSYNC.COLLECTIVE R32, `(.L_x_552) ;  /* 0x0000000020087348 */ /* 0x000fea0003c00000 */
[----:B------:R0:W1:Y:S02]  /*21a00*/  SHFL.DOWN P6, R49, R50, R41, R33 ;  /* 0x0800002932317389 */ /* 0x00006400000c0021 */
[----:B01----:R-:W-:Y:S05]  /*21a10*/  ENDCOLLECTIVE ;  /* 0x000000000000791b */ /* 0x003fea0003800000 */
.L_x_552:
[----:B------:R-:W-:Y:S01]  /*21a20*/  IMAD.MOV.U32 R41, RZ, RZ, 0x2 ;  /* 0x00000002ff297424 */ /* 0x000fe200078e00ff */
[----:B------:R-:W-:-:S05]  /*21a30*/  IADD3 R11, PT, PT, R10, R49, RZ ;  /* 0x000000310a0b7210 */ /* 0x000fca0007ffe0ff */
[----:B------:R-:W-:-:S07]  /*21a40*/  IMAD.MOV.U32 R50, RZ, RZ, R11 ;  /* 0x000000ffff327224 */ /* 0x000fce00078e000b */
[----:B------:R-:W-:Y:S05]  /*21a50*/  WARPSYNC.COLLECTIVE R32, `(.L_x_553) ;  /* 0x0000000020087348 */ /* 0x000fea0003c00000 */
[----:B------:R0:W1:Y:S02]  /*21a60*/  SHFL.DOWN P6, R49, R50, R41, R33 ;  /* 0x0800002932317389 */ /* 0x00006400000c0021 */
[----:B01----:R-:W-:Y:S05]  /*21a70*/  ENDCOLLECTIVE ;  /* 0x000000000000791b */ /* 0x003fea0003800000 */
.L_x_553:
[----:B------:R-:W-:Y:S02]  /*21a80*/  HFMA2 R41, -RZ, RZ, 0, 5.9604644775390625e-08 ;  /* 0x00000001ff297431 */ /* 0x000fe400000001ff */
[----:B------:R-:W-:-:S04]  /*21a90*/  IMAD.IADD R16, R11, 0x1, R49 ;  /* 0x000000010b107824 */ /* 0x000fc800078e0231 */
[----:B------:R-:W-:-:S07]  /*21aa0*/  IMAD.MOV.U32 R50, RZ, RZ, R16 ;  /* 0x000000ffff327224 */ /* 0x000fce00078e0010 */
[----:B------:R-:W-:Y:S05]  /*21ab0*/  WARPSYNC.COLLECTIVE R32, `(.L_x_554) ;  /* 0x0000000020087348 */ /* 0x000fea0003c00000 */
[----:B------:R0:W1:Y:S02]  /*21ac0*/  SHFL.DOWN P6, R49, R50, R41, R33 ;  /* 0x0800002932317389 */ /* 0x00006400000c0021 */
[----:B01----:R-:W-:Y:S05]  /*21ad0*/  ENDCOLLECTIVE ;  /* 0x000000000000791b */ /* 0x003fea0003800000 */
.L_x_554:
[----:B------:R-:W-:Y:S05]  /*21ae0*/  BRA `(.L_x_555) ;  /* 0xffffff1000287947 */ /* 0x000fea000383ffff */
.L_x_160:
[----:B------:R-:W-:Y:S02]  /*21af0*/  IMAD.MOV.U32 R41, RZ, RZ, 0x10 ;  /* 0x00000010ff297424 */ /* 0x000fe400078e00ff */
[----:B------:R-:W-:Y:S02]  /*21b00*/  IMAD.MOV.U32 R33, RZ, RZ, 0x1f ;  /* 0x0000001fff217424 */ /* 0x000fe400078e00ff */
[----:B------:R-:W-:-:S07]  /*21b10*/  IMAD.MOV.U32 R32, RZ, RZ, -0x1 ;  /* 0xffffffffff207424 */ /* 0x000fce00078e00ff */
[----:B01-3--:R-:W-:Y:S05]  /*21b20*/  WARPSYNC.COLLECTIVE R32, `(.L_x_556) ;  /* 0x0000000020087348 */ /* 0x00bfea0003c00000 */
[----:B---3--:R2:W3:Y:S02]  /*21b30*/  SHFL.DOWN P6, R49, R50, R41, R33 ;  /* 0x0800002932317389 */ /* 0x0084e400000c0021 */
[----:B0123--:R-:W-:Y:S05]  /*21b40*/  ENDCOLLECTIVE ;  /* 0x000000000000791b */ /* 0x00ffea0003800000 */
.L_x_556:
[----:B------:R-:W-:Y:S02]  /*21b50*/  IMAD.MOV.U32 R41, RZ, RZ, 0x8 ;  /* 0x00000008ff297424 */ /* 0x000fe400078e00ff */
[----:B------:R-:W-:-:S05]  /*21b60*/  IMAD.IADD R8, R49, 0x1, R50 ;  /* 0x0000000131087824 */ /* 0x000fca00078e0232 */
[----:B------:R-:W-:-:S07]  /*21b70*/  MOV R50, R8 ;  /* 0x0000000800327202 */ /* 0x000fce0000000f00 */
[----:B------:R-:W-:Y:S05]  /*21b80*/  WARPSYNC.COLLECTIVE R32, `(.L_x_557) ;  /* 0x0000000020087348 */ /* 0x000fea0003c00000 */
[----:B------:R0:W1:Y:S02]  /*21b90*/  SHFL.DOWN P6, R49, R50, R41, R33 ;  /* 0x0800002932317389 */ /* 0x00006400000c0021 */
[----:B01----:R-:W-:Y:S05]  /*21ba0*/  ENDCOLLECTIVE ;  /* 0x000000000000791b */ /* 0x003fea0003800000 */
.L_x_557:
[----:B------:R-:W-:Y:S02]  /*21bb0*/  IMAD.MOV.U32 R41, RZ, RZ, 0x4 ;  /* 0x00000004ff297424 */ /* 0x000fe400078e00ff */
[----:B------:R-:W-:-:S04]  /*21bc0*/  IMAD.IADD R9, R8, 0x1, R49 ;  /* 0x0000000108097824 */ /* 0x000fc800078e0231 */
[----:B------:R-:W-:-:S07]  /*21bd0*/  IMAD.MOV.U32 R50, RZ, RZ, R9 ;  /* 0x000000ffff327224 */ /* 0x000fce00078e0009 */
[----:B------:R-:W-:Y:S05]  /*21be0*/  WARPSYNC.COLLECTIVE R32, `(.L_x_558) ;  /* 0x0000000020087348 */ /* 0x000fea0003c00000 */
[----:B------:R0:W1:Y:S02]  /*21bf0*/  SHFL.DOWN P6, R49, R50, R41, R33 ;  /* 0x0800002932317389 */ /* 0x00006400000c0021 */
[----:B01----:R-:W-:Y:S05]  /*21c00*/  ENDCOLLECTIVE ;  /* 0x000000000000791b */ /* 0x003fea0003800000 */
.L_x_558:
[----:B------:R-:W-:Y:S01]  /*21c10*/  IMAD.MOV.U32 R41, RZ, RZ, 0x2 ;  /* 0x00000002ff297424 */ /* 0x000fe200078e00ff */
[----:B------:R-:W-:-:S05]  /*21c20*/  IADD3 R10, PT, PT, R9, R49, RZ ;  /* 0x00000031090a7210 */ /* 0x000fca0007ffe0ff */
[----:B------:R-:W-:-:S07]  /*21c30*/  IMAD.MOV.U32 R50, RZ, RZ, R10 ;  /* 0x000000ffff327224 */ /* 0x000fce00078e000a */
[----:B------:R-:W-:Y:S05]  /*21c40*/  WARPSYNC.COLLECTIVE R32, `(.L_x_559) ;  /* 0x0000000020087348 */ /* 0x000fea0003c00000 */
[----:B------:R0:W1:Y:S02]  /*21c50*/  SHFL.DOWN P6, R49, R50, R41, R33 ;  /* 0x0800002932317389 */ /* 0x00006400000c0021 */
[----:B01----:R-:W-:Y:S05]  /*21c60*/  ENDCOLLECTIVE ;  /* 0x000000000000791b */ /* 0x003fea0003800000 */
.L_x_559:
[----:B------:R-:W-:Y:S02]  /*21c70*/  HFMA2 R41, -RZ, RZ, 0, 5.9604644775390625e-08 ;  /* 0x00000001ff297431 */ /* 0x000fe400000001ff */
[----:B------:R-:W-:-:S04]  /*21c80*/  IMAD.IADD R11, R10, 0x1, R49 ;  /* 0x000000010a0b7824 */ /* 0x000fc800078e0231 */
[----:B------:R-:W-:-:S07]  /*21c90*/  IMAD.MOV.U32 R50, RZ, RZ, R11 ;  /* 0x000000ffff327224 */ /* 0x000fce00078e000b */
[----:B------:R-:W-:Y:S05]  /*21ca0*/  WARPSYNC.COLLECTIVE R32, `(.L_x_560) ;  /* 0x0000000020087348 */ /* 0x000fea0003c00000 */
[----:B------:R0:W1:Y:S02]  /*21cb0*/  SHFL.DOWN P6, R49, R50, R41, R33 ;  /* 0x0800002932317389 */ /* 0x00006400000c0021 */
[----:B01----:R-:W-:Y:S05]  /*21cc0*/  ENDCOLLECTIVE ;  /* 0x000000000000791b */ /* 0x003fea0003800000 */
.L_x_560:
[----:B------:R-:W-:Y:S05]  /*21cd0*/  BRA `(.L_x_561) ;  /* 0xffffff1000687947 */ /* 0x000fea000383ffff */
.L_x_162:
[----:B------:R-:W-:Y:S02]  /*21ce0*/  IMAD.MOV.U32 R41, RZ, RZ, 0x10 ;  /* 0x00000010ff297424 */ /* 0x000fe400078e00ff */
[----:B------:R-:W-:Y:S02]  /*21cf0*/  IMAD.MOV.U32 R33, RZ, RZ, 0x1f ;  /* 0x0000001fff217424 */ /* 0x000fe400078e00ff */
[----:B------:R-:W-:-:S07]  /*21d00*/  IMAD.MOV.U32 R32, RZ, RZ, -0x1 ;  /* 0xffffffffff207424 */ /* 0x000fce00078e00ff */
[----:B-12---:R-:W-:Y:S05]  /*21d10*/  WARPSYNC.COLLECTIVE R32, `(.L_x_562) ;  /* 0x0000000020087348 */ /* 0x006fea0003c00000 */
[----:B--2---:R0:W2:Y:S02]  /*21d20*/  SHFL.DOWN P6, R49, R50, R41, R33 ;  /* 0x0800002932317389 */ /* 0x0040a400000c0021 */
[----:B012---:R-:W-:Y:S05]  /*21d30*/  ENDCOLLECTIVE ;  /* 0x000000000000791b */ /* 0x007fea0003800000 */
.L_x_562:
[----:B------:R-:W-:Y:S02]  /*21d40*/  IMAD.MOV.U32 R41, RZ, RZ, 0x8 ;  /* 0x00000008ff297424 */ /* 0x000fe400078e00ff */
[----:B------:R-:W-:-:S05]  /*21d50*/  IMAD.IADD R9, R49, 0x1, R50 ;  /* 0x0000000131097824 */ /* 0x000fca00078e0232 */
[----:B------:R-:W-:-:S07]  /*21d60*/  MOV R50, R9 ;  /* 0x0000000900327202 */ /* 0x000fce0000000f00 */
[----:B------:R-:W-:Y:S05]  /*21d70*/  WARPSYNC.COLLECTIVE R32, `(.L_x_563) ;  /* 0x0000000020087348 */ /* 0x000fea0003c00000 */
[----:B------:R0:W1:Y:S02]  /*21d80*/  SHFL.DOWN P6, R49, R50, R41, R33 ;  /* 0x0800002932317389 */ /* 0x00006400000c0021 */
[----:B01----:R-:W-:Y:S05]  /*21d90*/  ENDCOLLECTIVE ;  /* 0x000000000000791b */ /* 0x003fea0003800000 */
.L_x_563:
[----:B------:R-:W-:Y:S02]  /*21da0*/  IMAD.MOV.U32 R41, RZ, RZ, 0x4 ;  /* 0x00000004ff297424 */ /* 0x000fe400078e00ff */
[----:B------:R-:W-:-:S04]  /*21db0*/  IMAD.IADD R10, R9, 0x1, R49 ;  /* 0x00000001090a7824 */ /* 0x000fc800078e0231 */
[----:B------:R-:W-:-:S07]  /*21dc0*/  IMAD.MOV.U32 R50, RZ, RZ, R10 ;  /* 0x000000ffff327224 */ /* 0x000fce00078e000a */
[----:B------:R-:W-:Y:S05]  /*21dd0*/  WARPSYNC.COLLECTIVE R32, `(.L_x_564) ;  /* 0x0000000020087348 */ /* 0x000fea0003c00000 */
[----:B------:R0:W1:Y:S02]  /*21de0*/  SHFL.DOWN P6, R49, R50, R41, R33 ;  /* 0x0800002932317389 */ /* 0x00006400000c0021 */
[----:B01----:R-:W-:Y:S05]  /*21df0*/  ENDCOLLECTIVE ;  /* 0x000000000000791b */ /* 0x003fea0003800000 */
.L_x_564:
[----:B------:R-:W-:Y:S01]  /*21e00*/  IMAD.MOV.U32 R41, RZ, RZ, 0x2 ;  /* 0x00000002ff297424 */ /* 0x000fe200078e00ff */
[----:B------:R-:W-:-:S05]  /*21e10*/  IADD3 R11, PT, PT, R10, R49, RZ ;  /* 0x000000310a0b7210 */ /* 0x000fca0007ffe0ff */
[----:B------:R-:W-:-:S07]  /*21e20*/  IMAD.MOV.U32 R50, RZ, RZ, R11 ;  /* 0x000000ffff327224 */ /* 0x000fce00078e000b */
[----:B------:R-:W-:Y:S05]  /*21e30*/  WARPSYNC.COLLECTIVE R32, `(.L_x_565) ;  /* 0x0000000020087348 */ /* 0x000fea0003c00000 */
[----:B------:R0:W1:Y:S02]  /*21e40*/  SHFL.DOWN P6, R49, R50, R41, R33 ;  /* 0x0800002932317389 */ /* 0x00006400000c0021 */
[----:B01----:R-:W-:Y:S05]  /*21e50*/  ENDCOLLECTIVE ;  /* 0x000000000000791b */ /* 0x003fea0003800000 */
.L_x_565:
[----:B------:R-:W-:Y:S02]  /*21e60*/  HFMA2 R41, -RZ, RZ, 0, 5.9604644775390625e-08 ;  /* 0x00000001ff297431 */ /* 0x000fe400000001ff */
[----:B------:R-:W-:-:S04]  /*21e70*/  IMAD.IADD R16, R11, 0x1, R49 ;  /* 0x000000010b107824 */ /* 0x000fc800078e0231 */
[----:B------:R-:W-:-:S07]  /*21e80*/  IMAD.MOV.U32 R50, RZ, RZ, R16 ;  /* 0x000000ffff327224 */ /* 0x000fce00078e0010 */
[----:B------:R-:W-:Y:S05]  /*21e90*/  WARPSYNC.COLLECTIVE R32, `(.L_x_566) ;  /* 0x0000000020087348 */ /* 0x000fea0003c00000 */
[----:B------:R0:W1:Y:S02]  /*21ea0*/  SHFL.DOWN P6, R49, R50, R41, R33 ;  /* 0x0800002932317389 */ /* 0x00006400000c0021 */
[----:B01----:R-:W-:Y:S05]  /*21eb0*/  ENDCOLLECTIVE ;  /* 0x000000000000791b */ /* 0x003fea0003800000 */
.L_x_566:
[----:B------:R-:W-:Y:S05]  /*21ec0*/  BRA `(.L_x_567) ;  /* 0xffffff1400887947 */ /* 0x000fea000383ffff */
.L_x_164:
[----:B------:R-:W-:Y:S02]  /*21ed0*/  IMAD.MOV.U32 R41, RZ, RZ, 0x10 ;  /* 0x00000010ff297424 */ /* 0x000fe400078e00ff */
[----:B------:R-:W-:Y:S02]  /*21ee0*/  IMAD.MOV.U32 R33, RZ, RZ, 0x1f ;  /* 0x0000001fff217424 */ /* 0x000fe400078e00ff */
[----:B------:R-:W-:-:S07]  /*21ef0*/  IMAD.MOV.U32 R32, RZ, RZ, -0x1 ;  /* 0xffffffffff207424 */ /* 0x000fce00078e00ff */
[----:B01-3--:R-:W-:Y:S05]  /*21f00*/  WARPSYNC.COLLECTIVE R32, `(.L_x_568) ;  /* 0x0000000020087348 */ /* 0x00bfea0003c00000 */
[----:B---3--:R2:W3:Y:S02]  /*21f10*/  SHFL.DOWN P6, R49, R50, R41, R33 ;  /* 0x0800002932317389 */ /* 0x0084e400000c0021 */
[----:B0123--:R-:W-:Y:S05]  /*21f20*/  ENDCOLLECTIVE ;  /* 0x000000000000791b */ /* 0x00ffea0003800000 */
.L_x_568:
[----:B------:R-:W-:Y:S02]  /*21f30*/  IMAD.MOV.U32 R41, RZ, RZ, 0x8 ;  /* 0x00000008ff297424 */ /* 0x000fe400078e00ff */
[----:B------:R-:W-:-:S05]  /*21f40*/  IMAD.IADD R8, R49, 0x1, R50 ;  /* 0x0000000131087824 */ /* 0x000fca00078e0232 */
[----:B------:R-:W-:-:S07]  /*21f50*/  MOV R50, R8 ;  /* 0x0000000800327202 */ /* 0x000fce0000000f00 */
[----:B------:R-:W-:Y:S05]  /*21f60*/  WARPSYNC.COLLECTIVE R32, `(.L_x_569) ;  /* 0x0000000020087348 */ /* 0x000fea0003c00000 */
[----:B------:R0:W1:Y:S02]  /*21f70*/  SHFL.DOWN P6, R49, R50, R41, R33 ;  /* 0x0800002932317389 */ /* 0x00006400000c0021 */
[----:B01----:R-:W-:Y:S05]  /*21f80*/  ENDCOLLECTIVE ;  /* 0x000000000000791b */ /* 0x003fea0003800000 */
.L_x_569:
[----:B------:R-:W-:Y:S02]  /*21f90*/  IMAD.MOV.U32 R41, RZ, RZ, 0x4 ;  /* 0x00000004ff297424 */ /* 0x000fe400078e00ff */
[----:B------:R-:W-:-:S04]  /*21fa0*/  IMAD.IADD R9, R8, 0x1, R49 ;  /* 0x0000000108097824 */ /* 0x000fc800078e0231 */
[----:B------:R-:W-:-:S07]  /*21fb0*/  IMAD.MOV.U32 R50, RZ, RZ, R9 ;  /* 0x000000ffff327224 */ /* 0x000fce00078e0009 */
[----:B------:R-:W-:Y:S05]  /*21fc0*/  WARPSYNC.COLLECTIVE R32, `(.L_x_570) ;  /* 0x0000000020087348 */ /* 0x000fea0003c00000 */
[----:B------:R0:W1:Y:S02]  /*21fd0*/  SHFL.DOWN P6, R49, R50, R41, R33 ;  /* 0x0800002932317389 */ /* 0x00006400000c0021 */
[----:B01----:R-:W-:Y:S05]  /*21fe0*/  ENDCOLLECTIVE ;  /* 0x000000000000791b */ /* 0x003fea0003800000 */
.L_x_570:
[----:B------:R-:W-:Y:S01]  /*21ff0*/  IMAD.MOV.U32 R41, RZ, RZ, 0x2 ;  /* 0x00000002ff297424 */ /* 0x000fe200078e00ff */
[----:B------:R-:W-:-:S05]  /*22000*/  IADD3 R10, PT, PT, R9, R49, RZ ;  /* 0x00000031090a7210 */ /* 0x000fca0007ffe0ff */
[----:B------:R-:W-:-:S07]  /*22010*/  IMAD.MOV.U32 R50, RZ, RZ, R10 ;  /* 0x000000ffff327224 */ /* 0x000fce00078e000a */
[----:B------:R-:W-:Y:S05]  /*22020*/  WARPSYNC.COLLECTIVE R32, `(.L_x_571) ;  /* 0x0000000020087348 */ /* 0x000fea0003c00000 */
[----:B------:R0:W1:Y:S02]  /*22030*/  SHFL.DOWN P6, R49, R50, R41, R33 ;  /* 0x0800002932317389 */ /* 0x00006400000c0021 */
[----:B01----:R-:W-:Y:S05]  /*22040*/  ENDCOLLECTIVE ;  /* 0x000000000000791b */ /* 0x003fea0003800000 */
.L_x_571:
[----:B------:R-:W-:Y:S02]  /*22050*/  HFMA2 R41, -RZ, RZ, 0, 5.9604644775390625e-08 ;  /* 0x00000001ff297431 */ /* 0x000fe400000001ff */
[----:B------:R-:W-:-:S04]  /*22060*/  IMAD.IADD R11, R10, 0x1, R49 ;  /* 0x000000010a0b7824 */ /* 0x000fc800078e0231 */
[----:B------:R-:W-:-:S07]  /*22070*/  IMAD.MOV.U32 R50, RZ, RZ, R11 ;  /* 0x000000ffff327224 */ /* 0x000fce00078e000b */
[----:B------:R-:W-:Y:S05]  /*22080*/  WARPSYNC.COLLECTIVE R32, `(.L_x_572) ;  /* 0x0000000020087348 */ /* 0x000fea0003c00000 */
[----:B------:R0:W1:Y:S02]  /*22090*/  SHFL.DOWN P6, R49, R50, R41, R33 ;  /* 0x0800002932317389 */ /* 0x00006400000c0021 */
[----:B01----:R-:W-:Y:S05]  /*220a0*/  ENDCOLLECTIVE ;  /* 0x000000000000791b */ /* 0x003fea0003800000 */
.L_x_572:
[----:B------:R-:W-:Y:S05]  /*220b0*/  BRA `(.L_x_573) ;  /* 0xffffff1400c87947 */ /* 0x000fea000383ffff */
.L_x_166:
[----:B------:R-:W-:Y:S02]  /*220c0*/  IMAD.MOV.U32 R41, RZ, RZ, 0x10 ;  /* 0x00000010ff297424 */ /* 0x000fe400078e00ff */
[----:B------:R-:W-:Y:S02]  /*220d0*/  IMAD.MOV.U32 R33, RZ, RZ, 0x1f ;  /* 0x0000001fff217424 */ /* 0x000fe400078e00ff */
[----:B------:R-:W-:-:S07]  /*220e0*/  IMAD.MOV.U32 R32, RZ, RZ, -0x1 ;  /* 0xffffffffff207424 */ /* 0x000fce00078e00ff */
[----:B01----:R-:W-:Y:S05]  /*220f0*/  WARPSYNC.COLLECTIVE R32, `(.L_x_574) ;  /* 0x0000000020087348 */ /* 0x003fea0003c00000 */
[----:B0-----:R0:W2:Y:S02]  /*22100*/  SHFL.DOWN P6, R49, R50, R41, R33 ;  /* 0x0800002932317389 */ /* 0x0010a400000c0021 */
[----:B012---:R-:W-:Y:S05]  /*22110*/  ENDCOLLECTIVE ;  /* 0x000000000000791b */ /* 0x007fea0003800000 */
.L_x_574:
[----:B------:R-:W-:Y:S02]  /*22120*/  IMAD.MOV.U32 R41, RZ, RZ, 0x8 ;  /* 0x00000008ff297424 */ /* 0x000fe400078e00ff */
[----:B------:R-:W-:-:S05]  /*22130*/  IMAD.IADD R9, R49, 0x1, R50 ;  /* 0x0000000131097824 */ /* 0x000fca00078e0232 */
[----:B------:R-:W-:-:S07]  /*22140*/  MOV R50, R9 ;  /* 0x0000000900327202 */ /* 0x000fce0000000f00 */
[----:B------:R-:W-:Y:S05]  /*22150*/  WARPSYNC.COLLECTIVE R32, `(.L_x_575) ;  /* 0x0000000020087348 */ /* 0x000fea0003c00000 */
[----:B------:R0:W1:Y:S02]  /*22160*/  SHFL.DOWN P6, R49, R50, R41, R33 ;  /* 0x0800002932317389 */ /* 0x00006400000c0021 */
[----:B01----:R-:W-:Y:S05]  /*22170*/  ENDCOLLECTIVE ;  /* 0x000000000000791b */ /* 0x003fea0003800000 */
.L_x_575:
[----:B------:R-:W-:Y:S02]  /*22180*/  IMAD.MOV.U32 R41, RZ, RZ, 0x4 ;  /* 0x00000004ff297424 */ /* 0x000fe400078e00ff */
[----:B------:R-:W-:-:S04]  /*22190*/  IMAD.IADD R10, R9, 0x1, R49 ;  /* 0x00000001090a7824 */ /* 0x000fc800078e0231 */
[----:B------:R-:W-:-:S07]  /*221a0*/  IMAD.MOV.U32 R50, RZ, RZ, R10 ;  /* 0x000000ffff327224 */ /* 0x000fce00078e000a */
[----:B------:R-:W-:Y:S05]  /*221b0*/  WARPSYNC.COLLECTIVE R32, `(.L_x_576) ;  /* 0x0000000020087348 */ /* 0x000fea0003c00000 */
[----:B------:R0:W1:Y:S02]  /*221c0*/  SHFL.DOWN P6, R49, R50, R41, R33 ;  /* 0x0800002932317389 */ /* 0x00006400000c0021 */
[----:B01----:R-:W-:Y:S05]  /*221d0*/  ENDCOLLECTIVE ;  /* 0x000000000000791b */ /* 0x003fea0003800000 */
.L_x_576:
[----:B------:R-:W-:Y:S01]  /*221e0*/  IMAD.MOV.U32 R41, RZ, RZ, 0x2 ;  /* 0x00000002ff297424 */ /* 0x000fe200078e00ff */
[----:B------:R-:W-:-:S05]  /*221f0*/  IADD3 R11, PT, PT, R10, R49, RZ ;  /* 0x000000310a0b7210 */ /* 0x000fca0007ffe0ff */
[----:B------:R-:W-:-:S07]  /*22200*/  IMAD.MOV.U32 R50, RZ, RZ, R11 ;  /* 0x000000ffff327224 */ /* 0x000fce00078e000b */
[----:B------:R-:W-:Y:S05]  /*22210*/  WARPSYNC.COLLECTIVE R32, `(.L_x_577) ;  /* 0x0000000020087348 */ /* 0x000fea0003c00000 */
[----:B------:R0:W1:Y:S02]  /*22220*/  SHFL.DOWN P6, R49, R50, R41, R33 ;  /* 0x0800002932317389 */ /* 0x00006400000c0021 */
[----:B01----:R-:W-:Y:S05]  /*22230*/  ENDCOLLECTIVE ;  /* 0x000000000000791b */ /* 0x003fea0003800000 */
.L_x_577:
[----:B------:R-:W-:Y:S02]  /*22240*/  HFMA2 R41, -RZ, RZ, 0, 5.9604644775390625e-08 ;  /* 0x00000001ff297431 */ /* 0x000fe400000001ff */
[----:B------:R-:W-:-:S04]  /*22250*/  IMAD.IADD R14, R11, 0x1, R49 ;  /* 0x000000010b0e7824 */ /* 0x000fc800078e0231 */
[----:B------:R-:W-:-:S07]  /*22260*/  IMAD.MOV.U32 R50, RZ, RZ, R14 ;  /* 0x000000ffff327224 */ /* 0x000fce00078e000e */
[----:B------:R-:W-:Y:S05]  /*22270*/  WARPSYNC.COLLECTIVE R32, `(.L_x_578) ;  /* 0x0000000020087348 */ /* 0x000fea0003c00000 */
[----:B------:R0:W1:Y:S02]  /*22280*/  SHFL.DOWN P6, R49, R50, R41, R33 ;  /* 0x0800002932317389 */ /* 0x00006400000c0021 */
[----:B01----:R-:W-:Y:S05]  /*22290*/  ENDCOLLECTIVE ;  /* 0x000000000000791b */ /* 0x003fea0003800000 */
.L_x_578:
[----:B------:R-:W-:Y:S05]  /*222a0*/  BRA `(.L_x_579) ;  /* 0xffffff1800e87947 */ /* 0x000fea000383ffff */
.L_x_168:
[----:B------:R-:W-:Y:S02]  /*222b0*/  IMAD.MOV.U32 R41, RZ, RZ, 0x10 ;  /* 0x00000010ff297424 */ /* 0x000fe400078e00ff */
[----:B------:R-:W-:Y:S02]  /*222c0*/  IMAD.MOV.U32 R33, RZ, RZ, 0x1f ;  /* 0x0000001fff217424 */ /* 0x000fe400078e00ff */
[----:B------:R-:W-:-:S07]  /*222d0*/  IMAD.MOV.U32 R32, RZ, RZ, -0x1 ;  /* 0xffffffffff207424 */ /* 0x000fce00078e00ff */
[----:B012---:R-:W-:Y:S05]  /*222e0*/  WARPSYNC.COLLECTIVE R32, `(.L_x_580) ;  /* 0x0000000020087348 */ /* 0x007fea0003c00000 */
[----:B--2---:R2:W3:Y:S02]  /*222f0*/  SHFL.DOWN P6, R49, R50, R41, R33 ;  /* 0x0800002932317389 */ /* 0x0044e400000c0021 */
[----:B0123--:R-:W-:Y:S05]  /*22300*/  ENDCOLLECTIVE ;  /* 0x000000000000791b */ /* 0x00ffea0003800000 */
.L_x_580:
[----:B------:R-:W-:Y:S02]  /*22310*/  IMAD.MOV.U32 R41, RZ, RZ, 0x8 ;  /* 0x00000008ff297424 */ /* 0x000fe400078e00ff */
[----:B------:R-:W-:-:S05]  /*22320*/  IMAD.IADD R8, R49, 0x1, R50 ;  /* 0x0000000131087824 */ /* 0x000fca00078e0232 */
[----:B------:R-:W-:-:S07]  /*22330*/  MOV R50, R8 ;  /* 0x0000000800327202 */ /* 0x000fce0000000f00 */
[----:B------:R-:W-:Y:S05]  /*22340*/  WARPSYNC.COLLECTIVE R32, `(.L_x_581) ;  /* 0x0000000020087348 */ /* 0x000fea0003c00000 */
[----:B------:R0:W1:Y:S02]  /*22350*/  SHFL.DOWN P6, R49, R50, R41, R33 ;  /* 0x0800002932317389 */ /* 0x00006400000c0021 */
[----:B01----:R-:W-:Y:S05]  /*22360*/  ENDCOLLECTIVE ;  /* 0x000000000000791b */ /* 0x003fea0003800000 */
.L_x_581:
[----:B------:R-:W-:Y:S02]  /*22370*/  IMAD.MOV.U32 R41, RZ, RZ, 0x4 ;  /* 0x00000004ff297424 */ /* 0x000fe400078e00ff */
[----:B------:R-:W-:-:S04]  /*22380*/  IMAD.IADD R9, R8, 0x1, R49 ;  /* 0x0000000108097824 */ /* 0x000fc800078e0231 */
[----:B------:R-:W-:-:S07]  /*22390*/  IMAD.MOV.U32 R50, RZ, RZ, R9 ;  /* 0x000000ffff327224 */ /* 0x000fce00078e0009 */
[----:B------:R-:W-:Y:S05]  /*223a0*/  WARPSYNC.COLLECTIVE R32, `(.L_x_582) ;  /* 0x0000000020087348 */ /* 0x000fea0003c00000 */
[----:B------:R0:W1:Y:S02]  /*223b0*/  SHFL.DOWN P6, R49, R50, R41, R33 ;  /* 0x0800002932317389 */ /* 0x00006400000c0021 */
[----:B01----:R-:W-:Y:S05]  /*223c0*/  ENDCOLLECTIVE ;  /* 0x000000000000791b */ /* 0x003fea0003800000 */
.L_x_582:
[----:B------:R-:W-:Y:S01]  /*223d0*/  IMAD.MOV.U32 R41, RZ, RZ, 0x2 ;  /* 0x00000002ff297424 */ /* 0x000fe200078e00ff */
[----:B------:R-:W-:-:S05]  /*223e0*/  IADD3 R10, PT, PT, R9, R49, RZ ;  /* 0x00000031090a7210 */ /* 0x000fca0007ffe0ff */
[----:B------:R-:W-:-:S07]  /*223f0*/  IMAD.MOV.U32 R50, RZ, RZ, R10 ;  /* 0x000000ffff327224 */ /* 0x000fce00078e000a */
[----:B------:R-:W-:Y:S05]  /*22400*/  WARPSYNC.COLLECTIVE R32, `(.L_x_583) ;  /* 0x0000000020087348 */ /* 0x000fea0003c00000 */
[----:B------:R0:W1:Y:S02]  /*22410*/  SHFL.DOWN P6, R49, R50, R41, R33 ;  /* 0x0800002932317389 */ /* 0x00006400000c0021 */
[----:B01----:R-:W-:Y:S05]  /*22420*/  ENDCOLLECTIVE ;  /* 0x000000000000791b */ /* 0x003fea0003800000 */
.L_x_583:
[----:B------:R-:W-:Y:S02]  /*22430*/  HFMA2 R41, -RZ, RZ, 0, 5.9604644775390625e-08 ;  /* 0x00000001ff297431 */ /* 0x000fe400000001ff */
[----:B------:R-:W-:-:S04]  /*22440*/  IMAD.IADD R11, R10, 0x1, R49 ;  /* 0x000000010a0b7824 */ /* 0x000fc800078e0231 */
[----:B------:R-:W-:-:S07]  /*22450*/  IMAD.MOV.U32 R50, RZ, RZ, R11 ;  /* 0x000000ffff327224 */ /* 0x000fce00078e000b */
[----:B------:R-:W-:Y:S05]  /*22460*/  WARPSYNC.COLLECTIVE R32, `(.L_x_584) ;  /* 0x0000000020087348 */ /* 0x000fea0003c00000 */
[----:B------:R0:W1:Y:S02]  /*22470*/  SHFL.DOWN P6, R49, R50, R41, R33 ;  /* 0x0800002932317389 */ /* 0x00006400000c0021 */
[----:B01----:R-:W-:Y:S05]  /*22480*/  ENDCOLLECTIVE ;  /* 0x000000000000791b */ /* 0x003fea0003800000 */
.L_x_584:
[----:B------:R-:W-:Y:S05]  /*22490*/  BRA `(.L_x_585) ;  /* 0xffffff1c00287947 */ /* 0x000fea000383ffff */
.L_x_172:
[----:B------:R-:W-:Y:S02]  /*224a0*/  IMAD.MOV.U32 R41, RZ, RZ, 0x10 ;  /* 0x00000010ff297424 */ /* 0x000fe400078e00ff */
[----:B------:R-:W-:Y:S02]  /*224b0*/  IMAD.MOV.U32 R33, RZ, RZ, 0x1f ;  /* 0x0000001fff217424 */ /* 0x000fe400078e00ff */
[----:B------:R-:W-:-:S07]  /*224c0*/  IMAD.MOV.U32 R32, RZ, RZ, -0x1 ;  /* 0xffffffffff207424 */ /* 0x000fce00078e00ff */
[----:B0-2---:R-:W-:Y:S05]  /*224d0*/  WARPSYNC.COLLECTIVE R32, `(.L_x_586) ;  /* 0x0000000020087348 */ /* 0x005fea0003c00000 */
[----:B--2---:R1:W2:Y:S02]  /*224e0*/  SHFL.DOWN P6, R49, R50, R41, R33 ;  /* 0x0800002932317389 */ /* 0x0042a400000c0021 */
[----:B012---:R-:W-:Y:S05]  /*224f0*/  ENDCOLLECTIVE ;  /* 0x000000000000791b */ /* 0x007fea0003800000 */
.L_x_586:
[----:B------:R-:W-:Y:S02]  /*22500*/  IMAD.MOV.U32 R41, RZ, RZ, 0x8 ;  /* 0x00000008ff297424 */ /* 0x000fe400078e00ff */
[----:B------:R-:W-:-:S05]  /*22510*/  IMAD.IADD R2, R49, 0x1, R50 ;  /* 0x0000000131027824 */ /* 0x000fca00078e0232 */
[----:B------:R-:W-:-:S07]  /*22520*/  MOV R50, R2 ;  /* 0x0000000200327202 */ /* 0x000fce0000000f00 */
[----:B------:R-:W-:Y:S05]  /*22530*/  WARPSYNC.COLLECTIVE R32, `(.L_x_587) ;  /* 0x0000000020087348 */ /* 0x000fea0003c00000 */
[----:B------:R0:W1:Y:S02]  /*22540*/  SHFL.DOWN P6, R49, R50, R41, R33 ;  /* 0x0800002932317389 */ /* 0x00006400000c0021 */
[----:B01----:R-:W-:Y:S05]  /*22550*/  ENDCOLLECTIVE ;  /* 0x000000000000791b */ /* 0x003fea0003800000 */
.L_x_587:
[----:B------:R-:W-:Y:S02]  /*22560*/  IMAD.MOV.U32 R41, RZ, RZ, 0x4 ;  /* 0x00000004ff297424 */ /* 0x000fe400078e00ff */
[----:B------:R-:W-:-:S04]  /*22570*/  IMAD.IADD R3, R2, 0x1, R49 ;  /* 0x0000000102037824 */ /* 0x000fc800078e0231 */
[----:B------:R-:W-:-:S07]  /*22580*/  IMAD.MOV.U32 R50, RZ, RZ, R3 ;  /* 0x000000ffff327224 */ /* 0x000fce00078e0003 */
[----:B------:R-:W-:Y:S05]  /*22590*/  WARPSYNC.COLLECTIVE R32, `(.L_x_588) ;  /* 0x0000000020087348 */ /* 0x000fea0003c00000 */
[----:B------:R0:W1:Y:S02]  /*225a0*/  SHFL.DOWN P6, R49, R50, R41, R33 ;  /* 0x0800002932317389 */ /* 0x00006400000c0021 */
[----:B01----:R-:W-:Y:S05]  /*225b0*/  ENDCOLLECTIVE ;  /* 0x000000000000791b */ /* 0x003fea0003800000 */
.L_x_588:
[----:B------:R-:W-:Y:S01]  /*225c0*/  IMAD.MOV.U32 R41, RZ, RZ, 0x2 ;  /* 0x00000002ff297424 */ /* 0x000fe200078e00ff */
[----:B------:R-:W-:-:S05]  /*225d0*/  IADD3 R4, PT, PT, R3, R49, RZ ;  /* 0x0000003103047210 */ /* 0x000fca0007ffe0ff */
[----:B------:R-:W-:-:S07]  /*225e0*/  IMAD.MOV.U32 R50, RZ, RZ, R4 ;  /* 0x000000ffff327224 */ /* 0x000fce00078e0004 */
[----:B------:R-:W-:Y:S05]  /*225f0*/  WARPSYNC.COLLECTIVE R32, `(.L_x_589) ;  /* 0x0000000020087348 */ /* 0x000fea0003c00000 */
[----:B------:R0:W1:Y:S02]  /*22600*/  SHFL.DOWN P6, R49, R50, R41, R33 ;  /* 0x0800002932317389 */ /* 0x00006400000c0021 */
[----:B01----:R-:W-:Y:S05]  /*22610*/  ENDCOLLECTIVE ;  /* 0x000000000000791b */ /* 0x003fea0003800000 */
.L_x_589:
[----:B------:R-:W-:Y:S02]  /*22620*/  HFMA2 R41, -RZ, RZ, 0, 5.9604644775390625e-08 ;  /* 0x00000001ff297431 */ /* 0x000fe400000001ff */
[----:B------:R-:W-:-:S04]  /*22630*/  IMAD.IADD R5, R4, 0x1, R49 ;  /* 0x0000000104057824 */ /* 0x000fc800078e0231 */
[----:B------:R-:W-:-:S07]  /*22640*/  IMAD.MOV.U32 R50, RZ, RZ, R5 ;  /* 0x000000ffff327224 */ /* 0x000fce00078e0005 */
[----:B------:R-:W-:Y:S05]  /*22650*/  WARPSYNC.COLLECTIVE R32, `(.L_x_590) ;  /* 0x0000000020087348 */ /* 0x000fea0003c00000 */
[----:B------:R0:W1:Y:S02]  /*22660*/  SHFL.DOWN P6, R49, R50, R41, R33 ;  /* 0x0800002932317389 */ /* 0x00006400000c0021 */
[----:B01----:R-:W-:Y:S05]  /*22670*/  ENDCOLLECTIVE ;  /* 0x000000000000791b */ /* 0x003fea0003800000 */
.L_x_590:
[----:B------:R-:W-:Y:S05]  /*22680*/  BRA `(.L_x_591) ;  /* 0xffffff2c00087947 */ /* 0x000fea000383ffff */
.L_x_174:
[----:B------:R-:W-:Y:S02]  /*22690*/  IMAD.MOV.U32 R41, RZ, RZ, 0x10 ;  /* 0x00000010ff297424 */ /* 0x000fe400078e00ff */
[----:B------:R-:W-:Y:S02]  /*226a0*/  IMAD.MOV.U32 R33, RZ, RZ, 0x1f ;  /* 0x0000001fff217424 */ /* 0x000fe400078e00ff */
[----:B------:R-:W-:-:S07]  /*226b0*/  IMAD.MOV.U32 R32, RZ, RZ, -0x1 ;  /* 0xffffffffff207424 */ /* 0x000fce00078e00ff */
[----:B0--3--:R-:W-:Y:S05]  /*226c0*/  WARPSYNC.COLLECTIVE R32, `(.L_x_592) ;  /* 0x0000000020087348 */ /* 0x009fea0003c00000 */
[----:B---3--:R1:W2:Y:S02]  /*226d0*/  SHFL.DOWN P6, R49, R50, R41, R33 ;  /* 0x0800002932317389 */ /* 0x0082a400000c0021 */
[----:B012---:R-:W-:Y:S05]  /*226e0*/  ENDCOLLECTIVE ;  /* 0x000000000000791b */ /* 0x007fea0003800000 */
.L_x_592:
[----:B------:R-:W-:Y:S02]  /*226f0*/  IMAD.MOV.U32 R41, RZ, RZ, 0x8 ;  /* 0x00000008ff297424 */ /* 0x000fe400078e00ff */
[----:B------:R-:W-:-:S05]  /*22700*/  IMAD.IADD R4, R49, 0x1, R50 ;  /* 0x0000000131047824 */ /* 0x000fca00078e0232 */
[----:B------:R-:W-:-:S07]  /*22710*/  MOV R50, R4 ;  /* 0x0000000400327202 */ /* 0x000fce0000000f00 */
[----:B------:R-:W-:Y:S05]  /*22720*/  WARPSYNC.COLLECTIVE R32, `(.L_x_593) ;  /* 0x0000000020087348 */ /* 0x000fea0003c00000 */
[----:B------:R0:W1:Y:S02]  /*22730*/  SHFL.DOWN P6, R49, R50, R41, R33 ;  /* 0x0800002932317389 */ /* 0x00006400000c0021 */
[----:B01----:R-:W-:Y:S05]  /*22740*/  ENDCOLLECTIVE ;  /* 0x000000000000791b */ /* 0x003fea0003800000 */
.L_x_593:
[----:B------:R-:W-:Y:S02]  /*22750*/  IMAD.MOV.U32 R41, RZ, RZ, 0x4 ;  /* 0x00000004ff297424 */ /* 0x000fe400078e00ff */
[----:B------:R-:W-:-:S04]  /*22760*/  IMAD.IADD R5, R4, 0x1, R49 ;  /* 0x0000000104057824 */ /* 0x000fc800078e0231 */
[----:B------:R-:W-:-:S07]  /*22770*/  IMAD.MOV.U32 R50, RZ, RZ, R5 ;  /* 0x000000ffff327224 */ /* 0x000fce00078e0005 */
[----:B------:R-:W-:Y:S05]  /*22780*/  WARPSYNC.COLLECTIVE R32, `(.L_x_594) ;  /* 0x0000000020087348 */ /* 0x000fea0003c00000 */
[----:B------:R0:W1:Y:S02]  /*22790*/  SHFL.DOWN P6, R49, R50, R41, R33 ;  /* 0x0800002932317389 */ /* 0x00006400000c0021 */
[----:B01----:R-:W-:Y:S05]  /*227a0*/  ENDCOLLECTIVE ;  /* 0x000000000000791b */ /* 0x003fea0003800000 */
.L_x_594:
[----:B------:R-:W-:Y:S01]  /*227b0*/  IMAD.MOV.U32 R41, RZ, RZ, 0x2 ;  /* 0x00000002ff297424 */ /* 0x000fe200078e00ff */
[----:B------:R-:W-:-:S05]  /*227c0*/  IADD3 R10, PT, PT, R5, R49, RZ ;  /* 0x00000031050a7210 */ /* 0x000fca0007ffe0ff */
[----:B------:R-:W-:-:S07]  /*227d0*/  IMAD.MOV.U32 R50, RZ, RZ, R10 ;  /* 0x000000ffff327224 */ /* 0x000fce00078e000a */
[----:B------:R-:W-:Y:S05]  /*227e0*/  WARPSYNC.COLLECTIVE R32, `(.L_x_595) ;  /* 0x0000000020087348 */ /* 0x000fea0003c00000 */
[----:B------:R0:W1:Y:S02]  /*227f0*/  SHFL.DOWN P6, R49, R50, R41, R33 ;  /* 0x0800002932317389 */ /* 0x00006400000c0021 */
[----:B01----:R-:W-:Y:S05]  /*22800*/  ENDCOLLECTIVE ;  /* 0x000000000000791b */ /* 0x003fea0003800000 */
.L_x_595:
[----:B------:R-:W-:Y:S02]  /*22810*/  HFMA2 R41, -RZ, RZ, 0, 5.9604644775390625e-08 ;  /* 0x00000001ff297431 */ /* 0x000fe400000001ff */
[----:B------:R-:W-:-:S04]  /*22820*/  IMAD.IADD R11, R10, 0x1, R49 ;  /* 0x000000010a0b7824 */ /* 0x000fc800078e0231 */
[----:B------:R-:W-:-:S07]  /*22830*/  IMAD.MOV.U32 R50, RZ, RZ, R11 ;  /* 0x000000ffff327224 */ /* 0x000fce00078e000b */
[----:B------:R-:W-:Y:S05]  /*22840*/  WARPSYNC.COLLECTIVE R32, `(.L_x_596) ;  /* 0x0000000020087348 */ /* 0x000fea0003c00000 */
[----:B------:R0:W1:Y:S02]  /*22850*/  SHFL.DOWN P6, R49, R50, R41, R33 ;  /* 0x0800002932317389 */ /* 0x00006400000c0021 */
[----:B01----:R-:W-:Y:S05]  /*22860*/  ENDCOLLECTIVE ;  /* 0x000000000000791b */ /* 0x003fea0003800000 */
.L_x_596:
[----:B------:R-:W-:Y:S05]  /*22870*/  BRA `(.L_x_597) ;  /* 0xffffff3000047947 */ /* 0x000fea000383ffff */
.L_x_177:
[----:B------:R-:W-:Y:S02]  /*22880*/  IMAD.MOV.U32 R41, RZ, RZ, 0x10 ;  /* 0x00000010ff297424 */ /* 0x000fe400078e00ff */
[----:B------:R-:W-:Y:S02]  /*22890*/  IMAD.MOV.U32 R33, RZ, RZ, 0x1f ;  /* 0x0000001fff217424 */ /* 0x000fe400078e00ff */
[----:B------:R-:W-:-:S07]  /*228a0*/  IMAD.MOV.U32 R32, RZ, RZ, -0x1 ;  /* 0xffffffffff207424 */ /* 0x000fce00078e00ff */
[----:B012-4-:R-:W-:Y:S05]  /*228b0*/  WARPSYNC.COLLECTIVE R32, `(.L_x_598) ;  /* 0x0000000020087348 */ /* 0x017fea0003c00000 */
[----:B--2-4-:R2:W3:Y:S02]  /*228c0*/  SHFL.DOWN P6, R49, R50, R41, R33 ;  /* 0x0800002932317389 */ /* 0x0144e400000c0021 */
[----:B0123--:R-:W-:Y:S05]  /*228d0*/  ENDCOLLECTIVE ;  /* 0x000000000000791b */ /* 0x00ffea0003800000 */
.L_x_598:
[----:B------:R-:W-:Y:S02]  /*228e0*/  IMAD.MOV.U32 R41, RZ, RZ, 0x8 ;  /* 0x00000008ff297424 */ /* 0x000fe400078e00ff */
[----:B------:R-:W-:-:S05]  /*228f0*/  IMAD.IADD R4, R49, 0x1, R50 ;  /* 0x0000000131047824 */ /* 0x000fca00078e0232 */
[----:B------:R-:W-:-:S07]  /*22900*/  MOV R50, R4 ;  /* 0x0000000400327202 */ /* 0x000fce0000000f00 */
[----:B------:R-:W-:Y:S05]  /*22910*/  WARPSYNC.COLLECTIVE R32, `(.L_x_599) ;  /* 0x0000000020087348 */ /* 0x000fea0003c00000 */
[----:B------:R0:W1:Y:S02]  /*22920*/  SHFL.DOWN P6, R49, R50, R41, R33 ;  /* 0x0800002932317389 */ /* 0x00006400000c0021 */
[----:B01----:R-:W-:Y:S05]  /*22930*/  ENDCOLLECTIVE ;  /* 0x000000000000791b */ /* 0x003fea0003800000 */
.L_x_599:
[----:B------:R-:W-:Y:S02]  /*22940*/  IMAD.MOV.U32 R41, RZ, RZ, 0x4 ;  /* 0x00000004ff297424 */ /* 0x000fe400078e00ff */
[----:B------:R-:W-:-:S04]  /*22950*/  IMAD.IADD R5, R4, 0x1, R49 ;  /* 0x0000000104057824 */ /* 0x000fc800078e0231 */
[----:B------:R-:W-:-:S07]  /*22960*/  IMAD.MOV.U32 R50, RZ, RZ, R5 ;  /* 0x000000ffff327224 */ /* 0x000fce00078e0005 */
[----:B------:R-:W-:Y:S05]  /*22970*/  WARPSYNC.COLLECTIVE R32, `(.L_x_600) ;  /* 0x0000000020087348 */ /* 0x000fea0003c00000 */
[----:B------:R0:W1:Y:S02]  /*22980*/  SHFL.DOWN P6, R49, R50, R41, R33 ;  /* 0x0800002932317389 */ /* 0x00006400000c0021 */
[----:B01----:R-:W-:Y:S05]  /*22990*/  ENDCOLLECTIVE ;  /* 0x000000000000791b */ /* 0x003fea0003800000 */
.L_x_600:
[----:B------:R-:W-:Y:S01]  /*229a0*/  IMAD.MOV.U32 R41, RZ, RZ, 0x2 ;  /* 0x00000002ff297424 */ /* 0x000fe200078e00ff */
[----:B------:R-:W-:-:S05]  /*229b0*/  IADD3 R6, PT, PT, R5, R49, RZ ;  /* 0x0000003105067210 */ /* 0x000fca0007ffe0ff */
[----:B------:R-:W-:-:S07]  /*229c0*/  IMAD.MOV.U32 R50, RZ, RZ, R6 ;  /* 0x000000ffff327224 */ /* 0x000fce00078e0006 */
[----:B------:R-:W-:Y:S05]  /*229d0*/  WARPSYNC.COLLECTIVE R32, `(.L_x_601) ;  /* 0x0000000020087348 */ /* 0x000fea0003c00000 */
[----:B------:R0:W1:Y:S02]  /*229e0*/  SHFL.DOWN P6, R49, R50, R41, R33 ;  /* 0x0800002932317389 */ /* 0x00006400000c0021 */
[----:B01----:R-:W-:Y:S05]  /*229f0*/  ENDCOLLECTIVE ;  /* 0x000000000000791b */ /* 0x003fea0003800000 */
.L_x_601:
[----:B------:R-:W-:Y:S02]  /*22a00*/  HFMA2 R41, -RZ, RZ, 0, 5.9604644775390625e-08 ;  /* 0x00000001ff297431 */ /* 0x000fe400000001ff */
[----:B------:R-:W-:-:S04]  /*22a10*/  IMAD.IADD R7, R6, 0x1, R49 ;  /* 0x0000000106077824 */ /* 0x000fc800078e0231 */
[----:B------:R-:W-:-:S07]  /*22a20*/  IMAD.MOV.U32 R50, RZ, RZ, R7 ;  /* 0x000000ffff327224 */ /* 0x000fce00078e0007 */
[----:B------:R-:W-:Y:S05]  /*22a30*/  WARPSYNC.COLLECTIVE R32, `(.L_x_602) ;  /* 0x0000000020087348 */ /* 0x000fea0003c00000 */
[----:B------:R0:W1:Y:S02]  /*22a40*/  SHFL.DOWN P6, R49, R50, R41, R33 ;  /* 0x0800002932317389 */ /* 0x00006400000c0021 */
[----:B01----:R-:W-:Y:S05]  /*22a50*/  ENDCOLLECTIVE ;  /* 0x000000000000791b */ /* 0x003fea0003800000 */
.L_x_602:
[----:B------:R-:W-:Y:S05]  /*22a60*/  BRA `(.L_x_603) ;  /* 0xffffff3000cc7947 */ /* 0x000fea000383ffff */
.L_x_179:
[----:B------:R-:W-:Y:S02]  /*22a70*/  IMAD.MOV.U32 R41, RZ, RZ, 0x10 ;  /* 0x00000010ff297424 */ /* 0x000fe400078e00ff */
[----:B------:R-:W-:Y:S02]  /*22a80*/  IMAD.MOV.U32 R33, RZ, RZ, 0x1f ;  /* 0x0000001fff217424 */ /* 0x000fe400078e00ff */
[----:B------:R-:W-:-:S07]  /*22a90*/  IMAD.MOV.U32 R32, RZ, RZ, -0x1 ;  /* 0xffffffffff207424 */ /* 0x000fce00078e00ff */
[----:B01-34-:R-:W-:Y:S05]  /*22aa0*/  WARPSYNC.COLLECTIVE R32, `(.L_x_604) ;  /* 0x0000000020087348 */ /* 0x01bfea0003c00000 */
[----:B---34-:R2:W3:Y:S02]  /*22ab0*/  SHFL.DOWN P6, R49, R50, R41, R33 ;  /* 0x0800002932317389 */ /* 0x0184e400000c0021 */
[----:B0123--:R-:W-:Y:S05]  /*22ac0*/  ENDCOLLECTIVE ;  /* 0x000000000000791b */ /* 0x00ffea0003800000 */
.L_x_604:
[----:B------:R-:W-:Y:S02]  /*22ad0*/  IMAD.MOV.U32 R41, RZ, RZ, 0x8 ;  /* 0x00000008ff297424 */ /* 0x000fe400078e00ff */
[----:B------:R-:W-:-:S05]  /*22ae0*/  IMAD.IADD R4, R49, 0x1, R50 ;  /* 0x0000000131047824 */ /* 0x000fca00078e0232 */
[----:B------:R-:W-:-:S07]  /*22af0*/  MOV R50, R4 ;  /* 0x0000000400327202 */ /* 0x000fce0000000f00 */
[----:B------:R-:W-:Y:S05]  /*22b00*/  WARPSYNC.COLLECTIVE R32, `(.L_x_605) ;  /* 0x0000000020087348 */ /* 0x000fea0003c00000 */
[----:B------:R0:W1:Y:S02]  /*22b10*/  SHFL.DOWN P6, R49, R50, R41, R33 ;  /* 0x0800002932317389 */ /* 0x00006400000c0021 */
[----:B01----:R-:W-:Y:S05]  /*22b20*/  ENDCOLLECTIVE ;  /* 0x000000000000791b */ /* 0x003fea0003800000 */
.L_x_605:
[----:B------:R-:W-:Y:S02]  /*22b30*/  IMAD.MOV.U32 R41, RZ, RZ, 0x4 ;  /* 0x00000004ff297424 */ /* 0x000fe400078e00ff */
[----:B------:R-:W-:-:S04]  /*22b40*/  IMAD.IADD R5, R4, 0x1, R49 ;  /* 0x0000000104057824 */ /* 0x000fc800078e0231 */
[----:B------:R-:W-:-:S07]  /*22b50*/  IMAD.MOV.U32 R50, RZ, RZ, R5 ;  /* 0x000000ffff327224 */ /* 0x000fce00078e0005 */
[----:B------:R-:W-:Y:S05]  /*22b60*/  WARPSYNC.COLLECTIVE R32, `(.L_x_606) ;  /* 0x0000000020087348 */ /* 0x000fea0003c00000 */
[----:B------:R0:W1:Y:S02]  /*22b70*/  SHFL.DOWN P6, R49, R50, R41, R33 ;  /* 0x0800002932317389 */ /* 0x00006400000c0021 */
[----:B01----:R-:W-:Y:S05]  /*22b80*/  ENDCOLLECTIVE ;  /* 0x000000000000791b */ /* 0x003fea0003800000 */
.L_x_606:
[----:B------:R-:W-:Y:S01]  /*22b90*/  IMAD.MOV.U32 R41, RZ, RZ, 0x2 ;  /* 0x00000002ff297424 */ /* 0x000fe200078e00ff */
[----:B------:R-:W-:-:S05]  /*22ba0*/  IADD3 R6, PT, PT, R5, R49, RZ ;  /* 0x0000003105067210 */ /* 0x000fca0007ffe0ff */
[----:B------:R-:W-:-:S07]  /*22bb0*/  IMAD.MOV.U32 R50, RZ, RZ, R6 ;  /* 0x000000ffff327224 */ /* 0x000fce00078e0006 */
[----:B------:R-:W-:Y:S05]  /*22bc0*/  WARPSYNC.COLLECTIVE R32, `(.L_x_607) ;  /* 0x0000000020087348 */ /* 0x000fea0003c00000 */
[----:B------:R0:W1:Y:S02]  /*22bd0*/  SHFL.DOWN P6, R49, R50, R41, R33 ;  /* 0x0800002932317389 */ /* 0x00006400000c0021 */
[----:B01----:R-:W-:Y:S05]  /*22be0*/  ENDCOLLECTIVE ;  /* 0x000000000000791b */ /* 0x003fea0003800000 */
.L_x_607:
[----:B------:R-:W-:Y:S02]  /*22bf0*/  HFMA2 R41, -RZ, RZ, 0, 5.9604644775390625e-08 ;  /* 0x00000001ff297431 */ /* 0x000fe400000001ff */
[----:B------:R-:W-:-:S04]  /*22c00*/  IMAD.IADD R7, R6, 0x1, R49 ;  /* 0x0000000106077824 */ /* 0x000fc800078e0231 */
[----:B------:R-:W-:-:S07]  /*22c10*/  IMAD.MOV.U32 R50, RZ, RZ, R7 ;  /* 0x000000ffff327224 */ /* 0x000fce00078e0007 */
[----:B------:R-:W-:Y:S05]  /*22c20*/  WARPSYNC.COLLECTIVE R32, `(.L_x_608) ;  /* 0x0000000020087348 */ /* 0x000fea0003c00000 */
[----:B------:R0:W1:Y:S02]  /*22c30*/  SHFL.DOWN P6, R49, R50, R41, R33 ;  /* 0x0800002932317389 */ /* 0x00006400000c0021 */
[----:B01----:R-:W-:Y:S05]  /*22c40*/  ENDCOLLECTIVE ;  /* 0x000000000000791b */ /* 0x003fea0003800000 */
.L_x_608:
[----:B------:R-:W-:Y:S05]  /*22c50*/  BRA `(.L_x_609) ;  /* 0xffffff3400347947 */ /* 0x000fea000383ffff */
.L_x_181:
[----:B------:R-:W-:Y:S02]  /*22c60*/  IMAD.MOV.U32 R41, RZ, RZ, 0x10 ;  /* 0x00000010ff297424 */ /* 0x000fe400078e00ff */
[----:B------:R-:W-:Y:S02]  /*22c70*/  IMAD.MOV.U32 R33, RZ, RZ, 0x1f ;  /* 0x0000001fff217424 */ /* 0x000fe400078e00ff */
[----:B------:R-:W-:-:S07]  /*22c80*/  IMAD.MOV.U32 R32, RZ, RZ, -0x1 ;  /* 0xffffffffff207424 */ /* 0x000fce00078e00ff */
[----:B01--4-:R-:W-:Y:S05]  /*22c90*/  WARPSYNC.COLLECTIVE R32, `(.L_x_610) ;  /* 0x0000000020087348 */ /* 0x013fea0003c00000 */
[----:B0---4-:R0:W2:Y:S02]  /*22ca0*/  SHFL.DOWN P6, R49, R50, R41, R33 ;  /* 0x0800002932317389 */ /* 0x0110a400000c0021 */
[----:B012---:R-:W-:Y:S05]  /*22cb0*/  ENDCOLLECTIVE ;  /* 0x000000000000791b */ /* 0x007fea0003800000 */
.L_x_610:
[----:B------:R-:W-:Y:S02]  /*22cc0*/  IMAD.MOV.U32 R41, RZ, RZ, 0x8 ;  /* 0x00000008ff297424 */ /* 0x000fe400078e00ff */
[----:B------:R-:W-:-:S05]  /*22cd0*/  IMAD.IADD R5, R49, 0x1, R50 ;  /* 0x0000000131057824 */ /* 0x000fca00078e0232 */
[----:B------:R-:W-:-:S07]  /*22ce0*/  MOV R50, R5 ;  /* 0x0000000500327202 */ /* 0x000fce0000000f00 */
[----:B------:R-:W-:Y:S05]  /*22cf0*/  WARPSYNC.COLLECTIVE R32, `(.L_x_611) ;  /* 0x0000000020087348 */ /* 0x000fea0003c00000 */
[----:B------:R0:W1:Y:S02]  /*22d00*/  SHFL.DOWN P6, R49, R50, R41, R33 ;  /* 0x0800002932317389 */ /* 0x00006400000c0021 */
[----:B01----:R-:W-:Y:S05]  /*22d10*/  ENDCOLLECTIVE ;  /* 0x000000000000791b */ /* 0x003fea0003800000 */
.L_x_611:
[----:B------:R-:W-:Y:S02]  /*22d20*/  IMAD.MOV.U32 R41, RZ, RZ, 0x4 ;  /* 0x00000004ff297424 */ /* 0x000fe400078e00ff */
[----:B------:R-:W-:-:S04]  /*22d30*/  IMAD.IADD R6, R5, 0x1, R49 ;  /* 0x0000000105067824 */ /* 0x000fc800078e0231 */
[----:B------:R-:W-:-:S07]  /*22d40*/  IMAD.MOV.U32 R50, RZ, RZ, R6 ;  /* 0x000000ffff327224 */ /* 0x000fce00078e0006 */
[----:B------:R-:W-:Y:S05]  /*22d50*/  WARPSYNC.COLLECTIVE R32, `(.L_x_612) ;  /* 0x0000000020087348 */ /* 0x000fea0003c00000 */
[----:B------:R0:W1:Y:S02]  /*22d60*/  SHFL.DOWN P6, R49, R50, R41, R33 ;  /* 0x0800002932317389 */ /* 0x00006400000c0021 */
[----:B01----:R-:W-:Y:S05]  /*22d70*/  ENDCOLLECTIVE ;  /* 0x000000000000791b */ /* 0x003fea0003800000 */
.L_x_612:
[----:B------:R-:W-:Y:S01]  /*22d80*/  IMAD.MOV.U32 R41, RZ, RZ, 0x2 ;  /* 0x00000002ff297424 */ /* 0x000fe200078e00ff */
[----:B------:R-:W-:-:S05]  /*22d90*/  IADD3 R7, PT, PT, R6, R49, RZ ;  /* 0x0000003106077210 */ /* 0x000fca0007ffe0ff */
[----:B------:R-:W-:-:S07]  /*22da0*/  IMAD.MOV.U32 R50, RZ, RZ, R7 ;  /* 0x000000ffff327224 */ /* 0x000fce00078e0007 */
[----:B------:R-:W-:Y:S05]  /*22db0*/  WARPSYNC.COLLECTIVE R32, `(.L_x_613) ;  /* 0x0000000020087348 */ /* 0x000fea0003c00000 */
[----:B------:R0:W1:Y:S02]  /*22dc0*/  SHFL.DOWN P6, R49, R50, R41, R33 ;  /* 0x0800002932317389 */ /* 0x00006400000c0021 */
[----:B01----:R-:W-:Y:S05]  /*22dd0*/  ENDCOLLECTIVE ;  /* 0x000000000000791b */ /* 0x003fea0003800000 */
.L_x_613:
[----:B------:R-:W-:Y:S02]  /*22de0*/  HFMA2 R41, -RZ, RZ, 0, 5.9604644775390625e-08 ;  /* 0x00000001ff297431 */ /* 0x000fe400000001ff */
[----:B------:R-:W-:-:S04]  /*22df0*/  IMAD.IADD R8, R7, 0x1, R49 ;  /* 0x0000000107087824 */ /* 0x000fc800078e0231 */
[----:B------:R-:W-:-:S07]  /*22e00*/  IMAD.MOV.U32 R50, RZ, RZ, R8 ;  /* 0x000000ffff327224 */ /* 0x000fce00078e0008 */
[----:B------:R-:W-:Y:S05]  /*22e10*/  WARPSYNC.COLLECTIVE R32, `(.L_x_614) ;  /* 0x0000000020087348 */ /* 0x000fea0003c00000 */
[----:B------:R0:W1:Y:S02]  /*22e20*/  SHFL.DOWN P6, R49, R50, R41, R33 ;  /* 0x0800002932317389 */ /* 0x00006400000c0021 */
[----:B01----:R-:W-:Y:S05]  /*22e30*/  ENDCOLLECTIVE ;  /* 0x000000000000791b */ /* 0x003fea0003800000 */
.L_x_614:
[----:B------:R-:W-:Y:S05]  /*22e40*/  BRA `(.L_x_615) ;  /* 0xffffff3400947947 */ /* 0x000fea000383ffff */
.L_x_183:
[----:B------:R-:W-:Y:S02]  /*22e50*/  IMAD.MOV.U32 R41, RZ, RZ, 0x10 ;  /* 0x00000010ff297424 */ /* 0x000fe400078e00ff */
[----:B------:R-:W-:Y:S02]  /*22e60*/  IMAD.MOV.U32 R33, RZ, RZ, 0x1f ;  /* 0x0000001fff217424 */ /* 0x000fe400078e00ff */
[----:B------:R-:W-:-:S07]  /*22e70*/  IMAD.MOV.U32 R32, RZ, RZ, -0x1 ;  /* 0xffffffffff207424 */ /* 0x000fce00078e00ff */
[----:B012-4-:R-:W-:Y:S05]  /*22e80*/  WARPSYNC.COLLECTIVE R32, `(.L_x_616) ;  /* 0x0000000020087348 */ /* 0x017fea0003c00000 */
[----:B--2-4-:R2:W3:Y:S02]  /*22e90*/  SHFL.DOWN P6, R49, R50, R41, R33 ;  /* 0x0800002932317389 */ /* 0x0144e400000c0021 */
[----:B0123--:R-:W-:Y:S05]  /*22ea0*/  ENDCOLLECTIVE ;  /* 0x000000000000791b */ /* 0x00ffea0003800000 */
.L_x_616:
[----:B------:R-:W-:Y:S02]  /*22eb0*/  IMAD.MOV.U32 R41, RZ, RZ, 0x8 ;  /* 0x00000008ff297424 */ /* 0x000fe400078e00ff */
[----:B------:R-:W-:-:S05]  /*22ec0*/  IMAD.IADD R4, R49, 0x1, R50 ;  /* 0x0000000131047824 */ /* 0x000fca00078e0232 */
[----:B------:R-:W-:-:S07]  /*22ed0*/  MOV R50, R4 ;  /* 0x0000000400327202 */ /* 0x000fce0000000f00 */
[----:B------:R-:W-:Y:S05]  /*22ee0*/  WARPSYNC.COLLECTIVE R32, `(.L_x_617) ;  /* 0x0000000020087348 */ /* 0x000fea0003c00000 */
[----:B------:R0:W1:Y:S02]  /*22ef0*/  SHFL.DOWN P6, R49, R50, R41, R33 ;  /* 0x0800002932317389 */ /* 0x00006400000c0021 */
[----:B01----:R-:W-:Y:S05]  /*22f00*/  ENDCOLLECTIVE ;  /* 0x000000000000791b */ /* 0x003fea0003800000 */
.L_x_617:
[----:B------:R-:W-:Y:S02]  /*22f10*/  IMAD.MOV.U32 R41, RZ, RZ, 0x4 ;  /* 0x00000004ff297424 */ /* 0x000fe400078e00ff */
[----:B------:R-:W-:-:S04]  /*22f20*/  IMAD.IADD R5, R4, 0x1, R49 ;  /* 0x0000000104057824 */ /* 0x000fc800078e0231 */
[----:B------:R-:W-:-:S07]  /*22f30*/  IMAD.MOV.U32 R50, RZ, RZ, R5 ;  /* 0x000000ffff327224 */ /* 0x000fce00078e0005 */
[----:B------:R-:W-:Y:S05]  /*22f40*/  WARPSYNC.COLLECTIVE R32, `(.L_x_618) ;  /* 0x0000000020087348 */ /* 0x000fea0003c00000 */
[----:B------:R0:W1:Y:S02]  /*22f50*/  SHFL.DOWN P6, R49, R50, R41, R33 ;  /* 0x0800002932317389 */ /* 0x00006400000c0021 */
[----:B01----:R-:W-:Y:S05]  /*22f60*/  ENDCOLLECTIVE ;  /* 0x000000000000791b */ /* 0x003fea0003800000 */
.L_x_618:
[----:B------:R-:W-:Y:S01]  /*22f70*/  IMAD.MOV.U32 R41, RZ, RZ, 0x2 ;  /* 0x00000002ff297424 */ /* 0x000fe200078e00ff */
[----:B------:R-:W-:-:S05]  /*22f80*/  IADD3 R6, PT, PT, R5, R49, RZ ;  /* 0x0000003105067210 */ /* 0x000fca0007ffe0ff */
[----:B------:R-:W-:-:S07]  /*22f90*/  IMAD.MOV.U32 R50, RZ, RZ, R6 ;  /* 0x000000ffff327224 */ /* 0x000fce00078e0006 */
[----:B------:R-:W-:Y:S05]  /*22fa0*/  WARPSYNC.COLLECTIVE R32, `(.L_x_619) ;  /* 0x0000000020087348 */ /* 0x000fea0003c00000 */
[----:B------:R0:W1:Y:S02]  /*22fb0*/  SHFL.DOWN P6, R49, R50, R41, R33 ;  /* 0x0800002932317389 */ /* 0x00006400000c0021 */
[----:B01----:R-:W-:Y:S05]  /*22fc0*/  ENDCOLLECTIVE ;  /* 0x000000000000791b */ /* 0x003fea0003800000 */
.L_x_619:
[----:B------:R-:W-:Y:S02]  /*22fd0*/  HFMA2 R41, -RZ, RZ, 0, 5.9604644775390625e-08 ;  /* 0x00000001ff297431 */ /* 0x000fe400000001ff */
[----:B------:R-:W-:-:S04]  /*22fe0*/  IMAD.IADD R7, R6, 0x1, R49 ;  /* 0x0000000106077824 */ /* 0x000fc800078e0231 */
[----:B------:R-:W-:-:S07]  /*22ff0*/  IMAD.MOV.U32 R50, RZ, RZ, R7 ;  /* 0x000000ffff327224 */ /* 0x000fce00078e0007 */
[----:B------:R-:W-:Y:S05]  /*23000*/  WARPSYNC.COLLECTIVE R32, `(.L_x_620) ;  /* 0x0000000020087348 */ /* 0x000fea0003c00000 */
[----:B------:R0:W1:Y:S02]  /*23010*/  SHFL.DOWN P6, R49, R50, R41, R33 ;  /* 0x0800002932317389 */ /* 0x00006400000c0021 */
[----:B01----:R-:W-:Y:S05]  /*23020*/  ENDCOLLECTIVE ;  /* 0x000000000000791b */ /* 0x003fea0003800000 */
.L_x_620:
[----:B------:R-:W-:Y:S05]  /*23030*/  BRA `(.L_x_621) ;  /* 0xffffff3400b07947 */ /* 0x000fea000383ffff */
.L_x_185:
[----:B------:R-:W-:Y:S02]  /*23040*/  IMAD.MOV.U32 R41, RZ, RZ, 0x10 ;  /* 0x00000010ff297424 */ /* 0x000fe400078e00ff */
[----:B------:R-:W-:Y:S02]  /*23050*/  IMAD.MOV.U32 R33, RZ, RZ, 0x1f ;  /* 0x0000001fff217424 */ /* 0x000fe400078e00ff */
[----:B------:R-:W-:-:S07]  /*23060*/  IMAD.MOV.U32 R32, RZ, RZ, -0x1 ;  /* 0xffffffffff207424 */ /* 0x000fce00078e00ff */
[----:B01--4-:R-:W-:Y:S05]  /*23070*/  WARPSYNC.COLLECTIVE R32, `(.L_x_622) ;  /* 0x0000000020087348 */ /* 0x013fea0003c00000 */
[----:B0---4-:R0:W2:Y:S02]  /*23080*/  SHFL.DOWN P6, R49, R50, R41, R33 ;  /* 0x0800002932317389 */ /* 0x0110a400000c0021 */
[----:B012---:R-:W-:Y:S05]  /*23090*/  ENDCOLLECTIVE ;  /* 0x000000000000791b */ /* 0x007fea0003800000 */
.L_x_622:
[----:B------:R-:W-:Y:S02]  /*230a0*/  IMAD.MOV.U32 R41, RZ, RZ, 0x8 ;  /* 0x00000008ff297424 */ /* 0x000fe400078e00ff */
[----:B------:R-:W-:-:S05]  /*230b0*/  IMAD.IADD R5, R49, 0x1, R50 ;  /* 0x0000000131057824 */ /* 0x000fca00078e0232 */
[----:B------:R-:W-:-:S07]  /*230c0*/  MOV R50, R5 ;  /* 0x0000000500327202 */ /* 0x000fce0000000f00 */
[----:B------:R-:W-:Y:S05]  /*230d0*/  WARPSYNC.COLLECTIVE R32, `(.L_x_623) ;  /* 0x0000000020087348 */ /* 0x000fea0003c00000 */
[----:B------:R0:W1:Y:S02]  /*230e0*/  SHFL.DOWN P6, R49, R50, R41, R33 ;  /* 0x0800002932317389 */ /* 0x00006400000c0021 */
[----:B01----:R-:W-:Y:S05]  /*230f0*/  ENDCOLLECTIVE ;  /* 0x000000000000791b */ /* 0x003fea0003800000 */
.L_x_623:
[----:B------:R-:W-:Y:S02]  /*23100*/  IMAD.MOV.U32 R41, RZ, RZ, 0x4 ;  /* 0x00000004ff297424 */ /* 0x000fe400078e00ff */
[----:B------:R-:W-:-:S04]  /*23110*/  IMAD.IADD R6, R5, 0x1, R49 ;  /* 0x0000000105067824 */ /* 0x000fc800078e0231 */
[----:B------:R-:W-:-:S07]  /*23120*/  IMAD.MOV.U32 R50, RZ, RZ, R6 ;  /* 0x000000ffff327224 */ /* 0x000fce00078e0006 */
[----:B------:R-:W-:Y:S05]  /*23130*/  WARPSYNC.COLLECTIVE R32, `(.L_x_624) ;  /* 0x0000000020087348 */ /* 0x000fea0003c00000 */
[----:B------:R0:W1:Y:S02]  /*23140*/  SHFL.DOWN P6, R49, R50, R41, R33 ;  /* 0x0800002932317389 */ /* 0x00006400000c0021 */
[----:B01----:R-:W-:Y:S05]  /*23150*/  ENDCOLLECTIVE ;  /* 0x000000000000791b */ /* 0x003fea0003800000 */
.L_x_624:
[----:B------:R-:W-:Y:S01]  /*23160*/  IMAD.MOV.U32 R41, RZ, RZ, 0x2 ;  /* 0x00000002ff297424 */ /* 0x000fe200078e00ff */
[----:B------:R-:W-:-:S05]  /*23170*/  IADD3 R7, PT, PT, R6, R49, RZ ;  /* 0x0000003106077210 */ /* 0x000fca0007ffe0ff */
[----:B------:R-:W-:-:S07]  /*23180*/  IMAD.MOV.U32 R50, RZ, RZ, R7 ;  /* 0x000000ffff327224 */ /* 0x000fce00078e0007 */
[----:B------:R-:W-:Y:S05]  /*23190*/  WARPSYNC.COLLECTIVE R32, `(.L_x_625) ;  /* 0x0000000020087348 */ /* 0x000fea0003c00000 */
[----:B------:R0:W1:Y:S02]  /*231a0*/  SHFL.DOWN P6, R49, R50, R41, R33 ;  /* 0x0800002932317389 */ /* 0x00006400000c0021 */
[----:B01----:R-:W-:Y:S05]  /*231b0*/  ENDCOLLECTIVE ;  /* 0x000000000000791b */ /* 0x003fea0003800000 */
.L_x_625:
[----:B------:R-:W-:Y:S02]  /*231c0*/  HFMA2 R41, -RZ, RZ, 0, 5.9604644775390625e-08 ;  /* 0x00000001ff297431 */ /* 0x000fe400000001ff */
[----:B------:R-:W-:-:S04]  /*231d0*/  IMAD.IADD R8, R7, 0x1, R49 ;  /* 0x0000000107087824 */ /* 0x000fc800078e0231 */
[----:B------:R-:W-:-:S07]  /*231e0*/  IMAD.MOV.U32 R50, RZ, RZ, R8 ;  /* 0x000000ffff327224 */ /* 0x000fce00078e0008 */
[----:B------:R-:W-:Y:S05]  /*231f0*/  WARPSYNC.COLLECTIVE R32, `(.L_x_626) ;  /* 0x0000000020087348 */ /* 0x000fea0003c00000 */
[----:B------:R0:W1:Y:S02]  /*23200*/  SHFL.DOWN P6, R49, R50, R41, R33 ;  /* 0x0800002932317389 */ /* 0x00006400000c0021 */
[----:B01----:R-:W-:Y:S05]  /*23210*/  ENDCOLLECTIVE ;  /* 0x000000000000791b */ /* 0x003fea0003800000 */
.L_x_626:
[----:B------:R-:W-:Y:S05]  /*23220*/  BRA `(.L_x_627) ;  /* 0xffffff3800107947 */ /* 0x000fea000383ffff */
.L_x_187:
[----:B------:R-:W-:Y:S02]  /*23230*/  IMAD.MOV.U32 R41, RZ, RZ, 0x10 ;  /* 0x00000010ff297424 */ /* 0x000fe400078e00ff */
[----:B------:R-:W-:Y:S02]  /*23240*/  IMAD.MOV.U32 R33, RZ, RZ, 0x1f ;  /* 0x0000001fff217424 */ /* 0x000fe400078e00ff */
[----:B------:R-:W-:-:S07]  /*23250*/  IMAD.MOV.U32 R32, RZ, RZ, -0x1 ;  /* 0xffffffffff207424 */ /* 0x000fce00078e00ff */
[----:B012-4-:R-:W-:Y:S05]  /*23260*/  WARPSYNC.COLLECTIVE R32, `(.L_x_628) ;  /* 0x0000000020087348 */ /* 0x017fea0003c00000 */
[----:B--2-4-:R2:W3:Y:S02]  /*23270*/  SHFL.DOWN P6, R49, R50, R41, R33 ;  /* 0x0800002932317389 */ /* 0x0144e400000c0021 */
[----:B0123--:R-:W-:Y:S05]  /*23280*/  ENDCOLLECTIVE ;  /* 0x000000000000791b */ /* 0x00ffea0003800000 */
.L_x_628:
[----:B------:R-:W-:Y:S02]  /*23290*/  IMAD.MOV.U32 R41, RZ, RZ, 0x8 ;  /* 0x00000008ff297424 */ /* 0x000fe400078e00ff */
[----:B------:R-:W-:-:S05]  /*232a0*/  IMAD.IADD R4, R49, 0x1, R50 ;  /* 0x0000000131047824 */ /* 0x000fca00078e0232 */
[----:B------:R-:W-:-:S07]  /*232b0*/  MOV R50, R4 ;  /* 0x0000000400327202 */ /* 0x000fce0000000f00 */
[----:B------:R-:W-:Y:S05]  /*232c0*/  WARPSYNC.COLLECTIVE R32, `(.L_x_629) ;  /* 0x0000000020087348 */ /* 0x000fea0003c00000 */
[----:B------:R0:W1:Y:S02]  /*232d0*/  SHFL.DOWN P6, R49, R50, R41, R33 ;  /* 0x0800002932317389 */ /* 0x00006400000c0021 */
[----:B01----:R-:W-:Y:S05]  /*232e0*/  ENDCOLLECTIVE ;  /* 0x000000000000791b */ /* 0x003fea0003800000 */
.L_x_629:
[----:B------:R-:W-:Y:S02]  /*232f0*/  IMAD.MOV.U32 R41, RZ, RZ, 0x4 ;  /* 0x00000004ff297424 */ /* 0x000fe400078e00ff */
[----:B------:R-:W-:-:S04]  /*23300*/  IMAD.IADD R5, R4, 0x1, R49 ;  /* 0x0000000104057824 */ /* 0x000fc800078e0231 */
[----:B------:R-:W-:-:S07]  /*23310*/  IMAD.MOV.U32 R50, RZ, RZ, R5 ;  /* 0x000000ffff327224 */ /* 0x000fce00078e0005 */
[----:B------:R-:W-:Y:S05]  /*23320*/  WARPSYNC.COLLECTIVE R32, `(.L_x_630) ;  /* 0x0000000020087348 */ /* 0x000fea0003c00000 */
[----:B------:R0:W1:Y:S02]  /*23330*/  SHFL.DOWN P6, R49, R50, R41, R33 ;  /* 0x0800002932317389 */ /* 0x00006400000c0021 */
[----:B01----:R-:W-:Y:S05]  /*23340*/  ENDCOLLECTIVE ;  /* 0x000000000000791b */ /* 0x003fea0003800000 */
.L_x_630:
[----:B------:R-:W-:Y:S01]  /*23350*/  IMAD.MOV.U32 R41, RZ, RZ, 0x2 ;  /* 0x00000002ff297424 */ /* 0x000fe200078e00ff */
[----:B------:R-:W-:-:S05]  /*23360*/  IADD3 R6, PT, PT, R5, R49, RZ ;  /* 0x0000003105067210 */ /* 0x000fca0007ffe0ff */
[----:B------:R-:W-:-:S07]  /*23370*/  IMAD.MOV.U32 R50, RZ, RZ, R6 ;  /* 0x000000ffff327224 */ /* 0x000fce00078e0006 */
[----:B------:R-:W-:Y:S05]  /*23380*/  WARPSYNC.COLLECTIVE R32, `(.L_x_631) ;  /* 0x0000000020087348 */ /* 0x000fea0003c00000 */
[----:B------:R0:W1:Y:S02]  /*23390*/  SHFL.DOWN P6, R49, R50, R41, R33 ;  /* 0x0800002932317389 */ /* 0x00006400000c0021 */
[----:B01----:R-:W-:Y:S05]  /*233a0*/  ENDCOLLECTIVE ;  /* 0x000000000000791b */ /* 0x003fea0003800000 */
.L_x_631:
[----:B------:R-:W-:Y:S02]  /*233b0*/  HFMA2 R41, -RZ, RZ, 0, 5.9604644775390625e-08 ;  /* 0x00000001ff297431 */ /* 0x000fe400000001ff */
[----:B------:R-:W-:-:S04]  /*233c0*/  IMAD.IADD R7, R6, 0x1, R49 ;  /* 0x0000000106077824 */ /* 0x000fc800078e0231 */
[----:B------:R-:W-:-:S07]  /*233d0*/  IMAD.MOV.U32 R50, RZ, RZ, R7 ;  /* 0x000000ffff327224 */ /* 0x000fce00078e0007 */
[----:B------:R-:W-:Y:S05]  /*233e0*/  WARPSYNC.COLLECTIVE R32, `(.L_x_632) ;  /* 0x0000000020087348 */ /* 0x000fea0003c00000 */
[----:B------:R0:W1:Y:S02]  /*233f0*/  SHFL.DOWN P6, R49, R50, R41, R33 ;  /* 0x0800002932317389 */ /* 0x00006400000c0021 */
[----:B01----:R-:W-:Y:S05]  /*23400*/  ENDCOLLECTIVE ;  /* 0x000000000000791b */ /* 0x003fea0003800000 */
.L_x_632:
[----:B------:R-:W-:Y:S05]  /*23410*/  BRA `(.L_x_633) ;  /* 0xffffff3800387947 */ /* 0x000fea000383ffff */
.L_x_189:
[----:B------:R-:W-:Y:S02]  /*23420*/  IMAD.MOV.U32 R41, RZ, RZ, 0x10 ;  /* 0x00000010ff297424 */ /* 0x000fe400078e00ff */
[----:B------:R-:W-:Y:S02]  /*23430*/  IMAD.MOV.U32 R33, RZ, RZ, 0x1f ;  /* 0x0000001fff217424 */ /* 0x000fe400078e00ff */
[----:B------:R-:W-:-:S07]  /*23440*/  IMAD.MOV.U32 R32, RZ, RZ, -0x1 ;  /* 0xffffffffff207424 */ /* 0x000fce00078e00ff */
[----:B01--4-:R-:W-:Y:S05]  /*23450*/  WARPSYNC.COLLECTIVE R32, `(.L_x_634) ;  /* 0x0000000020087348 */ /* 0x013fea0003c00000 */
[----:B0---4-:R0:W2:Y:S02]  /*23460*/  SHFL.DOWN P6, R49, R50, R41, R33 ;  /* 0x0800002932317389 */ /* 0x0110a400000c0021 */
[----:B012---:R-:W-:Y:S05]  /*23470*/  ENDCOLLECTIVE ;  /* 0x000000000000791b */ /* 0x007fea0003800000 */
.L_x_634:
[----:B------:R-:W-:Y:S02]  /*23480*/  IMAD.MOV.U32 R41, RZ, RZ, 0x8 ;  /* 0x00000008ff297424 */ /* 0x000fe400078e00ff */
[----:B------:R-:W-:-:S05]  /*23490*/  IMAD.IADD R5, R49, 0x1, R50 ;  /* 0x0000000131057824 */ /* 0x000fca00078e0232 */
[----:B------:R-:W-:-:S07]  /*234a0*/  MOV R50, R5 ;  /* 0x0000000500327202 */ /* 0x000fce0000000f00 */
[----:B------:R-:W-:Y:S05]  /*234b0*/  WARPSYNC.COLLECTIVE R32, `(.L_x_635) ;  /* 0x0000000020087348 */ /* 0x000fea0003c00000 */
[----:B------:R0:W1:Y:S02]  /*234c0*/  SHFL.DOWN P6, R49, R50, R41, R33 ;  /* 0x0800002932317389 */ /* 0x00006400000c0021 */
[----:B01----:R-:W-:Y:S05]  /*234d0*/  ENDCOLLECTIVE ;  /* 0x000000000000791b */ /* 0x003fea0003800000 */
.L_x_635:
[----:B------:R-:W-:Y:S02]  /*234e0*/  IMAD.MOV.U32 R41, RZ, RZ, 0x4 ;  /* 0x00000004ff297424 */ /* 0x000fe400078e00ff */
[----:B------:R-:W-:-:S04]  /*234f0*/  IMAD.IADD R6, R5, 0x1, R49 ;  /* 0x0000000105067824 */ /* 0x000fc800078e0231 */
[----:B------:R-:W-:-:S07]  /*23500*/  IMAD.MOV.U32 R50, RZ, RZ, R6 ;  /* 0x000000ffff327224 */ /* 0x000fce00078e0006 */
[----:B------:R-:W-:Y:S05]  /*23510*/  WARPSYNC.COLLECTIVE R32, `(.L_x_636) ;  /* 0x0000000020087348 */ /* 0x000fea0003c00000 */
[----:B------:R0:W1:Y:S02]  /*23520*/  SHFL.DOWN P6, R49, R50, R41, R33 ;  /* 0x0800002932317389 */ /* 0x00006400000c0021 */
[----:B01----:R-:W-:Y:S05]  /*23530*/  ENDCOLLECTIVE ;  /* 0x000000000000791b */ /* 0x003fea0003800000 */
.L_x_636:
[----:B------:R-:W-:Y:S01]  /*23540*/  IMAD.MOV.U32 R41, RZ, RZ, 0x2 ;  /* 0x00000002ff297424 */ /* 0x000fe200078e00ff */
[----:B------:R-:W-:-:S05]  /*23550*/  IADD3 R7, PT, PT, R6, R49, RZ ;  /* 0x0000003106077210 */ /* 0x000fca0007ffe0ff */
[----:B------:R-:W-:-:S07]  /*23560*/  IMAD.MOV.U32 R50, RZ, RZ, R7 ;  /* 0x000000ffff327224 */ /* 0x000fce00078e0007 */
[----:B------:R-:W-:Y:S05]  /*23570*/  WARPSYNC.COLLECTIVE R32, `(.L_x_637) ;  /* 0x0000000020087348 */ /* 0x000fea0003c00000 */
[----:B------:R0:W1:Y:S02]  /*23580*/  SHFL.DOWN P6, R49, R50, R41, R33 ;  /* 0x0800002932317389 */ /* 0x00006400000c0021 */
[----:B01----:R-:W-:Y:S05]  /*23590*/  ENDCOLLECTIVE ;  /* 0x000000000000791b */ /* 0x003fea0003800000 */
.L_x_637:
[----:B------:R-:W-:Y:S02]  /*235a0*/  HFMA2 R41, -RZ, RZ, 0, 5.9604644775390625e-08 ;  /* 0x00000001ff297431 */ /* 0x000fe400000001ff */
[----:B------:R-:W-:-:S04]  /*235b0*/  IMAD.IADD R8, R7, 0x1, R49 ;  /* 0x0000000107087824 */ /* 0x000fc800078e0231 */
[----:B------:R-:W-:-:S07]  /*235c0*/  IMAD.MOV.U32 R50, RZ, RZ, R8 ;  /* 0x000000ffff327224 */ /* 0x000fce00078e0008 */
[----:B------:R-:W-:Y:S05]  /*235d0*/  WARPSYNC.COLLECTIVE R32, `(.L_x_638) ;  /* 0x0000000020087348 */ /* 0x000fea0003c00000 */
[----:B------:R0:W1:Y:S02]  /*235e0*/  SHFL.DOWN P6, R49, R50, R41, R33 ;  /* 0x0800002932317389 */ /* 0x00006400000c0021 */
[----:B01----:R-:W-:Y:S05]  /*235f0*/  ENDCOLLECTIVE ;  /* 0x000000000000791b */ /* 0x003fea0003800000 */
.L_x_638:
[----:B------:R-:W-:Y:S05]  /*23600*/  BRA `(.L_x_639) ;  /* 0xffffff3800987947 */ /* 0x000fea000383ffff */
.L_x_191:
[----:B------:R-:W-:Y:S02]  /*23610*/  IMAD.MOV.U32 R41, RZ, RZ, 0x10 ;  /* 0x00000010ff297424 */ /* 0x000fe400078e00ff */
[----:B------:R-:W-:Y:S02]  /*23620*/  IMAD.MOV.U32 R33, RZ, RZ, 0x1f ;  /* 0x0000001fff217424 */ /* 0x000fe400078e00ff */
[----:B------:R-:W-:-:S07]  /*23630*/  IMAD.MOV.U32 R32, RZ, RZ, -0x1 ;  /* 0xffffffffff207424 */ /* 0x000fce00078e00ff */
[----:B012-4-:R-:W-:Y:S05]  /*23640*/  WARPSYNC.COLLECTIVE R32, `(.L_x_640) ;  /* 0x0000000020087348 */ /* 0x017fea0003c00000 */
[----:B--2-4-:R2:W3:Y:S02]  /*23650*/  SHFL.DOWN P6, R49, R50, R41, R33 ;  /* 0x0800002932317389 */ /* 0x0144e400000c0021 */
[----:B0123--:R-:W-:Y:S05]  /*23660*/  ENDCOLLECTIVE ;  /* 0x000000000000791b */ /* 0x00ffea0003800000 */
.L_x_640:
[----:B------:R-:W-:Y:S02]  /*23670*/  IMAD.MOV.U32 R41, RZ, RZ, 0x8 ;  /* 0x00000008ff297424 */ /* 0x000fe400078e00ff */
[----:B------:R-:W-:-:S05]  /*23680*/  IMAD.IADD R4, R49, 0x1, R50 ;  /* 0x0000000131047824 */ /* 0x000fca00078e0232 */
[----:B------:R-:W-:-:S07]  /*23690*/  MOV R50, R4 ;  /* 0x0000000400327202 */ /* 0x000fce0000000f00 */
[----:B------:R-:W-:Y:S05]  /*236a0*/  WARPSYNC.COLLECTIVE R32, `(.L_x_641) ;  /* 0x0000000020087348 */ /* 0x000fea0003c00000 */
[----:B------:R0:W1:Y:S02]  /*236b0*/  SHFL.DOWN P6, R49, R50, R41, R33 ;  /* 0x0800002932317389 */ /* 0x00006400000c0021 */
[----:B01----:R-:W-:Y:S05]  /*236c0*/  ENDCOLLECTIVE ;  /* 0x000000000000791b */ /* 0x003fea0003800000 */
.L_x_641:
[----:B------:R-:W-:Y:S02]  /*236d0*/  IMAD.MOV.U32 R41, RZ, RZ, 0x4 ;  /* 0x00000004ff297424 */ /* 0x000fe400078e00ff */
[----:B------:R-:W-:-:S04]  /*236e0*/  IMAD.IADD R5, R4, 0x1, R49 ;  /* 0x0000000104057824 */ /* 0x000fc800078e0231 */
[----:B------:R-:W-:-:S07]  /*236f0*/  IMAD.MOV.U32 R50, RZ, RZ, R5 ;  /* 0x000000ffff327224 */ /* 0x000fce00078e0005 */
[----:B------:R-:W-:Y:S05]  /*23700*/  WARPSYNC.COLLECTIVE R32, `(.L_x_642) ;  /* 0x0000000020087348 */ /* 0x000fea0003c00000 */
[----:B------:R0:W1:Y:S02]  /*23710*/  SHFL.DOWN P6, R49, R50, R41, R33 ;  /* 0x0800002932317389 */ /* 0x00006400000c0021 */
[----:B01----:R-:W-:Y:S05]  /*23720*/  ENDCOLLECTIVE ;  /* 0x000000000000791b */ /* 0x003fea0003800000 */
.L_x_642:
[----:B------:R-:W-:Y:S01]  /*23730*/  IMAD.MOV.U32 R41, RZ, RZ, 0x2 ;  /* 0x00000002ff297424 */ /* 0x000fe200078e00ff */
[----:B------:R-:W-:-:S05]  /*23740*/  IADD3 R6, PT, PT, R5, R49, RZ ;  /* 0x0000003105067210 */ /* 0x000fca0007ffe0ff */
[----:B------:R-:W-:-:S07]  /*23750*/  IMAD.MOV.U32 R50, RZ, RZ, R6 ;  /* 0x000000ffff327224 */ /* 0x000fce00078e0006 */
[----:B------:R-:W-:Y:S05]  /*23760*/  WARPSYNC.COLLECTIVE R32, `(.L_x_643) ;  /* 0x0000000020087348 */ /* 0x000fea0003c00000 */
[----:B------:R0:W1:Y:S02]  /*23770*/  SHFL.DOWN P6, R49, R50, R41, R33 ;  /* 0x0800002932317389 */ /* 0x00006400000c0021 */
[----:B01----:R-:W-:Y:S05]  /*23780*/  ENDCOLLECTIVE ;  /* 0x000000000000791b */ /* 0x003fea0003800000 */
.L_x_643:
[----:B------:R-:W-:Y:S02]  /*23790*/  HFMA2 R41, -RZ, RZ, 0, 5.9604644775390625e-08 ;  /* 0x00000001ff297431 */ /* 0x000fe400000001ff */
[----:B------:R-:W-:-:S04]  /*237a0*/  IMAD.IADD R7, R6, 0x1, R49 ;  /* 0x0000000106077824 */ /* 0x000fc800078e0231 */
[----:B------:R-:W-:-:S07]  /*237b0*/  IMAD.MOV.U32 R50, RZ, RZ, R7 ;  /* 0x000000ffff327224 */ /* 0x000fce00078e0007 */
[----:B------:R-:W-:Y:S05]  /*237c0*/  WARPSYNC.COLLECTIVE R32, `(.L_x_644) ;  /* 0x0000000020087348 */ /* 0x000fea0003c00000 */
[----:B------:R0:W1:Y:S02]  /*237d0*/  SHFL.DOWN P6, R49, R50, R41, R33 ;  /* 0x0800002932317389 */ /* 0x00006400000c0021 */
[----:B01----:R-:W-:Y:S05]  /*237e0*/  ENDCOLLECTIVE ;  /* 0x000000000000791b */ /* 0x003fea0003800000 */
.L_x_644:
[----:B------:R-:W-:Y:S05]  /*237f0*/  BRA `(.L_x_645) ;  /* 0xffffff3800c07947 */ /* 0x000fea000383ffff */
.L_x_197:
[----:B------:R-:W-:Y:S02]  /*23800*/  IMAD.MOV.U32 R41, RZ, RZ, 0x10 ;  /* 0x00000010ff297424 */ /* 0x000fe400078e00ff */
[----:B------:R-:W-:Y:S02]  /*23810*/  IMAD.MOV.U32 R33, RZ, RZ, 0x1f ;  /* 0x0000001fff217424 */ /* 0x000fe400078e00ff */
[----:B------:R-:W-:-:S07]  /*23820*/  IMAD.MOV.U32 R32, RZ, RZ, -0x1 ;  /* 0xffffffffff207424 */ /* 0x000fce00078e00ff */
[----:B01--4-:R-:W-:Y:S05]  /*23830*/  WARPSYNC.COLLECTIVE R32, `(.L_x_646) ;  /* 0x0000000020087348 */ /* 0x013fea0003c00000 */
[----:B-1--4-:R1:W2:Y:S02]  /*23840*/  SHFL.DOWN P6, R49, R50, R41, R33 ;  /* 0x0800002932317389 */ /* 0x0122a400000c0021 */
[----:B012---:R-:W-:Y:S05]  /*23850*/  ENDCOLLECTIVE ;  /* 0x000000000000791b */ /* 0x007fea0003800000 */
.L_x_646:
[----:B------:R-:W-:Y:S02]  /*23860*/  IMAD.MOV.U32 R41, RZ, RZ, 0x8 ;  /* 0x00000008ff297424 */ /* 0x000fe400078e00ff */
[----:B------:R-:W-:-:S05]  /*23870*/  IMAD.IADD R2, R50, 0x1, R49 ;  /* 0x0000000132027824 */ /* 0x000fca00078e0231 */
[----:B------:R-:W-:-:S07]  /*23880*/  MOV R50, R2 ;  /* 0x0000000200327202 */ /* 0x000fce0000000f00 */
[----:B------:R-:W-:Y:S05]  /*23890*/  WARPSYNC.COLLECTIVE R32, `(.L_x_647) ;  /* 0x0000000020087348 */ /* 0x000fea0003c00000 */
[----:B------:R0:W1:Y:S02]  /*238a0*/  SHFL.DOWN P6, R49, R50, R41, R33 ;  /* 0x0800002932317389 */ /* 0x00006400000c0021 */
[----:B01----:R-:W-:Y:S05]  /*238b0*/  ENDCOLLECTIVE ;  /* 0x000000000000791b */ /* 0x003fea0003800000 */
.L_x_647:
[----:B------:R-:W-:Y:S02]  /*238c0*/  IMAD.MOV.U32 R41, RZ, RZ, 0x4 ;  /* 0x00000004ff297424 */ /* 0x000fe400078e00ff */
[----:B------:R-:W-:-:S04]  /*238d0*/  IMAD.IADD R3, R2, 0x1, R49 ;  /* 0x0000000102037824 */ /* 0x000fc800078e0231 */
[----:B------:R-:W-:-:S07]  /*238e0*/  IMAD.MOV.U32 R50, RZ, RZ, R3 ;  /* 0x000000ffff327224 */ /* 0x000fce00078e0003 */
[----:B------:R-:W-:Y:S05]  /*238f0*/  WARPSYNC.COLLECTIVE R32, `(.L_x_648) ;  /* 0x0000000020087348 */ /* 0x000fea0003c00000 */
[----:B------:R0:W1:Y:S02]  /*23900*/  SHFL.DOWN P6, R49, R50, R41, R33 ;  /* 0x0800002932317389 */ /* 0x00006400000c0021 */
[----:B01----:R-:W-:Y:S05]  /*23910*/  ENDCOLLECTIVE ;  /* 0x000000000000791b */ /* 0x003fea0003800000 */
.L_x_648:
[----:B------:R-:W-:Y:S01]  /*23920*/  IMAD.MOV.U32 R41, RZ, RZ, 0x2 ;  /* 0x00000002ff297424 */ /* 0x000fe200078e00ff */
[----:B------:R-:W-:-:S05]  /*23930*/  IADD3 R6, PT, PT, R3, R49, RZ ;  /* 0x0000003103067210 */ /* 0x000fca0007ffe0ff */
[----:B------:R-:W-:-:S07]  /*23940*/  IMAD.MOV.U32 R50, RZ, RZ, R6 ;  /* 0x000000ffff327224 */ /* 0x000fce00078e0006 */
[----:B------:R-:W-:Y:S05]  /*23950*/  WARPSYNC.COLLECTIVE R32, `(.L_x_649) ;  /* 0x0000000020087348 */ /* 0x000fea0003c00000 */
[----:B------:R0:W1:Y:S02]  /*23960*/  SHFL.DOWN P6, R49, R50, R41, R33 ;  /* 0x0800002932317389 */ /* 0x00006400000c0021 */
[----:B01----:R-:W-:Y:S05]  /*23970*/  ENDCOLLECTIVE ;  /* 0x000000000000791b */ /* 0x003fea0003800000 */
.L_x_649:
[----:B------:R-:W-:Y:S02]  /*23980*/  HFMA2 R41, -RZ, RZ, 0, 5.9604644775390625e-08 ;  /* 0x00000001ff297431 */ /* 0x000fe400000001ff */
[----:B------:R-:W-:-:S04]  /*23990*/  IMAD.IADD R7, R6, 0x1, R49 ;  /* 0x0000000106077824 */ /* 0x000fc800078e0231 */
[----:B------:R-:W-:-:S07]  /*239a0*/  IMAD.MOV.U32 R50, RZ, RZ, R7 ;  /* 0x000000ffff327224 */ /* 0x000fce00078e0007 */
[----:B------:R-:W-:Y:S05]  /*239b0*/  WARPSYNC.COLLECTIVE R32, `(.L_x_650) ;  /* 0x0000000020087348 */ /* 0x000fea0003c00000 */
[----:B------:R0:W1:Y:S02]  /*239c0*/  SHFL.DOWN P6, R49, R50, R41, R33 ;  /* 0x0800002932317389 */ /* 0x00006400000c0021 */
[----:B01----:R-:W-:Y:S05]  /*239d0*/  ENDCOLLECTIVE ;  /* 0x000000000000791b */ /* 0x003fea0003800000 */
.L_x_650:
[----:B------:R-:W-:Y:S05]  /*239e0*/  BRA `(.L_x_651) ;  /* 0xffffff4800a87947 */ /* 0x000fea000383ffff */
.L_x_202:
[----:B------:R-:W-:Y:S02]  /*239f0*/  IMAD.MOV.U32 R41, RZ, RZ, 0x10 ;  /* 0x00000010ff297424 */ /* 0x000fe400078e00ff */
[----:B------:R-:W-:Y:S02]  /*23a00*/  IMAD.MOV.U32 R33, RZ, RZ, 0x1f ;  /* 0x0000001fff217424 */ /* 0x000fe400078e00ff */
[----:B------:R-:W-:-:S07]  /*23a10*/  IMAD.MOV.U32 R32, RZ, RZ, -0x1 ;  /* 0xffffffffff207424 */ /* 0x000fce00078e00ff */
[----:B01--4-:R-:W-:Y:S05]  /*23a20*/  WARPSYNC.COLLECTIVE R32, `(.L_x_652) ;  /* 0x0000000020087348 */ /* 0x013fea0003c00000 */
[----:B-1--4-:R1:W2:Y:S02]  /*23a30*/  SHFL.DOWN P6, R49, R50, R41, R33 ;  /* 0x0800002932317389 */ /* 0x0122a400000c0021 */
[----:B012---:R-:W-:Y:S05]  /*23a40*/  ENDCOLLECTIVE ;  /* 0x000000000000791b */ /* 0x007fea0003800000 */
.L_x_652:
[----:B------:R-:W-:Y:S02]  /*23a50*/  IMAD.MOV.U32 R41, RZ, RZ, 0x8 ;  /* 0x00000008ff297424 */ /* 0x000fe400078e00ff */
[----:B------:R-:W-:-:S05]  /*23a60*/  IMAD.IADD R2, R50, 0x1, R49 ;  /* 0x0000000132027824 */ /* 0x000fca00078e0231 */
[----:B------:R-:W-:-:S07]  /*23a70*/  MOV R50, R2 ;  /* 0x0000000200327202 */ /* 0x000fce0000000f00 */
[----:B------:R-:W-:Y:S05]  /*23a80*/  WARPSYNC.COLLECTIVE R32, `(.L_x_653) ;  /* 0x0000000020087348 */ /* 0x000fea0003c00000 */
[----:B------:R0:W1:Y:S02]  /*23a90*/  SHFL.DOWN P6, R49, R50, R41, R33 ;  /* 0x0800002932317389 */ /* 0x00006400000c0021 */
[----:B01----:R-:W-:Y:S05]  /*23aa0*/  ENDCOLLECTIVE ;  /* 0x000000000000791b */ /* 0x003fea0003800000 */
.L_x_653:
[----:B------:R-:W-:Y:S02]  /*23ab0*/  IMAD.MOV.U32 R41, RZ, RZ, 0x4 ;  /* 0x00000004ff297424 */ /* 0x000fe400078e00ff */
[----:B------:R-:W-:-:S04]  /*23ac0*/  IMAD.IADD R3, R2, 0x1, R49 ;  /* 0x0000000102037824 */ /* 0x000fc800078e0231 */
[----:B------:R-:W-:-:S07]  /*23ad0*/  IMAD.MOV.U32 R50, RZ, RZ, R3 ;  /* 0x000000ffff327224 */ /* 0x000fce00078e0003 */
[----:B------:R-:W-:Y:S05]  /*23ae0*/  WARPSYNC.COLLECTIVE R32, `(.L_x_654) ;  /* 0x0000000020087348 */ /* 0x000fea0003c00000 */
[----:B------:R0:W1:Y:S02]  /*23af0*/  SHFL.DOWN P6, R49, R50, R41, R33 ;  /* 0x0800002932317389 */ /* 0x00006400000c0021 */
[----:B01----:R-:W-:Y:S05]  /*23b00*/  ENDCOLLECTIVE ;  /* 0x000000000000791b */ /* 0x003fea0003800000 */
.L_x_654:
[----:B------:R-:W-:Y:S01]  /*23b10*/  IMAD.MOV.U32 R41, RZ, RZ, 0x2 ;  /* 0x00000002ff297424 */ /* 0x000fe200078e00ff */
[----:B------:R-:W-:-:S05]  /*23b20*/  IADD3 R5, PT, PT, R3, R49, RZ ;  /* 0x0000003103057210 */ /* 0x000fca0007ffe0ff */
[----:B------:R-:W-:-:S07]  /*23b30*/  IMAD.MOV.U32 R50, RZ, RZ, R5 ;  /* 0x000000ffff327224 */ /* 0x000fce00078e0005 */
[----:B------:R-:W-:Y:S05]  /*23b40*/  WARPSYNC.COLLECTIVE R32, `(.L_x_655) ;  /* 0x0000000020087348 */ /* 0x000fea0003c00000 */
[----:B------:R0:W1:Y:S02]  /*23b50*/  SHFL.DOWN P6, R49, R50, R41, R33 ;  /* 0x0800002932317389 */ /* 0x00006400000c0021 */
[----:B01----:R-:W-:Y:S05]  /*23b60*/  ENDCOLLECTIVE ;  /* 0x000000000000791b */ /* 0x003fea0003800000 */
.L_x_655:
[----:B------:R-:W-:Y:S02]  /*23b70*/  HFMA2 R41, -RZ, RZ, 0, 5.9604644775390625e-08 ;  /* 0x00000001ff297431 */ /* 0x000fe400000001ff */
[----:B------:R-:W-:-:S04]  /*23b80*/  IMAD.IADD R6, R5, 0x1, R49 ;  /* 0x0000000105067824 */ /* 0x000fc800078e0231 */
[----:B------:R-:W-:-:S07]  /*23b90*/  IMAD.MOV.U32 R50, RZ, RZ, R6 ;  /* 0x000000ffff327224 */ /* 0x000fce00078e0006 */
[----:B------:R-:W-:Y:S05]  /*23ba0*/  WARPSYNC.COLLECTIVE R32, `(.L_x_656) ;  /* 0x0000000020087348 */ /* 0x000fea0003c00000 */
[----:B------:R0:W1:Y:S02]  /*23bb0*/  SHFL.DOWN P6, R49, R50, R41, R33 ;  /* 0x0800002932317389 */ /* 0x00006400000c0021 */
[----:B01----:R-:W-:Y:S05]  /*23bc0*/  ENDCOLLECTIVE ;  /* 0x000000000000791b */ /* 0x003fea0003800000 */
.L_x_656:
[----:B------:R-:W-:Y:S05]  /*23bd0*/  BRA `(.L_x_657) ;  /* 0xffffff4c008c7947 */ /* 0x000fea000383ffff */
.L_x_207:
[----:B------:R-:W-:Y:S02]  /*23be0*/  IMAD.MOV.U32 R41, RZ, RZ, 0x10 ;  /* 0x00000010ff297424 */ /* 0x000fe400078e00ff */
[----:B------:R-:W-:Y:S02]  /*23bf0*/  IMAD.MOV.U32 R33, RZ, RZ, 0x1f ;  /* 0x0000001fff217424 */ /* 0x000fe400078e00ff */
[----:B------:R-:W-:-:S07]  /*23c00*/  IMAD.MOV.U32 R32, RZ, RZ, -0x1 ;  /* 0xffffffffff207424 */ /* 0x000fce00078e00ff */
[----:B01--4-:R-:W-:Y:S05]  /*23c10*/  WARPSYNC.COLLECTIVE R32, `(.L_x_658) ;  /* 0x0000000020087348 */ /* 0x013fea0003c00000 */
[----:B-1--4-:R1:W2:Y:S02]  /*23c20*/  SHFL.DOWN P6, R49, R50, R41, R33 ;  /* 0x0800002932317389 */ /* 0x0122a400000c0021 */
[----:B012---:R-:W-:Y:S05]  /*23c30*/  ENDCOLLECTIVE ;  /* 0x000000000000791b */ /* 0x007fea0003800000 */
.L_x_658:
[----:B------:R-:W-:Y:S02]  /*23c40*/  IMAD.MOV.U32 R41, RZ, RZ, 0x8 ;  /* 0x00000008ff297424 */ /* 0x000fe400078e00ff */
[----:B------:R-:W-:-:S05]  /*23c50*/  IMAD.IADD R2, R50, 0x1, R49 ;  /* 0x0000000132027824 */ /* 0x000fca00078e0231 */
[----:B------:R-:W-:-:S07]  /*23c60*/  MOV R50, R2 ;  /* 0x0000000200327202 */ /* 0x000fce0000000f00 */
[----:B------:R-:W-:Y:S05]  /*23c70*/  WARPSYNC.COLLECTIVE R32, `(.L_x_659) ;  /* 0x0000000020087348 */ /* 0x000fea0003c00000 */
[----:B------:R0:W1:Y:S02]  /*23c80*/  SHFL.DOWN P6, R49, R50, R41, R33 ;  /* 0x0800002932317389 */ /* 0x00006400000c0021 */
[----:B01----:R-:W-:Y:S05]  /*23c90*/  ENDCOLLECTIVE ;  /* 0x000000000000791b */ /* 0x003fea0003800000 */
.L_x_659:
[----:B------:R-:W-:Y:S02]  /*23ca0*/  IMAD.MOV.U32 R41, RZ, RZ, 0x4 ;  /* 0x00000004ff297424 */ /* 0x000fe400078e00ff */
[----:B------:R-:W-:-:S04]  /*23cb0*/  IMAD.IADD R3, R2, 0x1, R49 ;  /* 0x0000000102037824 */ /* 0x000fc800078e0231 */
[----:B------:R-:W-:-:S07]  /*23cc0*/  IMAD.MOV.U32 R50, RZ, RZ, R3 ;  /* 0x000000ffff327224 */ /* 0x000fce00078e0003 */
[----:B------:R-:W-:Y:S05]  /*23cd0*/  WARPSYNC.COLLECTIVE R32, `(.L_x_660) ;  /* 0x0000000020087348 */ /* 0x000fea0003c00000 */
[----:B------:R0:W1:Y:S02]  /*23ce0*/  SHFL.DOWN P6, R49, R50, R41, R33 ;  /* 0x0800002932317389 */ /* 0x00006400000c0021 */
[----:B01----:R-:W-:Y:S05]  /*23cf0*/  ENDCOLLECTIVE ;  /* 0x000000000000791b */ /* 0x003fea0003800000 */
.L_x_660:
[----:B------:R-:W-:Y:S01]  /*23d00*/  IMAD.MOV.U32 R41, RZ, RZ, 0x2 ;  /* 0x00000002ff297424 */ /* 0x000fe200078e00ff */
[----:B------:R-:W-:-:S05]  /*23d10*/  IADD3 R4, PT, PT, R3, R49, RZ ;  /* 0x0000003103047210 */ /* 0x000fca0007ffe0ff */
[----:B------:R-:W-:-:S07]  /*23d20*/  IMAD.MOV.U32 R50, RZ, RZ, R4 ;  /* 0x000000ffff327224 */ /* 0x000fce00078e0004 */
[----:B------:R-:W-:Y:S05]  /*23d30*/  WARPSYNC.COLLECTIVE R32, `(.L_x_661) ;  /* 0x0000000020087348 */ /* 0x000fea0003c00000 */
[----:B------:R0:W1:Y:S02]  /*23d40*/  SHFL.DOWN P6, R49, R50, R41, R33 ;  /* 0x0800002932317389 */ /* 0x00006400000c0021 */
[----:B01----:R-:W-:Y:S05]  /*23d50*/  ENDCOLLECTIVE ;  /* 0x000000000000791b */ /* 0x003fea0003800000 */
.L_x_661:
[----:B------:R-:W-:Y:S02]  /*23d60*/  HFMA2 R41, -RZ, RZ, 0, 5.9604644775390625e-08 ;  /* 0x00000001ff297431 */ /* 0x000fe400000001ff */
[----:B------:R-:W-:-:S04]  /*23d70*/  IMAD.IADD R6, R4, 0x1, R49 ;  /* 0x0000000104067824 */ /* 0x000fc800078e0231 */
[----:B------:R-:W-:-:S07]  /*23d80*/  IMAD.MOV.U32 R50, RZ, RZ, R6 ;  /* 0x000000ffff327224 */ /* 0x000fce00078e0006 */
[----:B------:R-:W-:Y:S05]  /*23d90*/  WARPSYNC.COLLECTIVE R32, `(.L_x_662) ;  /* 0x0000000020087348 */ /* 0x000fea0003c00000 */
[----:B------:R0:W1:Y:S02]  /*23da0*/  SHFL.DOWN P6, R49, R50, R41, R33 ;  /* 0x0800002932317389 */ /* 0x00006400000c0021 */
[----:B01----:R-:W-:Y:S05]  /*23db0*/  ENDCOLLECTIVE ;  /* 0x000000000000791b */ /* 0x003fea0003800000 */
.L_x_662:
[----:B------:R-:W-:Y:S05]  /*23dc0*/  BRA `(.L_x_663) ;  /* 0xffffff50006c7947 */ /* 0x000fea000383ffff */
.L_x_212:
[----:B------:R-:W-:Y:S02]  /*23dd0*/  IMAD.MOV.U32 R41, RZ, RZ, 0x10 ;  /* 0x00000010ff297424 */ /* 0x000fe400078e00ff */
[----:B------:R-:W-:Y:S02]  /*23de0*/  IMAD.MOV.U32 R33, RZ, RZ, 0x1f ;  /* 0x0000001fff217424 */ /* 0x000fe400078e00ff */
[----:B------:R-:W-:-:S07]  /*23df0*/  IMAD.MOV.U32 R32, RZ, RZ, -0x1 ;  /* 0xffffffffff207424 */ /* 0x000fce00078e00ff */
[----:B01--4-:R-:W-:Y:S05]  /*23e00*/  WARPSYNC.COLLECTIVE R32, `(.L_x_664) ;  /* 0x0000000020087348 */ /* 0x013fea0003c00000 */
[----:B-1--4-:R1:W2:Y:S02]  /*23e10*/  SHFL.DOWN P6, R49, R50, R41, R33 ;  /* 0x0800002932317389 */ /* 0x0122a400000c0021 */
[----:B012---:R-:W-:Y:S05]  /*23e20*/  ENDCOLLECTIVE ;  /* 0x000000000000791b */ /* 0x007fea0003800000 */
.L_x_664:
[----:B------:R-:W-:Y:S02]  /*23e30*/  IMAD.MOV.U32 R41, RZ, RZ, 0x8 ;  /* 0x00000008ff297424 */ /* 0x000fe400078e00ff */
[----:B------:R-:W-:-:S05]  /*23e40*/  IMAD.IADD R2, R50, 0x1, R49 ;  /* 0x0000000132027824 */ /* 0x000fca00078e0231 */
[----:B------:R-:W-:-:S07]  /*23e50*/  MOV R50, R2 ;  /* 0x0000000200327202 */ /* 0x000fce0000000f00 */
[----:B------:R-:W-:Y:S05]  /*23e60*/  WARPSYNC.COLLECTIVE R32, `(.L_x_665) ;  /* 0x0000000020087348 */ /* 0x000fea0003c00000 */
[----:B------:R0:W1:Y:S02]  /*23e70*/  SHFL.DOWN P6, R49, R50, R41, R33 ;  /* 0x0800002932317389 */ /* 0x00006400000c0021 */
[----:B01----:R-:W-:Y:S05]  /*23e80*/  ENDCOLLECTIVE ;  /* 0x000000000000791b */ /* 0x003fea0003800000 */
.L_x_665:
[----:B------:R-:W-:Y:S02]  /*23e90*/  IMAD.MOV.U32 R41, RZ, RZ, 0x4 ;  /* 0x00000004ff297424 */ /* 0x000fe400078e00ff */
[----:B------:R-:W-:-:S04]  /*23ea0*/  IMAD.IADD R3, R2, 0x1, R49 ;  /* 0x0000000102037824 */ /* 0x000fc800078e0231 */
[----:B------:R-:W-:-:S07]  /*23eb0*/  IMAD.MOV.U32 R50, RZ, RZ, R3 ;  /* 0x000000ffff327224 */ /* 0x000fce00078e0003 */
[----:B------:R-:W-:Y:S05]  /*23ec0*/  WARPSYNC.COLLECTIVE R32, `(.L_x_666) ;  /* 0x0000000020087348 */ /* 0x000fea0003c00000 */
[----:B------:R0:W1:Y:S02]  /*23ed0*/  SHFL.DOWN P6, R49, R50, R41, R33 ;  /* 0x0800002932317389 */ /* 0x00006400000c0021 */
[----:B01----:R-:W-:Y:S05]  /*23ee0*/  ENDCOLLECTIVE ;  /* 0x000000000000791b */ /* 0x003fea0003800000 */
.L_x_666:
[----:B------:R-:W-:Y:S01]  /*23ef0*/  IMAD.MOV.U32 R41, RZ, RZ, 0x2 ;  /* 0x00000002ff297424 */ /* 0x000fe200078e00ff */
[----:B------:R-:W-:-:S05]  /*23f00*/  IADD3 R5, PT, PT, R3, R49, RZ ;  /* 0x0000003103057210 */ /* 0x000fca0007ffe0ff */
[----:B------:R-:W-:-:S07]  /*23f10*/  IMAD.MOV.U32 R50, RZ, RZ, R5 ;  /* 0x000000ffff327224 */ /* 0x000fce00078e0005 */
[----:B------:R-:W-:Y:S05]  /*23f20*/  WARPSYNC.COLLECTIVE R32, `(.L_x_667) ;  /* 0x0000000020087348 */ /* 0x000fea0003c00000 */
[----:B------:R0:W1:Y:S02]  /*23f30*/  SHFL.DOWN P6, R49, R50, R41, R33 ;  /* 0x0800002932317389 */ /* 0x00006400000c0021 */
[----:B01----:R-:W-:Y:S05]  /*23f40*/  ENDCOLLECTIVE ;  /* 0x000000000000791b */ /* 0x003fea0003800000 */
.L_x_667:
[----:B------:R-:W-:Y:S02]  /*23f50*/  HFMA2 R41, -RZ, RZ, 0, 5.9604644775390625e-08 ;  /* 0x00000001ff297431 */ /* 0x000fe400000001ff */
[----:B------:R-:W-:-:S04]  /*23f60*/  IMAD.IADD R6, R5, 0x1, R49 ;  /* 0x0000000105067824 */ /* 0x000fc800078e0231 */
[----:B------:R-:W-:-:S07]  /*23f70*/  IMAD.MOV.U32 R50, RZ, RZ, R6 ;  /* 0x000000ffff327224 */ /* 0x000fce00078e0006 */
[----:B------:R-:W-:Y:S05]  /*23f80*/  WARPSYNC.COLLECTIVE R32, `(.L_x_668) ;  /* 0x0000000020087348 */ /* 0x000fea0003c00000 */
[----:B------:R0:W1:Y:S02]  /*23f90*/  SHFL.DOWN P6, R49, R50, R41, R33 ;  /* 0x0800002932317389 */ /* 0x00006400000c0021 */
[----:B01----:R-:W-:Y:S05]  /*23fa0*/  ENDCOLLECTIVE ;  /* 0x000000000000791b */ /* 0x003fea0003800000 */
.L_x_668:
[----:B------:R-:W-:Y:S05]  /*23fb0*/  BRA `(.L_x_669) ;  /* 0xffffff54004c7947 */ /* 0x000fea000383ffff */
.L_x_217:
[----:B------:R-:W-:Y:S02]  /*23fc0*/  IMAD.MOV.U32 R41, RZ, RZ, 0x10 ;  /* 0x00000010ff297424 */ /* 0x000fe400078e00ff */
[----:B------:R-:W-:Y:S02]  /*23fd0*/  IMAD.MOV.U32 R33, RZ, RZ, 0x1f ;  /* 0x0000001fff217424 */ /* 0x000fe400078e00ff */
[----:B------:R-:W-:-:S07]  /*23fe0*/  IMAD.MOV.U32 R32, RZ, RZ, -0x1 ;  /* 0xffffffffff207424 */ /* 0x000fce00078e00ff */
[----:B01--4-:R-:W-:Y:S05]  /*23ff0*/  WARPSYNC.COLLECTIVE R32, `(.L_x_670) ;  /* 0x0000000020087348 */ /* 0x013fea0003c00000 */
[----:B-1--4-:R1:W2:Y:S02]  /*24000*/  SHFL.DOWN P6, R49, R50, R41, R33 ;  /* 0x0800002932317389 */ /* 0x0122a400000c0021 */
[----:B012---:R-:W-:Y:S05]  /*24010*/  ENDCOLLECTIVE ;  /* 0x000000000000791b */ /* 0x007fea0003800000 */
.L_x_670:
[----:B------:R-:W-:Y:S02]  /*24020*/  IMAD.MOV.U32 R41, RZ, RZ, 0x8 ;  /* 0x00000008ff297424 */ /* 0x000fe400078e00ff */
[----:B------:R-:W-:-:S05]  /*24030*/  IMAD.IADD R2, R50, 0x1, R49 ;  /* 0x0000000132027824 */ /* 0x000fca00078e0231 */
[----:B------:R-:W-:-:S07]  /*24040*/  MOV R50, R2 ;  /* 0x0000000200327202 */ /* 0x000fce0000000f00 */
[----:B------:R-:W-:Y:S05]  /*24050*/  WARPSYNC.COLLECTIVE R32, `(.L_x_671) ;  /* 0x0000000020087348 */ /* 0x000fea0003c00000 */
[----:B------:R0:W1:Y:S02]  /*24060*/  SHFL.DOWN P6, R49, R50, R41, R33 ;  /* 0x0800002932317389 */ /* 0x00006400000c0021 */
[----:B01----:R-:W-:Y:S05]  /*24070*/  ENDCOLLECTIVE ;  /* 0x000000000000791b */ /* 0x003fea0003800000 */
.L_x_671:
[----:B------:R-:W-:Y:S02]  /*24080*/  IMAD.MOV.U32 R41, RZ, RZ, 0x4 ;  /* 0x00000004ff297424 */ /* 0x000fe400078e00ff */
[----:B------:R-:W-:-:S04]  /*24090*/  IMAD.IADD R3, R2, 0x1, R49 ;  /* 0x0000000102037824 */ /* 0x000fc800078e0231 */
[----:B------:R-:W-:-:S07]  /*240a0*/  IMAD.MOV.U32 R50, RZ, RZ, R3 ;  /* 0x000000ffff327224 */ /* 0x000fce00078e0003 */
[----:B------:R-:W-:Y:S05]  /*240b0*/  WARPSYNC.COLLECTIVE R32, `(.L_x_672) ;  /* 0x0000000020087348 */ /* 0x000fea0003c00000 */
[----:B------:R0:W1:Y:S02]  /*240c0*/  SHFL.DOWN P6, R49, R50, R41, R33 ;  /* 0x0800002932317389 */ /* 0x00006400000c0021 */
[----:B01----:R-:W-:Y:S05]  /*240d0*/  ENDCOLLECTIVE ;  /* 0x000000000000791b */ /* 0x003fea0003800000 */
.L_x_672:
[----:B------:R-:W-:Y:S01]  /*240e0*/  IMAD.MOV.U32 R41, RZ, RZ, 0x2 ;  /* 0x00000002ff297424 */ /* 0x000fe200078e00ff */
[----:B------:R-:W-:-:S05]  /*240f0*/  IADD3 R4, PT, PT, R3, R49, RZ ;  /* 0x0000003103047210 */ /* 0x000fca0007ffe0ff */
[----:B------:R-:W-:-:S07]  /*24100*/  IMAD.MOV.U32 R50, RZ, RZ, R4 ;  /* 0x000000ffff327224 */ /* 0x000fce00078e0004 */
[----:B------:R-:W-:Y:S05]  /*24110*/  WARPSYNC.COLLECTIVE R32, `(.L_x_673) ;  /* 0x0000000020087348 */ /* 0x000fea0003c00000 */
[----:B------:R0:W1:Y:S02]  /*24120*/  SHFL.DOWN P6, R49, R50, R41, R33 ;  /* 0x0800002932317389 */ /* 0x00006400000c0021 */
[----:B01----:R-:W-:Y:S05]  /*24130*/  ENDCOLLECTIVE ;  /* 0x000000000000791b */ /* 0x003fea0003800000 */
.L_x_673:
[----:B------:R-:W-:Y:S02]  /*24140*/  HFMA2 R41, -RZ, RZ, 0, 5.9604644775390625e-08 ;  /* 0x00000001ff297431 */ /* 0x000fe400000001ff */
[----:B------:R-:W-:-:S04]  /*24150*/  IMAD.IADD R6, R4, 0x1, R49 ;  /* 0x0000000104067824 */ /* 0x000fc800078e0231 */
[----:B------:R-:W-:-:S07]  /*24160*/  IMAD.MOV.U32 R50, RZ, RZ, R6 ;  /* 0x000000ffff327224 */ /* 0x000fce00078e0006 */
[----:B------:R-:W-:Y:S05]  /*24170*/  WARPSYNC.COLLECTIVE R32, `(.L_x_674) ;  /* 0x0000000020087348 */ /* 0x000fea0003c00000 */
[----:B------:R0:W1:Y:S02]  /*24180*/  SHFL.DOWN P6, R49, R50, R41, R33 ;  /* 0x0800002932317389 */ /* 0x00006400000c0021 */
[----:B01----:R-:W-:Y:S05]  /*24190*/  ENDCOLLECTIVE ;  /* 0x000000000000791b */ /* 0x003fea0003800000 */
.L_x_674:
[----:B------:R-:W-:Y:S05]  /*241a0*/  BRA `(.L_x_675) ;  /* 0xffffff58002c7947 */ /* 0x000fea000383ffff */
.L_x_222:
[----:B------:R-:W-:Y:S02]  /*241b0*/  IMAD.MOV.U32 R41, RZ, RZ, 0x10 ;  /* 0x00000010ff297424 */ /* 0x000fe400078e00ff */
[----:B------:R-:W-:Y:S02]  /*241c0*/  IMAD.MOV.U32 R33, RZ, RZ, 0x1f ;  /* 0x0000001fff217424 */ /* 0x000fe400078e00ff */
[----:B------:R-:W-:-:S07]  /*241d0*/  IMAD.MOV.U32 R32, RZ, RZ, -0x1 ;  /* 0xffffffffff207424 */ /* 0x000fce00078e00ff */
[----:B01--4-:R-:W-:Y:S05]  /*241e0*/  WARPSYNC.COLLECTIVE R32, `(.L_x_676) ;  /* 0x0000000020087348 */ /* 0x013fea0003c00000 */
[----:B-1--4-:R1:W2:Y:S02]  /*241f0*/  SHFL.DOWN P6, R49, R50, R41, R33 ;  /* 0x0800002932317389 */ /* 0x0122a400000c0021 */
[----:B012---:R-:W-:Y:S05]  /*24200*/  ENDCOLLECTIVE ;  /* 0x000000000000791b */ /* 0x007fea0003800000 */
.L_x_676:
[----:B------:R-:W-:Y:S02]  /*24210*/  IMAD.MOV.U32 R41, RZ, RZ, 0x8 ;  /* 0x00000008ff297424 */ /* 0x000fe400078e00ff */
[----:B------:R-:W-:-:S05]  /*24220*/  IMAD.IADD R2, R50, 0x1, R49 ;  /* 0x0000000132027824 */ /* 0x000fca00078e0231 */
[----:B------:R-:W-:-:S07]  /*24230*/  MOV R50, R2 ;  /* 0x0000000200327202 */ /* 0x000fce0000000f00 */
[----:B------:R-:W-:Y:S05]  /*24240*/  WARPSYNC.COLLECTIVE R32, `(.L_x_677) ;  /* 0x0000000020087348 */ /* 0x000fea0003c00000 */
[----:B------:R0:W1:Y:S02]  /*24250*/  SHFL.DOWN P6, R49, R50, R41, R33 ;  /* 0x0800002932317389 */ /* 0x00006400000c0021 */
[----:B01----:R-:W-:Y:S05]  /*24260*/  ENDCOLLECTIVE ;  /* 0x000000000000791b */ /* 0x003fea0003800000 */
.L_x_677:
[----:B------:R-:W-:Y:S02]  /*24270*/  IMAD.MOV.U32 R41, RZ, RZ, 0x4 ;  /* 0x00000004ff297424 */ /* 0x000fe400078e00ff */
[----:B------:R-:W-:-:S04]  /*24280*/  IMAD.IADD R3, R2, 0x1, R49 ;  /* 0x0000000102037824 */ /* 0x000fc800078e0231 */
[----:B------:R-:W-:-:S07]  /*24290*/  IMAD.MOV.U32 R50, RZ, RZ, R3 ;  /* 0x000000ffff327224 */ /* 0x000fce00078e0003 */
[----:B------:R-:W-:Y:S05]  /*242a0*/  WARPSYNC.COLLECTIVE R32, `(.L_x_678) ;  /* 0x0000000020087348 */ /* 0x000fea0003c00000 */
[----:B------:R0:W1:Y:S02]  /*242b0*/  SHFL.DOWN P6, R49, R50, R41, R33 ;  /* 0x0800002932317389 */ /* 0x00006400000c0021 */
[----:B01----:R-:W-:Y:S05]  /*242c0*/  ENDCOLLECTIVE ;  /* 0x000000000000791b */ /* 0x003fea0003800000 */
.L_x_678:
[----:B------:R-:W-:Y:S01]  /*242d0*/  IMAD.MOV.U32 R41, RZ, RZ, 0x2 ;  /* 0x00000002ff297424 */ /* 0x000fe200078e00ff */
[----:B------:R-:W-:-:S05]  /*242e0*/  IADD3 R5, PT, PT, R3, R49, RZ ;  /* 0x0000003103057210 */ /* 0x000fca0007ffe0ff */
[----:B------:R-:W-:-:S07]  /*242f0*/  IMAD.MOV.U32 R50, RZ, RZ, R5 ;  /* 0x000000ffff327224 */ /* 0x000fce00078e0005 */
[----:B------:R-:W-:Y:S05]  /*24300*/  WARPSYNC.COLLECTIVE R32, `(.L_x_679) ;  /* 0x0000000020087348 */ /* 0x000fea0003c00000 */
[----:B------:R0:W1:Y:S02]  /*24310*/  SHFL.DOWN P6, R49, R50, R41, R33 ;  /* 0x0800002932317389 */ /* 0x00006400000c0021 */
[----:B01----:R-:W-:Y:S05]  /*24320*/  ENDCOLLECTIVE ;  /* 0x000000000000791b */ /* 0x003fea0003800000 */
.L_x_679:
[----:B------:R-:W-:Y:S02]  /*24330*/  HFMA2 R41, -RZ, RZ, 0, 5.9604644775390625e-08 ;  /* 0x00000001ff297431 */ /* 0x000fe400000001ff */
[----:B------:R-:W-:-:S04]  /*24340*/  IMAD.IADD R6, R5, 0x1, R49 ;  /* 0x0000000105067824 */ /* 0x000fc800078e0231 */
[----:B------:R-:W-:-:S07]  /*24350*/  IMAD.MOV.U32 R50, RZ, RZ, R6 ;  /* 0x000000ffff327224 */ /* 0x000fce00078e0006 */
[----:B------:R-:W-:Y:S05]  /*24360*/  WARPSYNC.COLLECTIVE R32, `(.L_x_680) ;  /* 0x0000000020087348 */ /* 0x000fea0003c00000 */
[----:B------:R0:W1:Y:S02]  /*24370*/  SHFL.DOWN P6, R49, R50, R41, R33 ;  /* 0x0800002932317389 */ /* 0x00006400000c0021 */
[----:B01----:R-:W-:Y:S05]  /*24380*/  ENDCOLLECTIVE ;  /* 0x000000000000791b */ /* 0x003fea0003800000 */
.L_x_680:
[----:B------:R-:W-:Y:S05]  /*24390*/  BRA `(.L_x_681) ;  /* 0xffffff5c000c7947 */ /* 0x000fea000383ffff */
.L_x_227:
[----:B------:R-:W-:Y:S02]  /*243a0*/  IMAD.MOV.U32 R41, RZ, RZ, 0x10 ;  /* 0x00000010ff297424 */ /* 0x000fe400078e00ff */
[----:B------:R-:W-:Y:S02]  /*243b0*/  IMAD.MOV.U32 R33, RZ, RZ, 0x1f ;  /* 0x0000001fff217424 */ /* 0x000fe400078e00ff */
[----:B------:R-:W-:-:S07]  /*243c0*/  IMAD.MOV.U32 R32, RZ, RZ, -0x1 ;  /* 0xffffffffff207424 */ /* 0x000fce00078e00ff */
[----:B01--4-:R-:W-:Y:S05]  /*243d0*/  WARPSYNC.COLLECTIVE R32, `(.L_x_682) ;  /* 0x0000000020087348 */ /* 0x013fea0003c00000 */
[----:B-1--4-:R1:W2:Y:S02]  /*243e0*/  SHFL.DOWN P6, R49, R50, R41, R33 ;  /* 0x0800002932317389 */ /* 0x0122a400000c0021 */
[----:B012---:R-:W-:Y:S05]  /*243f0*/  ENDCOLLECTIVE ;  /* 0x000000000000791b */ /* 0x007fea0003800000 */
.L_x_682:
[----:B------:R-:W-:Y:S02]  /*24400*/  IMAD.MOV.U32 R41, RZ, RZ, 0x8 ;  /* 0x00000008ff297424 */ /* 0x000fe400078e00ff */
[----:B------:R-:W-:-:S05]  /*24410*/  IMAD.IADD R2, R50, 0x1, R49 ;  /* 0x0000000132027824 */ /* 0x000fca00078e0231 */
[----:B------:R-:W-:-:S07]  /*24420*/  MOV R50, R2 ;  /* 0x0000000200327202 */ /* 0x000fce0000000f00 */
[----:B------:R-:W-:Y:S05]  /*24430*/  WARPSYNC.COLLECTIVE R32, `(.L_x_683) ;  /* 0x0000000020087348 */ /* 0x000fea0003c00000 */
[----:B------:R0:W1:Y:S02]  /*24440*/  SHFL.DOWN P6, R49, R50, R41, R33 ;  /* 0x0800002932317389 */ /* 0x00006400000c0021 */
[----:B01----:R-:W-:Y:S05]  /*24450*/  ENDCOLLECTIVE ;  /* 0x000000000000791b */ /* 0x003fea0003800000 */
.L_x_683:
[----:B------:R-:W-:Y:S02]  /*24460*/  IMAD.MOV.U32 R41, RZ, RZ, 0x4 ;  /* 0x00000004ff297424 */ /* 0x000fe400078e00ff */
[----:B------:R-:W-:-:S04]  /*24470*/  IMAD.IADD R3, R2, 0x1, R49 ;  /* 0x0000000102037824 */ /* 0x000fc800078e0231 */
[----:B------:R-:W-:-:S07]  /*24480*/  IMAD.MOV.U32 R50, RZ, RZ, R3 ;  /* 0x000000ffff327224 */ /* 0x000fce00078e0003 */
[----:B------:R-:W-:Y:S05]  /*24490*/  WARPSYNC.COLLECTIVE R32, `(.L_x_684) ;  /* 0x0000000020087348 */ /* 0x000fea0003c00000 */
[----:B------:R0:W1:Y:S02]  /*244a0*/  SHFL.DOWN P6, R49, R50, R41, R33 ;  /* 0x0800002932317389 */ /* 0x00006400000c0021 */
[----:B01----:R-:W-:Y:S05]  /*244b0*/  ENDCOLLECTIVE ;  /* 0x000000000000791b */ /* 0x003fea0003800000 */
.L_x_684:
[----:B------:R-:W-:Y:S01]  /*244c0*/  IMAD.MOV.U32 R41, RZ, RZ, 0x2 ;  /* 0x00000002ff297424 */ /* 0x000fe200078e00ff */
[----:B------:R-:W-:-:S05]  /*244d0*/  IADD3 R4, PT, PT, R3, R49, RZ ;  /* 0x0000003103047210 */ /* 0x000fca0007ffe0ff */
[----:B------:R-:W-:-:S07]  /*244e0*/  IMAD.MOV.U32 R50, RZ, RZ, R4 ;  /* 0x000000ffff327224 */ /* 0x000fce00078e0004 */
[----:B------:R-:W-:Y:S05]  /*244f0*/  WARPSYNC.COLLECTIVE R32, `(.L_x_685) ;  /* 0x0000000020087348 */ /* 0x000fea0003c00000 */
[----:B------:R0:W1:Y:S02]  /*24500*/  SHFL.DOWN P6, R49, R50, R41, R33 ;  /* 0x0800002932317389 */ /* 0x00006400000c0021 */
[----:B01----:R-:W-:Y:S05]  /*24510*/  ENDCOLLECTIVE ;  /* 0x000000000000791b */ /* 0x003fea0003800000 */
.L_x_685:
[----:B------:R-:W-:Y:S02]  /*24520*/  HFMA2 R41, -RZ, RZ, 0, 5.9604644775390625e-08 ;  /* 0x00000001ff297431 */ /* 0x000fe400000001ff */
[----:B------:R-:W-:-:S04]  /*24530*/  IMAD.IADD R6, R4, 0x1, R49 ;  /* 0x0000000104067824 */ /* 0x000fc800078e0231 */
[----:B------:R-:W-:-:S07]  /*24540*/  IMAD.MOV.U32 R50, RZ, RZ, R6 ;  /* 0x000000ffff327224 */ /* 0x000fce00078e0006 */
[----:B------:R-:W-:Y:S05]  /*24550*/  WARPSYNC.COLLECTIVE R32, `(.L_x_686) ;  /* 0x0000000020087348 */ /* 0x000fea0003c00000 */
[----:B------:R0:W1:Y:S02]  /*24560*/  SHFL.DOWN P6, R49, R50, R41, R33 ;  /* 0x0800002932317389 */ /* 0x00006400000c0021 */
[----:B01----:R-:W-:Y:S05]  /*24570*/  ENDCOLLECTIVE ;  /* 0x000000000000791b */ /* 0x003fea0003800000 */
.L_x_686:
[----:B------:R-:W-:Y:S05]  /*24580*/  BRA `(.L_x_687) ;  /* 0xffffff5c00ec7947 */ /* 0x000fea000383ffff */
.L_x_232:
[----:B------:R-:W-:Y:S02]  /*24590*/  IMAD.MOV.U32 R41, RZ, RZ, 0x10 ;  /* 0x00000010ff297424 */ /* 0x000fe400078e00ff */
[----:B------:R-:W-:Y:S02]  /*245a0*/  IMAD.MOV.U32 R33, RZ, RZ, 0x1f ;  /* 0x0000001fff217424 */ /* 0x000fe400078e00ff */
[----:B------:R-:W-:-:S07]  /*245b0*/  IMAD.MOV.U32 R32, RZ, RZ, -0x1 ;  /* 0xffffffffff207424 */ /* 0x000fce00078e00ff */
[----:B01--4-:R-:W-:Y:S05]  /*245c0*/  WARPSYNC.COLLECTIVE R32, `(.L_x_688) ;  /* 0x0000000020087348 */ /* 0x013fea0003c00000 */
[----:B-1--4-:R1:W2:Y:S02]  /*245d0*/  SHFL.DOWN P6, R49, R50, R41, R33 ;  /* 0x0800002932317389 */ /* 0x0122a400000c0021 */
[----:B012---:R-:W-:Y:S05]  /*245e0*/  ENDCOLLECTIVE ;  /* 0x000000000000791b */ /* 0x007fea0003800000 */
.L_x_688:
[----:B------:R-:W-:Y:S02]  /*245f0*/  IMAD.MOV.U32 R41, RZ, RZ, 0x8 ;  /* 0x00000008ff297424 */ /* 0x000fe400078e00ff */
[----:B------:R-:W-:-:S05]  /*24600*/  IMAD.IADD R2, R50, 0x1, R49 ;  /* 0x0000000132027824 */ /* 0x000fca00078e0231 */
[----:B------:R-:W-:-:S07]  /*24610*/  MOV R50, R2 ;  /* 0x0000000200327202 */ /* 0x000fce0000000f00 */
[----:B------:R-:W-:Y:S05]  /*24620*/  WARPSYNC.COLLECTIVE R32, `(.L_x_689) ;  /* 0x0000000020087348 */ /* 0x000fea0003c00000 */
[----:B------:R0:W1:Y:S02]  /*24630*/  SHFL.DOWN P6, R49, R50, R41, R33 ;  /* 0x0800002932317389 */ /* 0x00006400000c0021 */
[----:B01----:R-:W-:Y:S05]  /*24640*/  ENDCOLLECTIVE ;  /* 0x000000000000791b */ /* 0x003fea0003800000 */
.L_x_689:
[----:B------:R-:W-:Y:S02]  /*24650*/  IMAD.MOV.U32 R41, RZ, RZ, 0x4 ;  /* 0x00000004ff297424 */ /* 0x000fe400078e00ff */
[----:B------:R-:W-:-:S04]  /*24660*/  IMAD.IADD R4, R2, 0x1, R49 ;  /* 0x0000000102047824 */ /* 0x000fc800078e0231 */
[----:B------:R-:W-:-:S07]  /*24670*/  IMAD.MOV.U32 R50, RZ, RZ, R4 ;  /* 0x000000ffff327224 */ /* 0x000fce00078e0004 */
[----:B------:R-:W-:Y:S05]  /*24680*/  WARPSYNC.COLLECTIVE R32, `(.L_x_690) ;  /* 0x0000000020087348 */ /* 0x000fea0003c00000 */
[----:B------:R0:W1:Y:S02]  /*24690*/  SHFL.DOWN P6, R49, R50, R41, R33 ;  /* 0x0800002932317389 */ /* 0x00006400000c0021 */
[----:B01----:R-:W-:Y:S05]  /*246a0*/  ENDCOLLECTIVE ;  /* 0x000000000000791b */ /* 0x003fea0003800000 */
.L_x_690:
[----:B------:R-:W-:Y:S01]  /*246b0*/  IMAD.MOV.U32 R41, RZ, RZ, 0x2 ;  /* 0x00000002ff297424 */ /* 0x000fe200078e00ff */
[----:B------:R-:W-:-:S05]  /*246c0*/  IADD3 R5, PT, PT, R4, R49, RZ ;  /* 0x0000003104057210 */ /* 0x000fca0007ffe0ff */
[----:B------:R-:W-:-:S07]  /*246d0*/  IMAD.MOV.U32 R50, RZ, RZ, R5 ;  /* 0x000000ffff327224 */ /* 0x000fce00078e0005 */
[----:B------:R-:W-:Y:S05]  /*246e0*/  WARPSYNC.COLLECTIVE R32, `(.L_x_691) ;  /* 0x0000000020087348 */ /* 0x000fea0003c00000 */
[----:B------:R0:W1:Y:S02]  /*246f0*/  SHFL.DOWN P6, R49, R50, R41, R33 ;  /* 0x0800002932317389 */ /* 0x00006400000c0021 */
[----:B01----:R-:W-:Y:S05]  /*24700*/  ENDCOLLECTIVE ;  /* 0x000000000000791b */ /* 0x003fea0003800000 */
.L_x_691:
[----:B------:R-:W-:Y:S02]  /*24710*/  HFMA2 R41, -RZ, RZ, 0, 5.9604644775390625e-08 ;  /* 0x00000001ff297431 */ /* 0x000fe400000001ff */
[----:B------:R-:W-:-:S04]  /*24720*/  IMAD.IADD R6, R5, 0x1, R49 ;  /* 0x0000000105067824 */ /* 0x000fc800078e0231 */
[----:B------:R-:W-:-:S07]  /*24730*/  IMAD.MOV.U32 R50, RZ, RZ, R6 ;  /* 0x000000ffff327224 */ /* 0x000fce00078e0006 */
[----:B------:R-:W-:Y:S05]  /*24740*/  WARPSYNC.COLLECTIVE R32, `(.L_x_692) ;  /* 0x0000000020087348 */ /* 0x000fea0003c00000 */
[----:B------:R0:W1:Y:S02]  /*24750*/  SHFL.DOWN P6, R49, R50, R41, R33 ;  /* 0x0800002932317389 */ /* 0x00006400000c0021 */
[----:B01----:R-:W-:Y:S05]  /*24760*/  ENDCOLLECTIVE ;  /* 0x000000000000791b */ /* 0x003fea0003800000 */
.L_x_692:
[----:B------:R-:W-:Y:S05]  /*24770*/  BRA `(.L_x_693) ;  /* 0xffffff6000cc7947 */ /* 0x000fea000383ffff */
        .weak           $__internal_0_$__cuda_sm20_rem_s64
        .type           $__internal_0_$__cuda_sm20_rem_s64,@function
        .size           $__internal_0_$__cuda_sm20_rem_s64,(.L_x_770 - $__internal_0_$__cuda_sm20_rem_s64)
$__internal_0_$__cuda_sm20_rem_s64:
[----:B------:R-:W-:Y:S02]  /*24780*/  UIADD3 UR6, UP1, UPT, URZ, -UR40, URZ ;  /* 0x80000028ff067290 */ /* 0x000fe4000ff3e0ff */
[----:B------:R-:W-:Y:S02]  /*24790*/  UISETP.GE.AND UP0, UPT, UR41, URZ, UPT ;  /* 0x000000ff2900728c */ /* 0x000fe4000bf06270 */
[----:B------:R-:W-:Y:S02]  /*247a0*/  UIADD3.X UR7, UPT, UPT, URZ, ~UR41, URZ, UP1, !UPT ;  /* 0x80000029ff077290 */ /* 0x000fe40008ffe4ff */
[----:B------:R-:W-:Y:S02]  /*247b0*/  USEL UR6, UR6, UR40, !UP0 ;  /* 0x0000002806067287 */ /* 0x000fe4000c000000 */
[----:B------:R-:W-:Y:S02]  /*247c0*/  USEL UR7, UR7, UR41, !UP0 ;  /* 0x0000002907077287 */ /* 0x000fe4000c000000 */
[----:B------:R-:W-:-:S02]  /*247d0*/  UIADD3 UR42, UP0, UPT, URZ, -UR5, URZ ;  /* 0x80000005ff2a7290 */ /* 0x000fc4000ff1e0ff */
[----:B------:R-:W-:Y:S02]  /*247e0*/  UISETP.GE.AND UP1, UPT, UR38, URZ, UPT ;  /* 0x000000ff2600728c */ /* 0x000fe4000bf26270 */
[----:B------:R-:W-:Y:S02]  /*247f0*/  UIADD3.X UR43, UPT, UPT, URZ, ~UR38, URZ, UP0, !UPT ;  /* 0x80000026ff2b7290 */ /* 0x000fe400087fe4ff */
[----:B------:R-:W-:Y:S01]  /*24800*/  USEL UR42, UR42, UR5, !UP1 ;  /* 0x000000052a2a7287 */ /* 0x000fe2000c800000 */
[----:B------:R-:W0:Y:S01]  /*24810*/  I2F.U64.RP R8, UR6 ;  /* 0x0000000600087d12 */ /* 0x000e220008309000 */
[----:B------:R-:W-:-:S07]  /*24820*/  USEL UR43, UR43, UR38, !UP1 ;  /* 0x000000262b2b7287 */ /* 0x000fce000c800000 */
[----:B0-----:R-:W0:Y:S02]  /*24830*/  MUFU.RCP R8, R8 ;  /* 0x0000000800087308 */ /* 0x001e240000001000 */
[----:B0-----:R-:W-:-:S06]  /*24840*/  VIADD R2, R8, 0x1ffffffe ;  /* 0x1ffffffe08027836 */ /* 0x001fcc0000000000 */
[----:B------:R-:W0:Y:S02]  /*24850*/  F2I.U64.TRUNC R2, R2 ;  /* 0x0000000200027311 */ /* 0x000e24000020d800 */
[----:B0-----:R-:W-:-:S04]  /*24860*/  IMAD.WIDE.U32 R4, R2, UR6, RZ ;  /* 0x0000000602047c25 */ /* 0x001fc8000f8e00ff */
[----:B------:R-:W-:Y:S01]  /*24870*/  IMAD R5, R2, UR7, R5 ;  /* 0x0000000702057c24 */ /* 0x000fe2000f8e0205 */
[----:B------:R-:W-:-:S03]  /*24880*/  IADD3 R9, P1, PT, RZ, -R4, RZ ;  /* 0x80000004ff097210 */ /* 0x000fc60007f3e0ff */
[----:B------:R-:W-:Y:S02]  /*24890*/  IMAD R5, R3, UR6, R5 ;  /* 0x0000000603057c24 */ /* 0x000fe4000f8e0205 */
[----:B------:R-:W-:-:S04]  /*248a0*/  IMAD.HI.U32 R4, R2, R9, RZ ;  /* 0x0000000902047227 */ /* 0x000fc800078e00ff */
[----:B------:R-:W-:Y:S02]  /*248b0*/  IMAD.X R11, RZ, RZ, ~R5, P1 ;  /* 0x000000ffff0b7224 */ /* 0x000fe400008e0e05 */
[----:B------:R-:W-:Y:S02]  /*248c0*/  IMAD.MOV.U32 R5, RZ, RZ, R2 ;  /* 0x000000ffff057224 */ /* 0x000fe400078e0002 */
[-C--:B------:R-:W-:Y:S02]  /*248d0*/  IMAD R13, R3, R11.reuse, RZ ;  /* 0x0000000b030d7224 */ /* 0x080fe400078e02ff */
[----:B------:R-:W-:-:S04]  /*248e0*/  IMAD.WIDE.U32 R4, P1, R2, R11, R4 ;  /* 0x0000000b02047225 */ /* 0x000fc80007820004 */
[----:B------:R-:W-:-:S04]  /*248f0*/  IMAD.HI.U32 R11, R3, R11, RZ ;  /* 0x0000000b030b7227 */ /* 0x000fc800078e00ff */
[----:B------:R-:W-:-:S05]  /*24900*/  IMAD.HI.U32 R4, P2, R3, R9, R4 ;  /* 0x0000000903047227 */ /* 0x000fca0007840004 */
[----:B------:R-:W-:Y:S01]  /*24910*/  IADD3 R5, P3, PT, R13, R4, RZ ;  /* 0x000000040d057210 */ /* 0x000fe20007f7e0ff */
[----:B------:R-:W-:-:S04]  /*24920*/  IMAD.X R4, R11, 0x1, R3, P1 ;  /* 0x000000010b047824 */ /* 0x000fc800008e0603 */
[----:B------:R-:W-:Y:S01]  /*24930*/  IMAD.WIDE.U32 R2, R5, UR6, RZ ;  /* 0x0000000605027c25 */ /* 0x000fe2000f8e00ff */
[----:B------:R-:W-:-:S03]  /*24940*/  IADD3.X R9, PT, PT, RZ, RZ, R4, P3, P2 ;  /* 0x000000ffff097210 */ /* 0x000fc60001fe4404 */
[----:B------:R-:W-:Y:S01]  /*24950*/  IMAD R4, R5, UR7, R3 ;  /* 0x0000000705047c24 */ /* 0x000fe2000f8e0203 */
[----:B------:R-:W-:-:S03]  /*24960*/  IADD3 R3, P1, PT, RZ, -R2, RZ ;  /* 0x80000002ff037210 */ /* 0x000fc60007f3e0ff */
[----:B------:R-:W-:Y:S02]  /*24970*/  IMAD R2, R9, UR6, R4 ;  /* 0x0000000609027c24 */ /* 0x000fe4000f8e0204 */
[----:B------:R-:W-:-:S03]  /*24980*/  IMAD.HI.U32 R4, R5, R3, RZ ;  /* 0x0000000305047227 */ /* 0x000fc600078e00ff */
[----:B------:R-:W-:-:S05]  /*24990*/  IADD3.X R2, PT, PT, RZ, ~R2, RZ, P1, !PT ;  /* 0x80000002ff027210 */ /* 0x000fca0000ffe4ff */
[----:B------:R-:W-:-:S04]  /*249a0*/  IMAD.WIDE.U32 R4, P1, R5, R2, R4 ;  /* 0x0000000205047225 */ /* 0x000fc80007820004 */
[----:B------:R-:W-:-:S04]  /*249b0*/  IMAD.HI.U32 R5, P2, R9, R3, R4 ;  /* 0x0000000309057227 */ /* 0x000fc80007840004 */
[CC--:B------:R-:W-:Y:S02]  /*249c0*/  IMAD R4, R9.reuse, R2.reuse, RZ ;  /* 0x0000000209047224 */ /* 0x0c0fe400078e02ff */
[----:B------:R-:W-:-:S03]  /*249d0*/  IMAD.HI.U32 R2, R9, R2, RZ ;  /* 0x0000000209027227 */ /* 0x000fc600078e00ff */
[----:B------:R-:W-:Y:S01]  /*249e0*/  IADD3 R5, P3, PT, R4, R5, RZ ;  /* 0x0000000504057210 */ /* 0x000fe20007f7e0ff */
[----:B------:R-:W-:Y:S02]  /*249f0*/  IMAD.X R9, R2, 0x1, R9, P1 ;  /* 0x0000000102097824 */ /* 0x000fe400008e0609 */
[----:B------:R-:W-:Y:S02]  /*24a00*/  IMAD.MOV.U32 R3, RZ, RZ, RZ ;  /* 0x000000ffff037224 */ /* 0x000fe400078e00ff */
[----:B------:R-:W-:Y:S01]  /*24a10*/  IMAD.HI.U32 R2, R5, UR42, RZ ;  /* 0x0000002a05027c27 */ /* 0x000fe2000f8e00ff */
[----:B------:R-:W-:-:S03]  /*24a20*/  IADD3.X R9, PT, PT, RZ, RZ, R9, P3, P2 ;  /* 0x000000ffff097210 */ /* 0x000fc60001fe4409 */
[----:B------:R-:W-:-:S04]  /*24a30*/  IMAD.WIDE.U32 R2, R5, UR43, R2 ;  /* 0x0000002b05027c25 */ /* 0x000fc8000f8e0002 */
[C---:B------:R-:W-:Y:S02]  /*24a40*/  IMAD R5, R9.reuse, UR43, RZ ;  /* 0x0000002b09057c24 */ /* 0x040fe4000f8e02ff */
[----:B------:R-:W-:-:S04]  /*24a50*/  IMAD.HI.U32 R2, P1, R9, UR42, R2 ;  /* 0x0000002a09027c27 */ /* 0x000fc8000f820002 */
[----:B------:R-:W-:Y:S01]  /*24a60*/  IMAD.HI.U32 R4, R9, UR43, RZ ;  /* 0x0000002b09047c27 */ /* 0x000fe2000f8e00ff */
[----:B------:R-:W-:-:S03]  /*24a70*/  IADD3 R5, P2, PT, R5, R2, RZ ;  /* 0x0000000205057210 */ /* 0x000fc60007f5e0ff */
[----:B------:R-:W-:Y:S02]  /*24a80*/  IMAD.X R4, RZ, RZ, R4, P1 ;  /* 0x000000ffff047224 */ /* 0x000fe400008e0604 */
[----:B------:R-:W-:-:S04]  /*24a90*/  IMAD.WIDE.U32 R2, R5, UR6, RZ ;  /* 0x0000000605027c25 */ /* 0x000fc8000f8e00ff */
[----:B------:R-:W-:Y:S01]  /*24aa0*/  IMAD.X R4, RZ, RZ, R4, P2 ;  /* 0x000000ffff047224 */ /* 0x000fe200010e0604 */
[----:B------:R-:W-:Y:S02]  /*24ab0*/  R2UR UR39, R3 ;  /* 0x00000000032772ca */ /* 0x000fe400000e0000 */
[----:B------:R-:W-:-:S11]  /*24ac0*/  R2UR UR38, R2 ;  /* 0x00000000022672ca */ /* 0x000fd600000e0000 */
[----:B------:R-:W-:Y:S02]  /*24ad0*/  MOV R3, UR39 ;  /* 0x0000002700037c02 */ /* 0x000fe40008000f00 */
[----:B------:R-:W-:Y:S02]  /*24ae0*/  UIADD3 UR39, UP2, UPT, -UR38, UR42, URZ ;  /* 0x0000002a26277290 */ /* 0x000fe4000ff5e1ff */
[----:B------:R-:W-:Y:S02]  /*24af0*/  IMAD.U32 R2, RZ, RZ, UR38 ;  /* 0x00000026ff027e24 */ /* 0x000fe4000f8e00ff */
[----:B------:R-:W-:Y:S01]  /*24b00*/  IMAD R3, R5, UR7, R3 ;  /* 0x0000000705037c24 */ /* 0x000fe2000f8e0203 */
[----:B------:R-:W-:Y:S01]  /*24b10*/  UISETP.GE.U32.AND UP0, UPT, UR39, UR6, UPT ;  /* 0x000000062700728c */ /* 0x000fe2000bf06070 */
[----:B------:R-:W-:Y:S02]  /*24b20*/  IMAD.MOV.U32 R2, RZ, RZ, R6 ;  /* 0x000000ffff027224 */ /* 0x000fe400078e0006 */
[----:B------:R-:W-:-:S05]  /*24b30*/  IMAD R3, R4, UR6, R3 ;  /* 0x0000000604037c24 */ /* 0x000fca000f8e0203 */
[----:B------:R-:W-:Y:S01]  /*24b40*/  R2UR UR5, R3 ;  /* 0x00000000030572ca */ /* 0x000fe200000e0000 */
[----:B------:R-:W-:-:S12]  /*24b50*/  IMAD.MOV.U32 R3, RZ, RZ, 0x0 ;  /* 0x00000000ff037424 */ /* 0x000fd800078e00ff */
[----:B------:R-:W-:Y:S02]  /*24b60*/  UIADD3.X UR42, UPT, UPT, ~UR5, UR43, URZ, UP2, !UPT ;  /* 0x0000002b052a7290 */ /* 0x000fe400097fe5ff */
[----:B------:R-:W-:Y:S02]  /*24b70*/  UIADD3 UR5, UP2, UPT, UR39, -UR6, URZ ;  /* 0x8000000627057290 */ /* 0x000fe4000ff5e0ff */
[----:B------:R-:W-:Y:S02]  /*24b80*/  UISETP.GE.U32.AND.EX UP0, UPT, UR42, UR7, UPT, UP0 ;  /* 0x000000072a00728c */ /* 0x000fe4000bf06100 */
[----:B------:R-:W-:Y:S02]  /*24b90*/  UIADD3.X UR38, UPT, UPT, UR42, ~UR7, URZ, UP2, !UPT ;  /* 0x800000072a267290 */ /* 0x000fe400097fe4ff */
[----:B------:R-:W-:Y:S02]  /*24ba0*/  USEL UR5, UR5, UR39, UP0 ;  /* 0x0000002705057287 */ /* 0x000fe40008000000 */
[----:B------:R-:W-:-:S02]  /*24bb0*/  USEL UR38, UR38, UR42, UP0 ;  /* 0x0000002a26267287 */ /* 0x000fc40008000000 */
[----:B------:R-:W-:Y:S02]  /*24bc0*/  UISETP.GE.U32.AND UP0, UPT, UR5, UR6, UPT ;  /* 0x000000060500728c */ /* 0x000fe4000bf06070 */
[----:B------:R-:W-:Y:S02]  /*24bd0*/  UIADD3 UR6, UP2, UPT, UR5, -UR6, URZ ;  /* 0x8000000605067290 */ /* 0x000fe4000ff5e0ff */
[----:B------:R-:W-:Y:S02]  /*24be0*/  UISETP.GE.U32.AND.EX UP0, UPT, UR38, UR7, UPT, UP0 ;  /* 0x000000072600728c */ /* 0x000fe4000bf06100 */
[----:B------:R-:W-:Y:S02]  /*24bf0*/  UIADD3.X UR7, UPT, UPT, UR38, ~UR7, URZ, UP2, !UPT ;  /* 0x8000000726077290 */ /* 0x000fe400097fe4ff */
[----:B------:R-:W-:Y:S02]  /*24c00*/  USEL UR6, UR6, UR5, UP0 ;  /* 0x0000000506067287 */ /* 0x000fe40008000000 */
[----:B------:R-:W-:-:S02]  /*24c10*/  USEL UR7, UR7, UR38, UP0 ;  /* 0x0000002607077287 */ /* 0x000fc40008000000 */
[----:B------:R-:W-:Y:S02]  /*24c20*/  UIADD3 UR5, UP2, UPT, URZ, -UR6, URZ ;  /* 0x80000006ff057290 */ /* 0x000fe4000ff5e0ff */
[----:B------:R-:W-:Y:S02]  /*24c30*/  UISETP.NE.U32.AND UP0, UPT, UR40, URZ, UPT ;  /* 0x000000ff2800728c */ /* 0x000fe4000bf05070 */
[----:B------:R-:W-:Y:S02]  /*24c40*/  UIADD3.X UR38, UPT, UPT, URZ, ~UR7, URZ, UP2, !UPT ;  /* 0x80000007ff267290 */ /* 0x000fe400097fe4ff */
[----:B------:R-:W-:Y:S02]  /*24c50*/  UISETP.NE.AND.EX UP0, UPT, UR41, URZ, UPT, UP0 ;  /* 0x000000ff2900728c */ /* 0x000fe4000bf05300 */
[----:B------:R-:W-:Y:S02]  /*24c60*/  USEL UR6, UR5, UR6, !UP1 ;  /* 0x0000000605067287 */ /* 0x000fe4000c800000 */
[----:B------:R-:W-:-:S02]  /*24c70*/  USEL UR7, UR38, UR7, !UP1 ;  /* 0x0000000726077287 */ /* 0x000fc4000c800000 */
[----:B------:R-:W-:Y:S02]  /*24c80*/  USEL UR6, UR6, 0xffffffff, UP0 ;  /* 0xffffffff06067887 */ /* 0x000fe40008000000 */
[----:B------:R-:W-:Y:S01]  /*24c90*/  USEL UR7, UR7, 0xffffffff, UP0 ;  /* 0xffffffff07077887 */ /* 0x000fe20008000000 */
[----:B------:R-:W-:Y:S11]  /*24ca0*/  RET.REL.NODEC R2 `(_Z21train_sequence_kernelPKhliPK8EggModelPaPij) ;  /* 0xfffffdb002d47950 */ /* 0x000ff60003c3ffff */
.L_x_694:
        /* <DEDUP_REMOVED lines=13> */
.L_x_770:


//--------------------- .text._Z24generate_sequence_kernelPK8EggModeljPKhiiPh --------------------------
	.section	.text._Z24generate_sequence_kernelPK8EggModeljPKhiiPh,"ax",@progbits
	.align	128
        .global         _Z24generate_sequence_kernelPK8EggModeljPKhiiPh
        .type           _Z24generate_sequence_kernelPK8EggModeljPKhiiPh,@function
        .size           _Z24generate_sequence_kernelPK8EggModeljPKhiiPh,(.L_x_773 - _Z24generate_sequence_kernelPK8EggModeljPKhiiPh)
        .other          _Z24generate_sequence_kernelPK8EggModeljPKhiiPh,@"STO_CUDA_ENTRY STV_DEFAULT"
_Z24generate_sequence_kernelPK8EggModeljPKhiiPh:
.text._Z24generate_sequence_kernelPK8EggModeljPKhiiPh:
[----:B------:R-:W0:Y:S01]  /*0000*/  LDC R1, c[0x0][0x37c] ;  /* 0x0000df00ff017b82 */ /* 0x000e220000000800 */
[----:B------:R-:W1:Y:S01]  /*0010*/  LDCU.64 UR10, c[0x0][0x398] ;  /* 0x00007300ff0a77ac */ /* 0x000e620008000a00 */
[----:B0-----:R-:W-:-:S05]  /*0020*/  VIADD R1, R1, 0xfffffff8 ;  /* 0xfffffff801017836 */ /* 0x001fca0000000000 */
[----:B------:R0:W-:Y:S01]  /*0030*/  STL [R1], RZ ;  /* 0x000000ff01007387 */ /* 0x0001e20000100800 */
[----:B-1----:R-:W-:-:S04]  /*0040*/  UIADD3 UR10, UPT, UPT, UR11, UR10, URZ ;  /* 0x0000000a0b0a7290 */ /* 0x002fc8000fffe0ff */
[----:B------:R-:W-:-:S06]  /*0050*/  UISETP.GE.AND UP0, UPT, UR10, 0x1, UPT ;  /* 0x000000010a00788c */ /* 0x000fcc000bf06270 */
[----:B------:R-:W-:-:S13]  /*0060*/  PLOP3.LUT P0, PT, PT, PT, UP0, 0x80, 0x8 ;  /* 0x000000000008781c */ /* 0x000fda0003f0f008 */
[----:B0-----:R-:W-:Y:S05]  /*0070*/  @!P0 EXIT ;  /* 0x000000000000894d */ /* 0x001fea0003800000 */
[----:B------:R-:W0:Y:S01]  /*0080*/  S2R R4, SR_TID.X ;  /* 0x0000000000047919 */ /* 0x000e220000002100 */
[----:B------:R-:W1:Y:S01]  /*0090*/  S2UR UR11, SR_CgaCtaId ;  /* 0x00000000000b79c3 */ /* 0x000e620000008800 */
[----:B------:R-:W0:Y:S01]  /*00a0*/  LDCU.64 UR6, c[0x0][0x380] ;  /* 0x00007000ff0677ac */ /* 0x000e220008000a00 */
[----:B------:R-:W-:Y:S01]  /*00b0*/  PRMT R3, RZ, 0x7610, R3 ;  /* 0x00007610ff037816 */ /* 0x000fe20000000003 */
[----:B------:R-:W2:Y:S01]  /*00c0*/  LDCU UR12, c[0x0][0x360] ;  /* 0x00006c00ff0c77ac */ /* 0x000ea20008000800 */
[----:B------:R-:W-:Y:S01]  /*00d0*/  UMOV UR4, 0x400 ;  /* 0x0000040000047882 */ /* 0x000fe20000000000 */
[----:B------:R-:W3:Y:S01]  /*00e0*/  LDCU.64 UR14, c[0x0][0x358] ;  /* 0x00006b00ff0e77ac */ /* 0x000ee20008000a00 */
[----:B------:R-:W-:Y:S02]  /*00f0*/  UIADD3 UR5, UPT, UPT, UR4, 0x80, URZ ;  /* 0x0000008004057890 */ /* 0x000fe4000fffe0ff */
[----:B--2---:R-:W-:Y:S02]  /*0100*/  USHF.R.U32.HI UR12, URZ, 0x5, UR12 ;  /* 0x00000005ff0c7899 */ /* 0x004fe4000801160c */
[----:B-1----:R-:W-:-:S02]  /*0110*/  ULEA UR4, UR11, UR4, 0x18 ;  /* 0x000000040b047291 */ /* 0x002fc4000f8ec0ff */
[----:B------:R-:W-:Y:S01]  /*0120*/  ULEA UR11, UR11, UR5, 0x18 ;  /* 0x000000050b0b7291 */ /* 0x000fe2000f8ec0ff */
[----:B0-----:R-:W-:-:S03]  /*0130*/  IADD3 R14, P0, PT, R4, UR6, RZ ;  /* 0x00000006040e7c10 */ /* 0x001fc6000ff1e0ff */
[----:B------:R-:W-:Y:S02]  /*0140*/  LEA.HI R2, R4, UR4, RZ, 0x1d ;  /* 0x0000000404027c11 */ /* 0x000fe4000f8fe8ff */
[----:B------:R-:W-:Y:S01]  /*0150*/  IADD3 RZ, P1, PT, R14, 0x17a10, RZ ;  /* 0x00017a100eff7810 */ /* 0x000fe20007f3e0ff */
[----:B------:R-:W-:Y:S01]  /*0160*/  IMAD.X R15, RZ, RZ, UR7, P0 ;  /* 0x00000007ff0f7e24 */ /* 0x000fe200080e06ff */
[----:B------:R-:W-:Y:S01]  /*0170*/  LEA R0, R4, UR4, 0x2 ;  /* 0x0000000404007c11 */ /* 0x000fe2000f8e10ff */
[----:B------:R-:W-:Y:S02]  /*0180*/  UMOV UR4, URZ ;  /* 0x000000ff00047c82 */ /* 0x000fe40008000000 */
[----:B---3--:R-:W-:-:S08]  /*0190*/  IMAD.X R7, RZ, RZ, R15, P1 ;  /* 0x000000ffff077224 */ /* 0x008fd000008e060f */
.L_x_744:
[----:B0-----:R-:W0:Y:S01]  /*01a0*/  LDCU UR5, c[0x0][0x398] ;  /* 0x00007300ff0577ac */ /* 0x001e220008000800 */
[----:B------:R-:W-:Y:S01]  /*01b0*/  ISETP.GT.U32.AND P0, PT, R4, 0x16f, PT ;  /* 0x0000016f0400780c */ /* 0x000fe20003f04070 */
[----:B0-----:R-:W-:-:S09]  /*01c0*/  UISETP.GE.AND UP0, UPT, UR4, UR5, UPT ;  /* 0x000000050400728c */ /* 0x001fd2000bf06270 */
[----:B-12345:R-:W-:Y:S05]  /*01d0*/  BRA.U UP0, `(.L_x_695) ;  /* 0x0000000100187547 */ /* 0x03efea000b800000 */
[----:B------:R-:W0:Y:S02]  /*01e0*/  LDCU.64 UR6, c[0x0][0x390] ;  /* 0x00007200ff0677ac */ /* 0x000e240008000a00 */
[----:B0-----:R-:W-:-:S04]  /*01f0*/  UIADD3 UR5, UP0, UPT, UR4, UR6, URZ ;  /* 0x0000000604057290 */ /* 0x001fc8000ff1e0ff */
[----:B------:R-:W-:Y:S02]  /*0200*/  UIADD3.X UR6, UPT, UPT, URZ, UR7, URZ, UP0, !UPT ;  /* 0x00000007ff067290 */ /* 0x000fe400087fe4ff */
[----:B------:R-:W-:-:S04]  /*0210*/  IMAD.U32 R8, RZ, RZ, UR5 ;  /* 0x00000005ff087e24 */ /* 0x000fc8000f8e00ff */
[----:B------:R-:W-:-:S05]  /*0220*/  IMAD.U32 R9, RZ, RZ, UR6 ;  /* 0x00000006ff097e24 */ /* 0x000fca000f8e00ff */
[----:B------:R0:W5:Y:S02]  /*0230*/  LDG.E.U8 R3, desc[UR14][R8.64] ;  /* 0x0000000e08037981 */ /* 0x000164000c1e1100 */
.L_x_695:
[----:B------:R-:W-:Y:S04]  /*0240*/  BSSY.RECONVERGENT B0, `(.L_x_696) ;  /* 0x0000008000007945 */ /* 0x000fe80003800200 */
[----:B------:R-:W-:Y:S05]  /*0250*/  @P0 BRA `(.L_x_697) ;  /* 0x0000000000180947 */ /* 0x000fea0003800000 */
[----:B-----5:R-:W-:-:S05]  /*0260*/  LOP3.LUT R5, R3, 0xff, RZ, 0xc0, !PT ;  /* 0x000000ff03057812 */ /* 0x020fca00078ec0ff */
[----:B------:R-:W-:-:S05]  /*0270*/  IMAD R5, R5, 0x170, RZ ;  /* 0x0000017005057824 */ /* 0x000fca00078e02ff */
[----:B0-----:R-:W-:-:S05]  /*0280*/  IADD3 R8, P0, PT, R5, R14, RZ ;  /* 0x0000000e05087210 */ /* 0x001fca0007f1e0ff */
[----:B------:R-:W-:-:S06]  /*0290*/  IMAD.X R9, RZ, RZ, R15, P0 ;  /* 0x000000ffff097224 */ /* 0x000fcc00000e060f */
[----:B------:R-:W2:Y:S04]  /*02a0*/  LDG.E.U8.CONSTANT R9, desc[UR14][R8.64] ;  /* 0x0000000e08097981 */ /* 0x000ea8000c1e9100 */
[----:B--2---:R1:W-:Y:S02]  /*02b0*/  STS.U8 [R4+UR11], R9 ;  /* 0x0000000904007988 */ /* 0x0043e4000800000b */
.L_x_697:
[----:B------:R-:W-:Y:S05]  /*02c0*/  BSYNC.RECONVERGENT B0 ;  /* 0x0000000000007941 */ /* 0x000fea0003800200 */
.L_x_696:
[----:B------:R-:W-:Y:S06]  /*02d0*/  BAR.SYNC.DEFER_BLOCKING 0x0 ;  /* 0x0000000000007b1d */ /* 0x000fec0000010000 */
[----:B------:R-:W-:-:S05]  /*02e0*/  UMOV UR5, URZ ;  /* 0x000000ff00057c82 */ /* 0x000fca0008000000 */
.L_x_710:
[----:B012---:R-:W0:Y:S01]  /*02f0*/  LDS.S8 R9, [R4+UR11] ;  /* 0x0000000b04097984 */ /* 0x007e220008000200 */
[----:B------:R-:W-:Y:S01]  /*0300*/  BAR.SYNC.DEFER_BLOCKING 0x0 ;  /* 0x0000000000007b1d */ /* 0x000fe20000010000 */
[C---:B------:R-:W-:Y:S02]  /*0310*/  LOP3.LUT P0, RZ, R4.reuse, 0x1f, RZ, 0xc0, !PT ;  /* 0x0000001f04ff7812 */ /* 0x040fe4000780c0ff */
[----:B------:R-:W-:Y:S02]  /*0320*/  ISETP.GE.U32.AND P1, PT, R4, UR12, PT ;  /* 0x0000000c04007c0c */ /* 0x000fe4000bf26070 */
[----:B------:R-:W-:Y:S02]  /*0330*/  PLOP3.LUT P2, PT, PT, PT, PT, 0x8, 0x80 ;  /* 0x000000000080781c */ /* 0x000fe40003f4e170 */
[----:B0-----:R-:W-:-:S05]  /*0340*/  IABS R12, R9 ;  /* 0x00000009000c7213 */ /* 0x001fca0000000000 */
[----:B------:R-:W0:Y:S02]  /*0350*/  SHFL.DOWN PT, R5, R12, 0x10, 0x1f ;  /* 0x0a001f000c057f89 */ /* 0x000e2400000e0000 */
[----:B0-----:R-:W-:Y:S01]  /*0360*/  IADD3 R5, PT, PT, R5, R12, RZ ;  /* 0x0000000c05057210 */ /* 0x001fe20007ffe0ff */
[----:B------:R-:W-:-:S04]  /*0370*/  IMAD.MOV.U32 R12, RZ, RZ, RZ ;  /* 0x000000ffff0c7224 */ /* 0x000fc800078e00ff */
        /* <DEDUP_REMOVED lines=9> */
[----:B------:R-:W-:Y:S01]  /*0410*/  BAR.SYNC.DEFER_BLOCKING 0x0 ;  /* 0x0000000000007b1d */ /* 0x000fe20000010000 */
[----:B------:R-:W-:-:S05]  /*0420*/  ISETP.GT.U32.AND P0, PT, R4, 0x1f, PT ;  /* 0x0000001f0400780c */ /* 0x000fca0003f04070 */
[----:B------:R0:W1:Y:S08]  /*0430*/  @!P1 LDS R12, [R0] ;  /* 0x00000000000c9984 */ /* 0x0000700000000800 */
[----:B0-----:R-:W-:Y:S05]  /*0440*/  @P0 BRA `(.L_x_698) ;  /* 0x0000000000480947 */ /* 0x001fea0003800000 */
[----:B------:R-:W-:Y:S01]  /*0450*/  UMOV UR6, 0xffffffff ;  /* 0xffffffff00067882 */ /* 0x000fe20000000000 */
[----:B------:R-:W-:Y:S02]  /*0460*/  ISETP.NE.AND P3, PT, R4, RZ, PT ;  /* 0x000000ff0400720c */ /* 0x000fe40003f65270 */
[----:B------:R-:W-:Y:S11]  /*0470*/  BRA.DIV UR6, `(.L_x_699) ;  /* 0x0000003a06247947 */ /* 0x000ff6000b800000 */
[----:B-1----:R-:W0:Y:S02]  /*0480*/  SHFL.DOWN PT, R18, R12, 0x10, 0x1f ;  /* 0x0a001f000c127f89 */ /* 0x002e2400000e0000 */
        /* <DEDUP_REMOVED lines=8> */
.L_x_750:
[----:B------:R-:W2:Y:S01]  /*0510*/  @!P3 S2R R8, SR_CgaCtaId ;  /* 0x000000000008b919 */ /* 0x000ea20000008800 */
[----:B------:R-:W-:Y:S01]  /*0520*/  @!P3 MOV R5, 0x400 ;  /* 0x000004000005b802 */ /* 0x000fe20000000f00 */
[----:B-1----:R-:W-:Y:S01]  /*0530*/  IMAD.IADD R18, R17, 0x1, R18 ;  /* 0x0000000111127824 */ /* 0x002fe200078e0212 */
[----:B------:R-:W-:Y:S02]  /*0540*/  @!P3 PLOP3.LUT P2, PT, PT, PT, PT, 0x80, 0x8 ;  /* 0x000000000008b81c */ /* 0x000fe40003f4f070 */
[----:B--2---:R-:W-:-:S05]  /*0550*/  @!P3 LEA R5, R8, R5, 0x18 ;  /* 0x000000050805b211 */ /* 0x004fca00078ec0ff */
[----:B------:R2:W-:Y:S06]  /*0560*/  @!P3 STS [R5], R18 ;  /* 0x000000120500b388 */ /* 0x0005ec0000000800 */
.L_x_698:
[----:B------:R-:W-:Y:S05]  /*0570*/  WARPSYNC.ALL ;  /* 0x0000000000007948 */ /* 0x000fea0003800000 */
[----:B------:R-:W-:Y:S01]  /*0580*/  VIADD R6, R14, 0x17a10 ;  /* 0x00017a100e067836 */ /* 0x000fe20000000000 */
[----:B------:R-:W-:Y:S01]  /*0590*/  MOV R11, UR5 ;  /* 0x00000005000b7c02 */ /* 0x000fe20008000f00 */
[----:B------:R-:W-:Y:S01]  /*05a0*/  VIADD R8, R1, UR5 ;  /* 0x0000000501087c36 */ /* 0x000fe20008000000 */
[----:B------:R-:W3:Y:S08]  /*05b0*/  S2UR UR7, SR_CgaCtaId ;  /* 0x00000000000779c3 */ /* 0x000ef00000008800 */
[----:B------:R-:W-:Y:S01]  /*05c0*/  BAR.SYNC.DEFER_BLOCKING 0x0 ;  /* 0x0000000000007b1d */ /* 0x000fe20000010000 */
[----:B------:R-:W-:-:S05]  /*05d0*/  IMAD.WIDE.U32 R10, R11, 0x2e0, R14 ;  /* 0x000002e00b0a7825 */ /* 0x000fca00078e000e */
[----:B------:R-:W-:Y:S01]  /*05e0*/  UMOV UR6, 0x400 ;  /* 0x0000040000067882 */ /* 0x000fe20000000000 */
[----:B------:R-:W4:Y:S01]  /*05f0*/  LDCU.64 UR16, c[0x0][0x380] ;  /* 0x00007000ff1077ac */ /* 0x000f220008000a00 */
[----:B--2---:R2:W4:Y:S04]  /*0600*/  LDG.E.U8.CONSTANT R18, desc[UR14][R10.64+0x661b80] ;  /* 0x661b800e0a127981 */ /* 0x004528000c1e9100 */
[----:B------:R-:W4:Y:S01]  /*0610*/  LDL.U8 R13, [R8] ;  /* 0x00000000080d7983 */ /* 0x000f220000100000 */
[----:B------:R-:W-:Y:S02]  /*0620*/  HFMA2 R23, -RZ, RZ, 0, 2.193450927734375e-05 ;  /* 0x00000170ff177431 */ /* 0x000fe400000001ff */
[----:B------:R-:W-:Y:S01]  /*0630*/  IMAD.MOV.U32 R25, RZ, RZ, RZ ;  /* 0x000000ffff197224 */ /* 0x000fe200078e00ff */
[----:B---3--:R-:W-:-:S02]  /*0640*/  ULEA UR8, UR7, UR6, 0x18 ;  /* 0x0000000607087291 */ /* 0x008fc4000f8ec0ff */
[----:B------:R-:W-:-:S04]  /*0650*/  UIADD3 UR6, UPT, UPT, UR6, 0x80, URZ ;  /* 0x0000008006067890 */ /* 0x000fc8000fffe0ff */
[----:B------:R-:W-:Y:S01]  /*0660*/  IMAD.U32 R5, RZ, RZ, UR8 ;  /* 0x00000008ff057e24 */ /* 0x000fe2000f8e00ff */
[----:B------:R-:W-:Y:S02]  /*0670*/  UIMAD UR8, UR5, 0x84400, URZ ;  /* 0x00084400050878a4 */ /* 0x000fe4000f8e02ff */
[----:B------:R-:W-:Y:S02]  /*0680*/  ULEA UR13, UR7, UR6, 0x18 ;  /* 0x00000006070d7291 */ /* 0x000fe4000f8ec0ff */
[----:B------:R-:W0:Y:S02]  /*0690*/  LDS R16, [R5] ;  /* 0x0000000005107984 */ /* 0x000e240000000800 */
[----:B------:R-:W-:Y:S02]  /*06a0*/  LOP3.LUT R22, R4, UR8, RZ, 0xfc, !PT ;  /* 0x0000000804167c12 */ /* 0x000fe4000f8efcff */
[----:B0-----:R-:W-:Y:S01]  /*06b0*/  VIMNMX.U32 R17, PT, PT, R16, 0x1, !PT ;  /* 0x0000000110117848 */ /* 0x001fe20007fe0000 */
[----:B------:R-:W-:-:S04]  /*06c0*/  IMAD.MOV.U32 R16, RZ, RZ, RZ ;  /* 0x000000ffff107224 */ /* 0x000fc800078e00ff */
[----:B--2---:R-:W-:-:S04]  /*06d0*/  IMAD.HI R10, R17, -0x4de9bd37, R16 ;  /* 0xb21642c9110a7827 */ /* 0x004fc800078e0210 */
[----:B------:R-:W-:Y:S01]  /*06e0*/  VIADD R16, R17, 0x16f ;  /* 0x0000016f11107836 */ /* 0x000fe20000000000 */
[----:B------:R-:W-:-:S04]  /*06f0*/  SHF.R.U32.HI R11, RZ, 0x1f, R10 ;  /* 0x0000001fff0b7819 */ /* 0x000fc8000001160a */
[----:B------:R-:W-:Y:S02]  /*0700*/  ISETP.GE.U32.AND P3, PT, R16, 0x2df, PT ;  /* 0x000002df1000780c */ /* 0x000fe40003f66070 */
[----:B------:R-:W-:Y:S02]  /*0710*/  LEA.HI.SX32 R11, R10, R11, 0x18 ;  /* 0x0000000b0a0b7211 */ /* 0x000fe400078fc2ff */
[----:B------:R-:W0:Y:S02]  /*0720*/  LDS.S8 R10, [R4+UR11] ;  /* 0x0000000b040a7984 */ /* 0x000e240008000200 */
[----:B-1----:R-:W-:-:S04]  /*0730*/  SEL R12, R11, 0x1, P3 ;  /* 0x000000010b0c7807 */ /* 0x002fc80001800000 */
[----:B------:R-:W-:-:S04]  /*0740*/  IABS R16, R12 ;  /* 0x0000000c00107213 */ /* 0x000fc80000000000 */
[----:B------:R-:W1:Y:S08]  /*0750*/  I2F.RP R19, R16 ;  /* 0x0000001000137306 */ /* 0x000e700000209400 */
[----:B-1----:R-:W1:Y:S02]  /*0760*/  MUFU.RCP R19, R19 ;  /* 0x0000001300137308 */ /* 0x002e640000001000 */
[----:B-1----:R-:W-:Y:S01]  /*0770*/  VIADD R11, R19, 0xffffffe ;  /* 0x0ffffffe130b7836 */ /* 0x002fe20000000000 */
[----:B------:R-:W-:-:S05]  /*0780*/  IABS R19, R12 ;  /* 0x0000000c00137213 */ /* 0x000fca0000000000 */
[----:B------:R-:W1:Y:S02]  /*0790*/  F2I.FTZ.U32.TRUNC.NTZ R11, R11 ;  /* 0x0000000b000b7305 */ /* 0x000e64000021f000 */
[----:B-1----:R-:W-:-:S05]  /*07a0*/  IADD3 R21, PT, PT, RZ, -R11, RZ ;  /* 0x8000000bff157210 */ /* 0x002fca0007ffe0ff */
[----:B------:R-:W-:Y:S01]  /*07b0*/  IMAD R21, R21, R16, RZ ;  /* 0x0000001015157224 */ /* 0x000fe200078e02ff */
[----:B----4-:R-:W-:-:S05]  /*07c0*/  PRMT R17, R18, 0x8880, RZ ;  /* 0x0000888012117816 */ /* 0x010fca00000000ff */
[----:B0-----:R-:W-:Y:S02]  /*07d0*/  IMAD R17, R10, R17, RZ ;  /* 0x000000110a117224 */ /* 0x001fe400078e02ff */
[----:B------:R-:W-:-:S03]  /*07e0*/  IMAD.MOV.U32 R10, RZ, RZ, RZ ;  /* 0x000000ffff0a7224 */ /* 0x000fc600078e00ff */
[----:B------:R-:W-:Y:S01]  /*07f0*/  IABS R18, R17 ;  /* 0x0000001100127213 */ /* 0x000fe20000000000 */
[----:B------:R-:W-:Y:S01]  /*0800*/  IMAD.HI.U32 R10, R11, R21, R10 ;  /* 0x000000150b0a7227 */ /* 0x000fe200078e000a */
[----:B------:R-:W-:-:S03]  /*0810*/  LOP3.LUT R17, R17, R12, RZ, 0x3c, !PT ;  /* 0x0000000c11117212 */ /* 0x000fc600078e3cff */
[----:B------:R-:W-:Y:S01]  /*0820*/  IMAD.MOV.U32 R11, RZ, RZ, R18 ;  /* 0x000000ffff0b7224 */ /* 0x000fe200078e0012 */
[----:B------:R-:W-:Y:S01]  /*0830*/  ISETP.GE.AND P5, PT, R17, RZ, PT ;  /* 0x000000ff1100720c */ /* 0x000fe20003fa6270 */
[----:B------:R-:W-:Y:S02]  /*0840*/  IMAD.MOV R18, RZ, RZ, -R19 ;  /* 0x000000ffff127224 */ /* 0x000fe400078e0a13 */
[----:B------:R-:W-:-:S04]  /*0850*/  IMAD.HI.U32 R10, R10, R11, RZ ;  /* 0x0000000b0a0a7227 */ /* 0x000fc800078e00ff */
[----:B------:R-:W-:-:S05]  /*0860*/  IMAD R11, R10, R18, R11 ;  /* 0x000000120a0b7224 */ /* 0x000fca00078e020b */
[----:B------:R-:W-:-:S13]  /*0870*/  ISETP.GT.U32.AND P4, PT, R16, R11, PT ;  /* 0x0000000b1000720c */ /* 0x000fda0003f84070 */
[----:B------:R-:W-:Y:S02]  /*0880*/  @!P4 IMAD.IADD R11, R11, 0x1, -R16 ;  /* 0x000000010b0bc824 */ /* 0x000fe400078e0a10 */
[----:B------:R-:W-:Y:S01]  /*0890*/  @!P4 VIADD R10, R10, 0x1 ;  /* 0x000000010a0ac836 */ /* 0x000fe20000000000 */
[----:B------:R-:W-:Y:S02]  /*08a0*/  ISETP.NE.AND P4, PT, R12, RZ, PT ;  /* 0x000000ff0c00720c */ /* 0x000fe40003f85270 */
[----:B------:R-:W-:Y:S01]  /*08b0*/  ISETP.GE.U32.AND P3, PT, R11, R16, PT ;  /* 0x000000100b00720c */ /* 0x000fe20003f66070 */
[----:B------:R-:W-:-:S12]  /*08c0*/  IMAD.U32 R11, RZ, RZ, UR5 ;  /* 0x00000005ff0b7e24 */ /* 0x000fd8000f8e00ff */
[----:B------:R-:W-:-:S05]  /*08d0*/  @P3 IADD3 R10, PT, PT, R10, 0x1, RZ ;  /* 0x000000010a0a3810 */ /* 0x000fca0007ffe0ff */
[----:B------:R-:W-:Y:S01]  /*08e0*/  @!P5 IMAD.MOV R10, RZ, RZ, -R10 ;  /* 0x000000ffff0ad224 */ /* 0x000fe200078e0a0a */
[----:B------:R-:W-:-:S04]  /*08f0*/  @!P4 LOP3.LUT R10, RZ, R12, RZ, 0x33, !PT ;  /* 0x0000000cff0ac212 */ /* 0x000fc800078e33ff */
[----:B------:R-:W-:-:S04]  /*0900*/  VIMNMX R10, PT, PT, R10, -0x7f, !PT ;  /* 0xffffff810a0a7848 */ /* 0x000fc80007fe0100 */
[----:B------:R-:W-:Y:S01]  /*0910*/  VIMNMX R17, PT, PT, R10, 0x7f, PT ;  /* 0x0000007f0a117848 */ /* 0x000fe20003fe0100 */
[----:B------:R-:W-:-:S04]  /*0920*/  IMAD.WIDE.U32 R10, R11, 0x84400, R6 ;  /* 0x000844000b0a7825 */ /* 0x000fc800078e0006 */
[----:B------:R0:W-:Y:S01]  /*0930*/  STS.U8 [R4+UR11], R17 ;  /* 0x0000001104007988 */ /* 0x0001e2000800000b */
[----:B------:R-:W-:Y:S01]  /*0940*/  IMAD.MOV.U32 R12, RZ, RZ, R10 ;  /* 0x000000ffff0c7224 */ /* 0x000fe200078e000a */
[----:B------:R-:W-:Y:S01]  /*0950*/  PRMT R10, R13, 0x8880, RZ ;  /* 0x000088800d0a7816 */ /* 0x000fe200000000ff */
[----:B------:R-:W-:Y:S01]  /*0960*/  IMAD.MOV.U32 R27, RZ, RZ, R11 ;  /* 0x000000ffff1b7224 */ /* 0x000fe200078e000b */
[----:B------:R-:W-:Y:S01]  /*0970*/  BAR.SYNC.DEFER_BLOCKING 0x0 ;  /* 0x0000000000007b1d */ /* 0x000fe20000010000 */
[----:B------:R-:W-:-:S05]  /*0980*/  IMAD.MOV.U32 R11, RZ, RZ, RZ ;  /* 0x000000ffff0b7224 */ /* 0x000fca00078e00ff */
[----:B------:R0:W-:Y:S02]  /*0990*/  STS.U8 [R4+UR11+0x170], R13 ;  /* 0x0001700d04007988 */ /* 0x0001e4000800000b */
[----:B------:R-:W-:Y:S06]  /*09a0*/  BAR.SYNC.DEFER_BLOCKING 0x0 ;  /* 0x0000000000007b1d */ /* 0x000fec0000010000 */
.L_x_700:
[----:B0-----:R-:W-:-:S05]  /*09b0*/  IMAD.MOV.U32 R13, RZ, RZ, R27 ;  /* 0x000000ffff0d7224 */ /* 0x001fca00078e001b */
[----:B------:R-:W2:Y:S04]  /*09c0*/  LDG.E.U8.CONSTANT R19, desc[UR14][R12.64+-0x5c0] ;  /* 0xfffa400e0c137981 */ /* 0x000ea8000c1e9100 */
[----:B------:R-:W2:Y:S04]  /*09d0*/  LDG.E.U8.CONSTANT R16, desc[UR14][R12.64+-0x730] ;  /* 0xfff8d00e0c107981 */ /* 0x000ea8000c1e9100 */
[----:B------:R-:W3:Y:S04]  /*09e0*/  LDG.E.U8.CONSTANT R18, desc[UR14][R12.64+-0x8a0] ;  /* 0xfff7600e0c127981 */ /* 0x000ee8000c1e9100 */
[----:B------:R-:W3:Y:S04]  /*09f0*/  LDG.E.U8.CONSTANT R29, desc[UR14][R12.64+-0xa10] ;  /* 0xfff5f00e0c1d7981 */ /* 0x000ee8000c1e9100 */
[----:B------:R-:W4:Y:S04]  /*0a00*/  LDG.E.U8.CONSTANT R21, desc[UR14][R12.64] ;  /* 0x0000000e0c157981 */ /* 0x000f28000c1e9100 */
[----:B------:R-:W4:Y:S04]  /*0a10*/  LDG.E.U8.CONSTANT R24, desc[UR14][R12.64+-0x170] ;  /* 0xfffe900e0c187981 */ /* 0x000f28000c1e9100 */
[----:B------:R-:W4:Y:S04]  /*0a20*/  LDG.E.U8.CONSTANT R27, desc[UR14][R12.64+-0x2e0] ;  /* 0xfffd200e0c1b7981 */ /* 0x000f28000c1e9100 */
[----:B------:R-:W4:Y:S01]  /*0a30*/  LDG.E.U8.CONSTANT R20, desc[UR14][R12.64+-0x450] ;  /* 0xfffbb00e0c147981 */ /* 0x000f22000c1e9100 */
[----:B--2---:R-:W-:-:S03]  /*0a40*/  PRMT R19, R16, 0x3340, R19 ;  /* 0x0000334010137816 */ /* 0x004fc60000000013 */
[----:B------:R-:W0:Y:S01]  /*0a50*/  LDS.64 R16, [R23+UR13+-0x170] ;  /* 0xfffe900d17107984 */ /* 0x000e220008000a00 */
[----:B---3--:R-:W-:Y:S01]  /*0a60*/  PRMT R26, R29, 0x3340, R18 ;  /* 0x000033401d1a7816 */ /* 0x008fe20000000012 */
[----:B------:R-:W-:-:S03]  /*0a70*/  IMAD.U32 R29, RZ, RZ, UR16 ;  /* 0x00000010ff1d7e24 */ /* 0x000fc6000f8e00ff */
[----:B------:R-:W-:Y:S02]  /*0a80*/  PRMT R26, R26, 0x5410, R19 ;  /* 0x000054101a1a7816 */ /* 0x000fe40000000013 */
[----:B------:R-:W-:-:S04]  /*0a90*/  IADD3 R18, P3, P4, R22, 0x38100, R29 ;  /* 0x0003810016127810 */ /* 0x000fc80007c7e01d */
[----:B------:R-:W-:Y:S02]  /*0aa0*/  IADD3.X R19, PT, PT, RZ, UR17, RZ, P3, P4 ;  /* 0x00000011ff137c10 */ /* 0x000fe40009fe84ff */
[----:B----4-:R-:W-:-:S03]  /*0ab0*/  PRMT R24, R24, 0x3340, R21 ;  /* 0x0000334018187816 */ /* 0x010fc60000000015 */
[----:B------:R-:W2:Y:S01]  /*0ac0*/  LDG.E.U8.CONSTANT R21, desc[UR14][R18.64] ;  /* 0x0000000e12157981 */ /* 0x000ea2000c1e9100 */
[----:B------:R-:W-:-:S03]  /*0ad0*/  PRMT R27, R20, 0x3340, R27 ;  /* 0x00003340141b7816 */ /* 0x000fc6000000001b */
[----:B------:R-:W2:Y:S01]  /*0ae0*/  LDG.E.U8.CONSTANT R20, desc[UR14][R18.64+0x170] ;  /* 0x0001700e12147981 */ /* 0x000ea2000c1e9100 */
[----:B0-----:R-:W-:-:S03]  /*0af0*/  IDP.4A.S8.S8 R16, R26, R16, R25 ;  /* 0x000000101a107226 */ /* 0x001fc60000000619 */
[----:B------:R-:W3:Y:S04]  /*0b00*/  LDG.E.U8.CONSTANT R29, desc[UR14][R18.64+0xa10] ;  /* 0x000a100e121d7981 */ /* 0x000ee8000c1e9100 */
[----:B------:R-:W4:Y:S04]  /*0b10*/  LDG.E.U8.CONSTANT R25, desc[UR14][R18.64+0x450] ;  /* 0x0004500e12197981 */ /* 0x000f28000c1e9100 */
[----:B------:R-:W4:Y:S01]  /*0b20*/  LDG.E.U8.CONSTANT R26, desc[UR14][R18.64+0x2e0] ;  /* 0x0002e00e121a7981 */ /* 0x000f22000c1e9100 */
[----:B------:R-:W-:-:S03]  /*0b30*/  PRMT R24, R27, 0x5410, R24 ;  /* 0x000054101b187816 */ /* 0x000fc60000000018 */
[----:B------:R-:W3:Y:S01]  /*0b40*/  LDG.E.U8.CONSTANT R27, desc[UR14][R18.64+0x8a0] ;  /* 0x0008a00e121b7981 */ /* 0x000ee2000c1e9100 */
[----:B----4-:R-:W-:-:S03]  /*0b50*/  PRMT R25, R26, 0x3340, R25 ;  /* 0x000033401a197816 */ /* 0x010fc60000000019 */
[----:B------:R-:W4:Y:S04]  /*0b60*/  LDG.E.U8.CONSTANT R26, desc[UR14][R18.64+0x730] ;  /* 0x0007300e121a7981 */ /* 0x000f28000c1e9100 */
[----:B------:R-:W4:Y:S01]  /*0b70*/  LDG.E.U8.CONSTANT R19, desc[UR14][R18.64+0x5c0] ;  /* 0x0005c00e12137981 */ /* 0x000f22000c1e9100 */
[----:B--2---:R-:W-:-:S03]  /*0b80*/  PRMT R28, R21, 0x3340, R20 ;  /* 0x00003340151c7816 */ /* 0x004fc60000000014 */
[----:B------:R0:W1:Y:S02]  /*0b90*/  LDS.64 R20, [R23+UR13] ;  /* 0x0000000d17147984 */ /* 0x0000640008000a00 */
[----:B0-----:R-:W-:-:S05]  /*0ba0*/  VIADD R23, R23, 0x8 ;  /* 0x0000000817177836 */ /* 0x001fca0000000000 */
[----:B------:R-:W-:Y:S02]  /*0bb0*/  ISETP.NE.AND P3, PT, R23, 0x2e0, PT ;  /* 0x000002e01700780c */ /* 0x000fe40003f65270 */
[----:B---3--:R-:W-:Y:S02]  /*0bc0*/  PRMT R27, R27, 0x3340, R29 ;  /* 0x000033401b1b7816 */ /* 0x008fe4000000001d */
[----:B------:R-:W-:Y:S02]  /*0bd0*/  PRMT R25, R28, 0x5410, R25 ;  /* 0x000054101c197816 */ /* 0x000fe40000000019 */
[----:B------:R-:W-:Y:S02]  /*0be0*/  IADD3 R12, P4, PT, R12, 0xb80, RZ ;  /* 0x00000b800c0c7810 */ /* 0x000fe40007f9e0ff */
[----:B------:R-:W-:Y:S01]  /*0bf0*/  IADD3 R22, PT, PT, R22, 0xb80, RZ ;  /* 0x00000b8016167810 */ /* 0x000fe20007ffe0ff */
[----:B-1----:R-:W-:Y:S02]  /*0c00*/  IDP.4A.S8.S8 R20, R25, R20, R11 ;  /* 0x0000001419147226 */ /* 0x002fe4000000060b */
[----:B------:R-:W-:Y:S01]  /*0c10*/  IDP.4A.S8.S8 R25, R24, R17, R16 ;  /* 0x0000001118197226 */ /* 0x000fe20000000610 */
[----:B----4-:R-:W-:-:S04]  /*0c20*/  PRMT R26, R19, 0x3340, R26 ;  /* 0x00003340131a7816 */ /* 0x010fc8000000001a */
[----:B------:R-:W-:Y:S01]  /*0c30*/  PRMT R26, R26, 0x5410, R27 ;  /* 0x000054101a1a7816 */ /* 0x000fe2000000001b */
[----:B------:R-:W-:-:S04]  /*0c40*/  IMAD.X R27, RZ, RZ, R13, P4 ;  /* 0x000000ffff1b7224 */ /* 0x000fc800020e060d */
[----:B------:R-:W-:Y:S01]  /*0c50*/  IDP.4A.S8.S8 R11, R26, R21, R20 ;  /* 0x000000151a0b7226 */ /* 0x000fe20000000614 */
[----:B------:R-:W-:Y:S06]  /*0c60*/  @P3 BRA `(.L_x_700) ;  /* 0xfffffffc00503947 */ /* 0x000fec000383ffff */
[----:B------:R-:W-:Y:S01]  /*0c70*/  IMAD.U32 R13, RZ, RZ, UR5 ;  /* 0x00000005ff0d7e24 */ /* 0x000fe2000f8e00ff */
[----:B------:R-:W-:Y:S03]  /*0c80*/  BAR.SYNC.DEFER_BLOCKING 0x0 ;  /* 0x0000000000007b1d */ /* 0x000fe60000010000 */
[----:B------:R-:W-:-:S06]  /*0c90*/  IMAD.WIDE.U32 R12, R13, 0x2e0, R14 ;  /* 0x000002e00d0c7825 */ /* 0x000fcc00078e000e */
[----:B------:R-:W2:Y:S01]  /*0ca0*/  LDG.E.U8.CONSTANT R12, desc[UR14][R12.64+0x228000] ;  /* 0x2280000e0c0c7981 */ /* 0x000ea2000c1e9100 */
[----:B------:R-:W-:Y:S01]  /*0cb0*/  SHF.R.U32.HI R25, RZ, 0x8, R25 ;  /* 0x00000008ff197819 */ /* 0x000fe20000011619 */
[----:B------:R-:W-:Y:S01]  /*0cc0*/  IMAD.MOV.U32 R23, RZ, RZ, RZ ;  /* 0x000000ffff177224 */ /* 0x000fe200078e00ff */
[----:B------:R-:W-:Y:S01]  /*0cd0*/  SHF.R.U32.HI R17, RZ, 0x8, R11 ;  /* 0x00000008ff117819 */ /* 0x000fe2000001160b */
[----:B------:R-:W-:Y:S02]  /*0ce0*/  IMAD.MOV.U32 R21, RZ, RZ, RZ ;  /* 0x000000ffff157224 */ /* 0x000fe400078e00ff */
[----:B------:R0:W-:Y:S04]  /*0cf0*/  STS.U8 [R4+UR11+0x170], R25 ;  /* 0x0001701904007988 */ /* 0x0001e8000800000b */
[----:B------:R-:W-:Y:S01]  /*0d00*/  STS.U8 [R4+UR11+0x2e0], R17 ;  /* 0x0002e01104007988 */ /* 0x000fe2000800000b */
[----:B------:R-:W-:Y:S01]  /*0d10*/  BAR.SYNC.DEFER_BLOCKING 0x0 ;  /* 0x0000000000007b1d */ /* 0x000fe20000010000 */
[----:B0-----:R-:W-:-:S05]  /*0d20*/  IMAD.MOV.U32 R25, RZ, RZ, RZ ;  /* 0x000000ffff197224 */ /* 0x001fca00078e00ff */
[----:B------:R-:W-:Y:S04]  /*0d30*/  LDS.S8 R11, [R4+UR11+0x170] ;  /* 0x0001700b040b7984 */ /* 0x000fe80008000200 */
[----:B------:R-:W0:Y:S01]  /*0d40*/  LDS.S8 R16, [R4+UR11+0x2e0] ;  /* 0x0002e00b04107984 */ /* 0x000e220008000200 */
[----:B--2---:R-:W-:-:S04]  /*0d50*/  PRMT R18, R12, 0x8880, RZ ;  /* 0x000088800c127816 */ /* 0x004fc800000000ff */
[----:B0-----:R-:W-:-:S04]  /*0d60*/  IADD3 R11, PT, PT, R18, R16, R11 ;  /* 0x00000010120b7210 */ /* 0x001fc80007ffe00b */
[----:B------:R-:W-:-:S04]  /*0d70*/  VIMNMX R11, PT, PT, R11, -0x7f, !PT ;  /* 0xffffff810b0b7848 */ /* 0x000fc80007fe0100 */
[----:B------:R-:W-:-:S05]  /*0d80*/  VIMNMX R11, PT, PT, R11, 0x7f, PT ;  /* 0x0000007f0b0b7848 */ /* 0x000fca0003fe0100 */
[----:B------:R-:W-:-:S04]  /*0d90*/  VIADD R11, R11, 0x7f ;  /* 0x0000007f0b0b7836 */ /* 0x000fc80000000000 */
[----:B------:R-:W-:-:S05]  /*0da0*/  IMAD R12, R10, R11, RZ ;  /* 0x0000000b0a0c7224 */ /* 0x000fca00078e02ff */
[----:B------:R-:W-:-:S05]  /*0db0*/  SHF.R.U32.HI R13, RZ, 0x8, R12 ;  /* 0x00000008ff0d7819 */ /* 0x000fca000001160c */
[----:B------:R0:W-:Y:S01]  /*0dc0*/  STS.U8 [R4+UR11+0x2e0], R13 ;  /* 0x0002e00d04007988 */ /* 0x0001e2000800000b */
[----:B------:R-:W-:Y:S06]  /*0dd0*/  BAR.SYNC.DEFER_BLOCKING 0x0 ;  /* 0x0000000000007b1d */ /* 0x000fec0000010000 */
.L_x_701:
[----:B------:R-:W-:-:S05]  /*0de0*/  IMAD R12, R23, 0x170, R4 ;  /* 0x00000170170c7824 */ /* 0x000fca00078e0204 */
[----:B------:R-:W-:-:S04]  /*0df0*/  IADD3 R12, PT, PT, R12, UR8, RZ ;  /* 0x000000080c0c7c10 */ /* 0x000fc8000fffe0ff */
[----:B------:R-:W-:-:S05]  /*0e00*/  IADD3 R16, P3, PT, R12, UR16, RZ ;  /* 0x000000100c107c10 */ /* 0x000fca000ff7e0ff */
[----:B------:R-:W-:-:S05]  /*0e10*/  IMAD.X R17, RZ, RZ, UR17, P3 ;  /* 0x00000011ff117e24 */ /* 0x000fca00098e06ff */
[----:B------:R-:W2:Y:S04]  /*0e20*/  LDG.E.U8.CONSTANT R12, desc[UR14][R16.64+0x59650] ;  /* 0x0596500e100c7981 */ /* 0x000ea8000c1e9100 */
[----:B0-----:R-:W2:Y:S04]  /*0e30*/  LDG.E.U8.CONSTANT R13, desc[UR14][R16.64+0x594e0] ;  /* 0x0594e00e100d7981 */ /* 0x001ea8000c1e9100 */
[----:B------:R-:W3:Y:S04]  /*0e40*/  LDG.E.U8.CONSTANT R22, desc[UR14][R16.64+0x59370] ;  /* 0x0593700e10167981 */ /* 0x000ee8000c1e9100 */
[----:B------:R-:W3:Y:S04]  /*0e50*/  LDG.E.U8.CONSTANT R29, desc[UR14][R16.64+0x59200] ;  /* 0x0592000e101d7981 */ /* 0x000ee8000c1e9100 */
[----:B------:R-:W4:Y:S04]  /*0e60*/  LDG.E.U8.CONSTANT R18, desc[UR14][R16.64+0x7a750] ;  /* 0x07a7500e10127981 */ /* 0x000f28000c1e9100 */
[----:B------:R-:W4:Y:S04]  /*0e70*/  LDG.E.U8.CONSTANT R19, desc[UR14][R16.64+0x7a5e0] ;  /* 0x07a5e00e10137981 */ /* 0x000f28000c1e9100 */
[----:B------:R-:W4:Y:S04]  /*0e80*/  LDG.E.U8.CONSTANT R20, desc[UR14][R16.64+0x59c10] ;  /* 0x059c100e10147981 */ /* 0x000f28000c1e9100 */
[----:B------:R-:W4:Y:S04]  /*0e90*/  LDG.E.U8.CONSTANT R27, desc[UR14][R16.64+0x59aa0] ;  /* 0x059aa00e101b7981 */ /* 0x000f28000c1e9100 */
[----:B------:R-:W4:Y:S01]  /*0ea0*/  LDG.E.U8.CONSTANT R26, desc[UR14][R16.64+0x7aba0] ;  /* 0x07aba00e101a7981 */ /* 0x000f22000c1e9100 */
[----:B--2---:R-:W-:-:S02]  /*0eb0*/  PRMT R12, R13, 0x3340, R12 ;  /* 0x000033400d0c7816 */ /* 0x004fc4000000000c */
[----:B---3--:R-:W-:Y:S02]  /*0ec0*/  PRMT R29, R29, 0x3340, R22 ;  /* 0x000033401d1d7816 */ /* 0x008fe40000000016 */
[----:B------:R-:W2:Y:S02]  /*0ed0*/  LDG.E.U8.CONSTANT R22, desc[UR14][R16.64+0x7a300] ;  /* 0x07a3000e10167981 */ /* 0x000ea4000c1e9100 */
[----:B------:R-:W-:Y:S02]  /*0ee0*/  PRMT R29, R29, 0x5410, R12 ;  /* 0x000054101d1d7816 */ /* 0x000fe4000000000c */
[----:B------:R-:W0:Y:S03]  /*0ef0*/  LDS.64 R12, [R23+UR13] ;  /* 0x0000000d170c7984 */ /* 0x000e260008000a00 */
[----:B0-----:R-:W-:Y:S02]  /*0f00*/  IDP.4A.S8.S8 R12, R29, R12, R25 ;  /* 0x0000000c1d0c7226 */ /* 0x001fe40000000619 */
[----:B------:R-:W2:Y:S01]  /*0f10*/  LDG.E.U8.CONSTANT R25, desc[UR14][R16.64+0x7a470] ;  /* 0x07a4700e10197981 */ /* 0x000ea2000c1e9100 */
[----:B----4-:R-:W-:-:S03]  /*0f20*/  PRMT R24, R19, 0x3340, R18 ;  /* 0x0000334013187816 */ /* 0x010fc60000000012 */
[----:B------:R-:W3:Y:S04]  /*0f30*/  LDG.E.U8.CONSTANT R18, desc[UR14][R16.64+0x59930] ;  /* 0x0599300e10127981 */ /* 0x000ee8000c1e9100 */
[----:B------:R-:W3:Y:S01]  /*0f40*/  LDG.E.U8.CONSTANT R19, desc[UR14][R16.64+0x597c0] ;  /* 0x0597c00e10137981 */ /* 0x000ee2000c1e9100 */
[----:B------:R-:W-:-:S03]  /*0f50*/  PRMT R20, R27, 0x3340, R20 ;  /* 0x000033401b147816 */ /* 0x000fc60000000014 */
[----:B------:R-:W4:Y:S04]  /*0f60*/  LDG.E.U8.CONSTANT R27, desc[UR14][R16.64+0x7ad10] ;  /* 0x07ad100e101b7981 */ /* 0x000f28000c1e9100 */
[----:B------:R-:W4:Y:S01]  /*0f70*/  LDG.E.U8.CONSTANT R29, desc[UR14][R16.64+0x7a8c0] ;  /* 0x07a8c00e101d7981 */ /* 0x000f22000c1e9100 */
[----:B--2---:R-:W-:-:S04]  /*0f80*/  PRMT R25, R22, 0x3340, R25 ;  /* 0x0000334016197816 */ /* 0x004fc80000000019 */
[----:B------:R-:W-:Y:S02]  /*0f90*/  PRMT R22, R25, 0x5410, R24 ;  /* 0x0000541019167816 */ /* 0x000fe40000000018 */
[----:B------:R-:W2:Y:S01]  /*0fa0*/  LDG.E.U8.CONSTANT R24, desc[UR14][R16.64+0x7aa30] ;  /* 0x07aa300e10187981 */ /* 0x000ea2000c1e9100 */
[----:B---3--:R-:W-:-:S03]  /*0fb0*/  PRMT R25, R19, 0x3340, R18 ;  /* 0x0000334013197816 */ /* 0x008fc60000000012 */
[----:B------:R0:W1:Y:S02]  /*0fc0*/  LDS.64 R18, [R23+UR13+0x2e0] ;  /* 0x0002e00d17127984 */ /* 0x0000640008000a00 */
[----:B0-----:R-:W-:-:S05]  /*0fd0*/  VIADD R23, R23, 0x8 ;  /* 0x0000000817177836 */ /* 0x001fca0000000000 */
[----:B------:R-:W-:Y:S02]  /*0fe0*/  ISETP.NE.AND P3, PT, R23, 0x170, PT ;  /* 0x000001701700780c */ /* 0x000fe40003f65270 */
[----:B----4-:R-:W-:Y:S02]  /*0ff0*/  PRMT R26, R26, 0x3340, R27 ;  /* 0x000033401a1a7816 */ /* 0x010fe4000000001b */
[----:B------:R-:W-:-:S05]  /*1000*/  PRMT R25, R25, 0x5410, R20 ;  /* 0x0000541019197816 */ /* 0x000fca0000000014 */
[----:B------:R-:W-:Y:S02]  /*1010*/  IDP.4A.S8.S8 R25, R25, R13, R12 ;  /* 0x0000000d19197226 */ /* 0x000fe4000000060c */
[----:B-1----:R-:W-:Y:S01]  /*1020*/  IDP.4A.S8.S8 R18, R22, R18, R21 ;  /* 0x0000001216127226 */ /* 0x002fe20000000615 */
[----:B--2---:R-:W-:-:S04]  /*1030*/  PRMT R29, R29, 0x3340, R24 ;  /* 0x000033401d1d7816 */ /* 0x004fc80000000018 */
[----:B------:R-:W-:-:S05]  /*1040*/  PRMT R26, R29, 0x5410, R26 ;  /* 0x000054101d1a7816 */ /* 0x000fca000000001a */
[----:B------:R-:W-:Y:S01]  /*1050*/  IDP.4A.S8.S8 R21, R26, R19, R18 ;  /* 0x000000131a157226 */ /* 0x000fe20000000612 */
[----:B------:R-:W-:Y:S06]  /*1060*/  @P3 BRA `(.L_x_701) ;  /* 0xfffffffc005c3947 */ /* 0x000fec000383ffff */
[----:B------:R-:W-:Y:S01]  /*1070*/  IMAD.U32 R17, RZ, RZ, UR5 ;  /* 0x00000005ff117e24 */ /* 0x000fe2000f8e00ff */
[----:B------:R-:W-:Y:S03]  /*1080*/  BAR.SYNC.DEFER_BLOCKING 0x0 ;  /* 0x0000000000007b1d */ /* 0x000fe60000010000 */
[----:B------:R-:W-:-:S05]  /*1090*/  IMAD R17, R17, 0x2e0, RZ ;  /* 0x000002e011117824 */ /* 0x000fca00078e02ff */
[----:B------:R-:W-:-:S05]  /*10a0*/  IADD3 R16, P3, PT, R17, R14, RZ ;  /* 0x0000000e11107210 */ /* 0x000fca0007f7e0ff */
[----:B------:R-:W-:-:S05]  /*10b0*/  IMAD.X R17, RZ, RZ, R15, P3 ;  /* 0x000000ffff117224 */ /* 0x000fca00018e060f */
[----:B------:R-:W2:Y:S01]  /*10c0*/  LDG.E.U8.CONSTANT R18, desc[UR14][R16.64+0x228170] ;  /* 0x2281700e10127981 */ /* 0x000ea2000c1e9100 */
[----:B------:R-:W-:Y:S01]  /*10d0*/  SHF.R.U32.HI R25, RZ, 0x8, R25 ;  /* 0x00000008ff197819 */ /* 0x000fe20000011619 */
[----:B------:R-:W-:Y:S01]  /*10e0*/  BSSY B0, `(.L_x_702) ;  /* 0x0000034000007945 */ /* 0x000fe20003800000 */
[----:B------:R-:W-:-:S03]  /*10f0*/  SHF.R.U32.HI R21, RZ, 0x8, R21 ;  /* 0x00000008ff157819 */ /* 0x000fc60000011615 */
[----:B------:R-:W-:Y:S04]  /*1100*/  STS.U8 [R4+UR11+0x170], R25 ;  /* 0x0001701904007988 */ /* 0x000fe8000800000b */
[----:B------:R-:W-:Y:S01]  /*1110*/  STS.U8 [R4+UR11+0x450], R21 ;  /* 0x0004501504007988 */ /* 0x000fe2000800000b */
[----:B------:R-:W-:Y:S06]  /*1120*/  BAR.SYNC.DEFER_BLOCKING 0x0 ;  /* 0x0000000000007b1d */ /* 0x000fec0000010000 */
[----:B------:R-:W-:Y:S04]  /*1130*/  LDS.S8 R12, [R4+UR11+0x170] ;  /* 0x0001700b040c7984 */ /* 0x000fe80008000200 */
[----:B------:R-:W0:Y:S01]  /*1140*/  LDS.S8 R13, [R4+UR11+0x450] ;  /* 0x0004500b040d7984 */ /* 0x000e220008000200 */
[----:B--2---:R-:W-:-:S04]  /*1150*/  PRMT R18, R18, 0x8880, RZ ;  /* 0x0000888012127816 */ /* 0x004fc800000000ff */
[----:B0-----:R-:W-:-:S04]  /*1160*/  IADD3 R12, PT, PT, R18, R13, R12 ;  /* 0x0000000d120c7210 */ /* 0x001fc80007ffe00c */
[----:B------:R-:W-:-:S04]  /*1170*/  VIMNMX R12, PT, PT, R12, -0x7f, !PT ;  /* 0xffffff810c0c7848 */ /* 0x000fc80007fe0100 */
[----:B------:R-:W-:-:S05]  /*1180*/  VIMNMX R13, PT, PT, R12, 0x7f, PT ;  /* 0x0000007f0c0d7848 */ /* 0x000fca0003fe0100 */
[----:B------:R-:W-:-:S04]  /*1190*/  IMAD.IADD R12, R13, 0x1, -R10 ;  /* 0x000000010d0c7824 */ /* 0x000fc800078e0a0a */
[----:B------:R-:W-:-:S05]  /*11a0*/  IMAD R11, R11, R12, RZ ;  /* 0x0000000c0b0b7224 */ /* 0x000fca00078e02ff */
[----:B------:R-:W-:-:S04]  /*11b0*/  LEA.HI.SX32 R11, R11, R10, 0x18 ;  /* 0x0000000a0b0b7211 */ /* 0x000fc800078fc2ff */
[----:B------:R-:W-:-:S04]  /*11c0*/  VIMNMX R10, PT, PT, R11, -0x7f, !PT ;  /* 0xffffff810b0a7848 */ /* 0x000fc80007fe0100 */
[----:B------:R-:W-:-:S04]  /*11d0*/  VIMNMX R10, PT, PT, R10, 0x7f, PT ;  /* 0x0000007f0a0a7848 */ /* 0x000fc80003fe0100 */
[----:B------:R-:W-:Y:S01]  /*11e0*/  VIADDMNMX R9, R10, R9, 0xffffff81, !PT ;  /* 0xffffff810a097446 */ /* 0x000fe20007800109 */
[----:B------:R-:W-:Y:S03]  /*11f0*/  STL.U8 [R8], R10 ;  /* 0x0000000a08007387 */ /* 0x000fe60000100000 */
[----:B------:R-:W-:-:S05]  /*1200*/  VIMNMX R9, PT, PT, R9, 0x7f, PT ;  /* 0x0000007f09097848 */ /* 0x000fca0003fe0100 */
[----:B------:R-:W-:Y:S01]  /*1210*/  STS.U8 [R4+UR11], R9 ;  /* 0x0000000904007988 */ /* 0x000fe2000800000b */
[----:B------:R-:W-:Y:S06]  /*1220*/  BAR.SYNC.DEFER_BLOCKING 0x0 ;  /* 0x0000000000007b1d */ /* 0x000fec0000010000 */
[----:B------:R-:W0:Y:S02]  /*1230*/  LDS.S8 R12, [R4+UR11] ;  /* 0x0000000b040c7984 */ /* 0x000e240008000200 */
[----:B0-----:R-:W-:-:S05]  /*1240*/  IABS R22, R12 ;  /* 0x0000000c00167213 */ /* 0x001fca0000000000 */
[----:B------:R-:W0:Y:S02]  /*1250*/  SHFL.DOWN PT, R11, R22, 0x10, 0x1f ;  /* 0x0a001f00160b7f89 */ /* 0x000e2400000e0000 */
[----:B0-----:R-:W-:Y:S01]  /*1260*/  IADD3 R11, PT, PT, R11, R22, RZ ;  /* 0x000000160b0b7210 */ /* 0x001fe20007ffe0ff */
[----:B------:R-:W-:Y:S01]  /*1270*/  IMAD.MOV.U32 R22, RZ, RZ, RZ ;  /* 0x000000ffff167224 */ /* 0x000fe200078e00ff */
[----:B------:R-:W-:Y:S06]  /*1280*/  BAR.SYNC.DEFER_BLOCKING 0x0 ;  /* 0x0000000000007b1d */ /* 0x000fec0000010000 */
[----:B------:R-:W0:Y:S02]  /*1290*/  SHFL.DOWN PT, R18, R11, 0x8, 0x1f ;  /* 0x09001f000b127f89 */ /* 0x000e2400000e0000 */
[----:B0-----:R-:W-:-:S05]  /*12a0*/  IMAD.IADD R18, R11, 0x1, R18 ;  /* 0x000000010b127824 */ /* 0x001fca00078e0212 */
[----:B------:R-:W0:Y:S02]  /*12b0*/  SHFL.DOWN PT, R13, R18, 0x4, 0x1f ;  /* 0x08801f00120d7f89 */ /* 0x000e2400000e0000 */
[----:B0-----:R-:W-:Y:S01]  /*12c0*/  IMAD.IADD R19, R18, 0x1, R13 ;  /* 0x0000000112137824 */ /* 0x001fe200078e020d */
[----:B------:R-:W-:-:S04]  /*12d0*/  LOP3.LUT P3, R13, R4, 0x1f, RZ, 0xc0, !PT ;  /* 0x0000001f040d7812 */ /* 0x000fc8000786c0ff */
        /* <DEDUP_REMOVED lines=19> */
.L_x_756:
[----:B-1----:R-:W-:-:S07]  /*1410*/  IMAD.IADD R22, R21, 0x1, R18 ;  /* 0x0000000115167824 */ /* 0x002fce00078e0212 */
.L_x_703:
[----:B------:R-:W-:Y:S05]  /*1420*/  BSYNC B0 ;  /* 0x0000000000007941 */ /* 0x000fea0003800000 */
.L_x_702:
[----:B------:R-:W2:Y:S01]  /*1430*/  LDG.E.U8.CONSTANT R16, desc[UR14][R16.64+0x661cf0] ;  /* 0x661cf00e10107981 */ /* 0x000ea2000c1e9100 */
[----:B------:R-:W-:Y:S05]  /*1440*/  WARPSYNC.ALL ;  /* 0x0000000000007948 */ /* 0x000fea0003800000 */
[----:B-1----:R-:W-:Y:S01]  /*1450*/  @P2 STS [R5], R22 ;  /* 0x0000001605002388 */ /* 0x002fe20000000800 */
[----:B------:R-:W1:Y:S01]  /*1460*/  LDCU.64 UR8, c[0x0][0x380] ;  /* 0x00007000ff0877ac */ /* 0x000e620008000a00 */
[----:B------:R-:W-:Y:S06]  /*1470*/  BAR.SYNC.DEFER_BLOCKING 0x0 ;  /* 0x0000000000007b1d */ /* 0x000fec0000010000 */
[----:B------:R-:W-:Y:S01]  /*1480*/  UMOV UR6, URZ ;  /* 0x000000ff00067c82 */ /* 0x000fe20008000000 */
[----:B-1----:R-:W-:-:S04]  /*1490*/  UIMAD.WIDE.U32 UR8, UR5, 0x84400, UR8 ;  /* 0x00084400050878a5 */ /* 0x002fc8000f8e0008 */
[----:B------:R-:W-:-:S03]  /*14a0*/  UIADD3 UR7, UPT, UPT, UR9, UR6, URZ ;  /* 0x0000000609077290 */ /* 0x000fc6000fffe0ff */
[----:B------:R-:W-:Y:S01]  /*14b0*/  UMOV UR6, UR8 ;  /* 0x0000000800067c82 */ /* 0x000fe20008000000 */
[----:B------:R-:W0:Y:S01]  /*14c0*/  LDS R8, [R5] ;  /* 0x0000000005087984 */ /* 0x000e220000000800 */
[----:B------:R-:W-:Y:S01]  /*14d0*/  UIMAD.WIDE.U32 UR6, UR5, 0x84400, UR6 ;  /* 0x00084400050678a5 */ /* 0x000fe2000f8e0006 */
[----:B0-----:R-:W-:Y:S01]  /*14e0*/  VIMNMX.U32 R9, PT, PT, R8, 0x1, !PT ;  /* 0x0000000108097848 */ /* 0x001fe20007fe0000 */
[----:B------:R-:W-:-:S03]  /*14f0*/  IMAD.MOV.U32 R8, RZ, RZ, RZ ;  /* 0x000000ffff087224 */ /* 0x000fc600078e00ff */
[C---:B------:R-:W-:Y:S01]  /*1500*/  IADD3 R10, PT, PT, R9.reuse, 0x16f, RZ ;  /* 0x0000016f090a7810 */ /* 0x040fe20007ffe0ff */
[----:B------:R-:W-:-:S03]  /*1510*/  IMAD.HI R8, R9, -0x4de9bd37, R8 ;  /* 0xb21642c909087827 */ /* 0x000fc600078e0208 */
[----:B------:R-:W-:Y:S02]  /*1520*/  ISETP.GE.U32.AND P2, PT, R10, 0x2df, PT ;  /* 0x000002df0a00780c */ /* 0x000fe40003f46070 */
[----:B------:R-:W-:-:S04]  /*1530*/  SHF.R.U32.HI R9, RZ, 0x1f, R8 ;  /* 0x0000001fff097819 */ /* 0x000fc80000011608 */
[----:B------:R-:W-:Y:S02]  /*1540*/  LEA.HI.SX32 R9, R8, R9, 0x18 ;  /* 0x0000000908097211 */ /* 0x000fe400078fc2ff */
[----:B------:R-:W0:Y:S02]  /*1550*/  LDS.S8 R8, [R4+UR11] ;  /* 0x0000000b04087984 */ /* 0x000e240008000200 */
[----:B------:R-:W-:-:S04]  /*1560*/  SEL R10, R9, 0x1, P2 ;  /* 0x00000001090a7807 */ /* 0x000fc80001000000 */
[----:B------:R-:W-:-:S04]  /*1570*/  IABS R11, R10 ;  /* 0x0000000a000b7213 */ /* 0x000fc80000000000 */
[----:B------:R-:W1:Y:S08]  /*1580*/  I2F.RP R18, R11 ;  /* 0x0000000b00127306 */ /* 0x000e700000209400 */
[----:B-1----:R-:W1:Y:S02]  /*1590*/  MUFU.RCP R18, R18 ;  /* 0x0000001200127308 */ /* 0x002e640000001000 */
[----:B-1----:R-:W-:-:S06]  /*15a0*/  VIADD R9, R18, 0xffffffe ;  /* 0x0ffffffe12097836 */ /* 0x002fcc0000000000 */
[----:B------:R-:W1:Y:S01]  /*15b0*/  F2I.FTZ.U32.TRUNC.NTZ R9, R9 ;  /* 0x0000000900097305 */ /* 0x000e62000021f000 */
[----:B--2---:R-:W-:Y:S01]  /*15c0*/  PRMT R17, R16, 0x8880, RZ ;  /* 0x0000888010117816 */ /* 0x004fe200000000ff */
[----:B-1----:R-:W-:-:S04]  /*15d0*/  IMAD.MOV R16, RZ, RZ, -R9 ;  /* 0x000000ffff107224 */ /* 0x002fc800078e0a09 */
[----:B0-----:R-:W-:Y:S02]  /*15e0*/  IMAD R17, R8, R17, RZ ;  /* 0x0000001108117224 */ /* 0x001fe400078e02ff */
[----:B------:R-:W-:Y:S01]  /*15f0*/  IMAD.MOV.U32 R8, RZ, RZ, R16 ;  /* 0x000000ffff087224 */ /* 0x000fe200078e0010 */
[-C--:B------:R-:W-:Y:S02]  /*1600*/  IABS R16, R10.reuse ;  /* 0x0000000a00107213 */ /* 0x080fe40000000000 */
[----:B------:R-:W-:Y:S01]  /*1610*/  IABS R21, R17 ;  /* 0x0000001100157213 */ /* 0x000fe20000000000 */
[----:B------:R-:W-:Y:S01]  /*1620*/  IMAD R19, R8, R11, RZ ;  /* 0x0000000b08137224 */ /* 0x000fe200078e02ff */
[----:B------:R-:W-:Y:S01]  /*1630*/  LOP3.LUT R17, R17, R10, RZ, 0x3c, !PT ;  /* 0x0000000a11117212 */ /* 0x000fe200078e3cff */
[----:B------:R-:W-:Y:S02]  /*1640*/  IMAD.MOV.U32 R8, RZ, RZ, RZ ;  /* 0x000000ffff087224 */ /* 0x000fe400078e00ff */
[----:B------:R-:W-:Y:S01]  /*1650*/  IMAD.MOV R16, RZ, RZ, -R16 ;  /* 0x000000ffff107224 */ /* 0x000fe200078e0a10 */
[----:B------:R-:W-:Y:S01]  /*1660*/  ISETP.GE.AND P4, PT, R17, RZ, PT ;  /* 0x000000ff1100720c */ /* 0x000fe20003f86270 */
[----:B------:R-:W-:-:S04]  /*1670*/  IMAD.HI.U32 R8, R9, R19, R8 ;  /* 0x0000001309087227 */ /* 0x000fc800078e0008 */
[----:B------:R-:W-:Y:S02]  /*1680*/  IMAD.MOV.U32 R19, RZ, RZ, RZ ;  /* 0x000000ffff137224 */ /* 0x000fe400078e00ff */
[----:B------:R-:W-:-:S04]  /*1690*/  IMAD.HI.U32 R8, R8, R21, RZ ;  /* 0x0000001508087227 */ /* 0x000fc800078e00ff */
[----:B------:R-:W-:Y:S02]  /*16a0*/  IMAD R16, R8, R16, R21 ;  /* 0x0000001008107224 */ /* 0x000fe400078e0215 */
[----:B------:R-:W-:-:S03]  /*16b0*/  IMAD.MOV.U32 R21, RZ, RZ, RZ ;  /* 0x000000ffff157224 */ /* 0x000fc600078e00ff */
[----:B------:R-:W-:-:S13]  /*16c0*/  ISETP.GT.U32.AND P3, PT, R11, R16, PT ;  /* 0x000000100b00720c */ /* 0x000fda0003f64070 */
[-C--:B------:R-:W-:Y:S01]  /*16d0*/  @!P3 IADD3 R16, PT, PT, R16, -R11.reuse, RZ ;  /* 0x8000000b1010b210 */ /* 0x080fe20007ffe0ff */
[----:B------:R-:W-:Y:S01]  /*16e0*/  @!P3 VIADD R8, R8, 0x1 ;  /* 0x000000010808b836 */ /* 0x000fe20000000000 */
[----:B------:R-:W-:Y:S02]  /*16f0*/  ISETP.NE.AND P3, PT, R10, RZ, PT ;  /* 0x000000ff0a00720c */ /* 0x000fe40003f65270 */
[----:B------:R-:W-:-:S13]  /*1700*/  ISETP.GE.U32.AND P2, PT, R16, R11, PT ;  /* 0x0000000b1000720c */ /* 0x000fda0003f46070 */
[----:B------:R-:W-:-:S04]  /*1710*/  @P2 VIADD R8, R8, 0x1 ;  /* 0x0000000108082836 */ /* 0x000fc80000000000 */
[----:B------:R-:W-:Y:S01]  /*1720*/  @!P4 IMAD.MOV R8, RZ, RZ, -R8 ;  /* 0x000000ffff08c224 */ /* 0x000fe200078e0a08 */
[----:B------:R-:W-:-:S04]  /*1730*/  @!P3 LOP3.LUT R8, RZ, R10, RZ, 0x33, !PT ;  /* 0x0000000aff08b212 */ /* 0x000fc800078e33ff */
[----:B------:R-:W-:-:S04]  /*1740*/  VIMNMX R8, PT, PT, R8, -0x7f, !PT ;  /* 0xffffff8108087848 */ /* 0x000fc80007fe0100 */
[----:B------:R-:W-:-:S05]  /*1750*/  VIMNMX R9, PT, PT, R8, 0x7f, PT ;  /* 0x0000007f08097848 */ /* 0x000fca0003fe0100 */
[----:B------:R0:W-:Y:S01]  /*1760*/  STS.U8 [R4+UR11], R9 ;  /* 0x0000000904007988 */ /* 0x0001e2000800000b */
[----:B------:R-:W-:Y:S06]  /*1770*/  BAR.SYNC.DEFER_BLOCKING 0x0 ;  /* 0x0000000000007b1d */ /* 0x000fec0000010000 */
.L_x_705:
[----:B------:R-:W-:Y:S01]  /*1780*/  IMAD R16, R19, 0x5c0, R4 ;  /* 0x000005c013107824 */ /* 0x000fe200078e0204 */
[----:B0-----:R-:W0:Y:S04]  /*1790*/  LDS.128 R8, [R19+UR13] ;  /* 0x0000000d13087984 */ /* 0x001e280008000c00 */
[----:B------:R-:W-:-:S04]  /*17a0*/  IADD3 R16, P2, PT, R16, UR6, RZ ;  /* 0x0000000610107c10 */ /* 0x000fc8000ff5e0ff */
[----:B------:R-:W-:-:S05]  /*17b0*/  IADD3.X R17, PT, PT, RZ, UR7, RZ, P2, !PT ;  /* 0x00000007ff117c10 */ /* 0x000fca00097fe4ff */
[----:B------:R-:W2:Y:S04]  /*17c0*/  LDG.E.U8.CONSTANT R20, desc[UR14][R16.64+0x229cc0] ;  /* 0x229cc00e10147981 */ /* 0x000ea8000c1e9100 */
[----:B------:R-:W2:Y:S04]  /*17d0*/  LDG.E.U8.CONSTANT R25, desc[UR14][R16.64+0x229700] ;  /* 0x2297000e10197981 */ /* 0x000ea8000c1e9100 */
[----:B------:R-:W3:Y:S04]  /*17e0*/  LDG.E.U8.CONSTANT R22, desc[UR14][R16.64+0x229140] ;  /* 0x2291400e10167981 */ /* 0x000ee8000c1e9100 */
[----:B------:R-:W3:Y:S04]  /*17f0*/  LDG.E.U8.CONSTANT R27, desc[UR14][R16.64+0x228b80] ;  /* 0x228b800e101b7981 */ /* 0x000ee8000c1e9100 */
[----:B------:R-:W4:Y:S04]  /*1800*/  LDG.E.U8.CONSTANT R23, desc[UR14][R16.64+0x22b3c0] ;  /* 0x22b3c00e10177981 */ /* 0x000f28000c1e9100 */
[----:B------:R-:W4:Y:S04]  /*1810*/  LDG.E.U8.CONSTANT R18, desc[UR14][R16.64+0x22ae00] ;  /* 0x22ae000e10127981 */ /* 0x000f28000c1e9100 */
[----:B------:R-:W4:Y:S01]  /*1820*/  LDG.E.U8.CONSTANT R24, desc[UR14][R16.64+0x22bf40] ;  /* 0x22bf400e10187981 */ /* 0x000f22000c1e9100 */
[----:B--2---:R-:W-:-:S03]  /*1830*/  PRMT R20, R25, 0x3340, R20 ;  /* 0x0000334019147816 */ /* 0x004fc60000000014 */
[----:B------:R-:W2:Y:S01]  /*1840*/  LDG.E.U8.CONSTANT R25, desc[UR14][R16.64+0x22b980] ;  /* 0x22b9800e10197981 */ /* 0x000ea2000c1e9100 */
[----:B---3--:R-:W-:-:S03]  /*1850*/  PRMT R27, R27, 0x3340, R22 ;  /* 0x000033401b1b7816 */ /* 0x008fc60000000016 */
[----:B------:R-:W3:Y:S01]  /*1860*/  LDG.E.U8.CONSTANT R22, desc[UR14][R16.64+0x22cac0] ;  /* 0x22cac00e10167981 */ /* 0x000ee2000c1e9100 */
[----:B------:R-:W-:-:S03]  /*1870*/  PRMT R27, R27, 0x5410, R20 ;  /* 0x000054101b1b7816 */ /* 0x000fc60000000014 */
[----:B------:R-:W3:Y:S01]  /*1880*/  LDG.E.U8.CONSTANT R20, desc[UR14][R16.64+0x22a840] ;  /* 0x22a8400e10147981 */ /* 0x000ee2000c1e9100 */
[----:B----4-:R-:W-:Y:S01]  /*1890*/  PRMT R18, R18, 0x3340, R23 ;  /* 0x0000334012127816 */ /* 0x010fe20000000017 */
[----:B0-----:R-:W-:Y:S02]  /*18a0*/  IDP.4A.S8.S8 R8, R27, R8, R21 ;  /* 0x000000081b087226 */ /* 0x001fe40000000615 */
[----:B------:R-:W4:Y:S04]  /*18b0*/  LDG.E.U8.CONSTANT R23, desc[UR14][R16.64+0x22c500] ;  /* 0x22c5000e10177981 */ /* 0x000f28000c1e9100 */
[----:B------:R-:W3:Y:S04]  /*18c0*/  LDG.E.U8.CONSTANT R21, desc[UR14][R16.64+0x22a280] ;  /* 0x22a2800e10157981 */ /* 0x000ee8000c1e9100 */
[----:B------:R-:W4:Y:S01]  /*18d0*/  LDG.E.U8.CONSTANT R27, desc[UR14][R16.64+0x22d080] ;  /* 0x22d0800e101b7981 */ /* 0x000f22000c1e9100 */
[----:B--2---:R-:W-:-:S03]  /*18e0*/  PRMT R25, R25, 0x3340, R24 ;  /* 0x0000334019197816 */ /* 0x004fc60000000018 */
[----:B------:R-:W2:Y:S01]  /*18f0*/  LDG.E.U8.CONSTANT R24, desc[UR14][R16.64+0x22dc00] ;  /* 0x22dc000e10187981 */ /* 0x000ea2000c1e9100 */
[----:B---3--:R-:W-:Y:S02]  /*1900*/  PRMT R21, R21, 0x3340, R20 ;  /* 0x0000334015157816 */ /* 0x008fe40000000014 */
[----:B----4-:R-:W-:Y:S02]  /*1910*/  PRMT R20, R23, 0x3340, R22 ;  /* 0x0000334017147816 */ /* 0x010fe40000000016 */
[----:B------:R-:W2:Y:S04]  /*1920*/  LDG.E.U8.CONSTANT R23, desc[UR14][R16.64+0x22e1c0] ;  /* 0x22e1c00e10177981 */ /* 0x000ea8000c1e9100 */
[----:B------:R-:W3:Y:S01]  /*1930*/  LDG.E.U8.CONSTANT R22, desc[UR14][R16.64+0x22d640] ;  /* 0x22d6400e10167981 */ /* 0x000ee2000c1e9100 */
[----:B------:R-:W-:Y:S01]  /*1940*/  VIADD R19, R19, 0x10 ;  /* 0x0000001013137836 */ /* 0x000fe20000000000 */
[----:B------:R-:W-:-:S04]  /*1950*/  PRMT R18, R21, 0x5410, R18 ;  /* 0x0000541015127816 */ /* 0x000fc80000000012 */
[----:B------:R-:W-:Y:S01]  /*1960*/  ISETP.NE.AND P2, PT, R19, 0x170, PT ;  /* 0x000001701300780c */ /* 0x000fe20003f45270 */
[----:B------:R-:W-:Y:S01]  /*1970*/  IDP.4A.S8.S8 R9, R18, R9, R8 ;  /* 0x0000000912097226 */ /* 0x000fe20000000608 */
[----:B------:R-:W-:-:S05]  /*1980*/  PRMT R20, R25, 0x5410, R20 ;  /* 0x0000541019147816 */ /* 0x000fca0000000014 */
[----:B------:R-:W-:Y:S01]  /*1990*/  IDP.4A.S8.S8 R10, R20, R10, R9 ;  /* 0x0000000a140a7226 */ /* 0x000fe20000000609 */
[----:B--2---:R-:W-:Y:S02]  /*19a0*/  PRMT R23, R24, 0x3340, R23 ;  /* 0x0000334018177816 */ /* 0x004fe40000000017 */
[----:B---3--:R-:W-:-:S04]  /*19b0*/  PRMT R22, R27, 0x3340, R22 ;  /* 0x000033401b167816 */ /* 0x008fc80000000016 */
[----:B------:R-:W-:-:S05]  /*19c0*/  PRMT R22, R22, 0x5410, R23 ;  /* 0x0000541016167816 */ /* 0x000fca0000000017 */
[----:B------:R-:W-:Y:S01]  /*19d0*/  IDP.4A.S8.S8 R21, R22, R11, R10 ;  /* 0x0000000b16157226 */ /* 0x000fe2000000060a */
[----:B------:R-:W-:Y:S06]  /*19e0*/  @P2 BRA `(.L_x_705) ;  /* 0xfffffffc00642947 */ /* 0x000fec000383ffff */
[----:B------:R-:W-:Y:S01]  /*19f0*/  SHF.R.S32.HI R21, RZ, 0x8, R21 ;  /* 0x00000008ff157819 */ /* 0x000fe20000011415 */
[----:B------:R-:W-:-:S03]  /*1a00*/  IMAD.MOV.U32 R23, RZ, RZ, RZ ;  /* 0x000000ffff177224 */ /* 0x000fc600078e00ff */
[----:B------:R-:W-:Y:S01]  /*1a10*/  VIMNMX R17, PT, PT, R21, -0x7f, !PT ;  /* 0xffffff8115117848 */ /* 0x000fe20007fe0100 */
[----:B------:R-:W-:-:S03]  /*1a20*/  IMAD.MOV.U32 R21, RZ, RZ, RZ ;  /* 0x000000ffff157224 */ /* 0x000fc600078e00ff */
[----:B------:R-:W-:-:S07]  /*1a30*/  VIMNMX R17, PT, PT, R17, 0x7f, PT ;  /* 0x0000007f11117848 */ /* 0x000fce0003fe0100 */
.L_x_706:
[----:B------:R-:W-:-:S05]  /*1a40*/  IMAD R18, R21, 0x5c0, R4 ;  /* 0x000005c015127824 */ /* 0x000fca00078e0204 */
[----:B------:R-:W-:-:S05]  /*1a50*/  IADD3 R18, P2, PT, R18, UR6, RZ ;  /* 0x0000000612127c10 */ /* 0x000fca000ff5e0ff */
[----:B------:R-:W-:-:S05]  /*1a60*/  IMAD.X R19, RZ, RZ, UR7, P2 ;  /* 0x00000007ff137e24 */ /* 0x000fca00090e06ff */
[----:B------:R-:W2:Y:S04]  /*1a70*/  LDG.E.U8.CONSTANT R8, desc[UR14][R18.64+0x229e30] ;  /* 0x229e300e12087981 */ /* 0x000ea8000c1e9100 */
[----:B------:R-:W2:Y:S04]  /*1a80*/  LDG.E.U8.CONSTANT R9, desc[UR14][R18.64+0x229870] ;  /* 0x2298700e12097981 */ /* 0x000ea8000c1e9100 */
        /* <DEDUP_REMOVED lines=8> */
[----:B---3--:R-:W-:-:S04]  /*1b10*/  PRMT R11, R11, 0x3340, R10 ;  /* 0x000033400b0b7816 */ /* 0x008fc8000000000a */
[----:B------:R-:W-:Y:S02]  /*1b20*/  PRMT R22, R11, 0x5410, R8 ;  /* 0x000054100b167816 */ /* 0x000fe40000000008 */
[----:B------:R-:W0:Y:S01]  /*1b30*/  LDS.128 R8, [R21+UR13] ;  /* 0x0000000d15087984 */ /* 0x000e220008000c00 */
[----:B----4-:R-:W-:-:S03]  /*1b40*/  PRMT R20, R27, 0x3340, R20 ;  /* 0x000033401b147816 */ /* 0x010fc60000000014 */
[----:B------:R-:W2:Y:S01]  /*1b50*/  LDG.E.U8.CONSTANT R27, desc[UR14][R18.64+0x22baf0] ;  /* 0x22baf00e121b7981 */ /* 0x000ea2000c1e9100 */
[----:B------:R-:W-:-:S03]  /*1b60*/  PRMT R25, R16, 0x3340, R25 ;  /* 0x0000334010197816 */ /* 0x000fc60000000019 */
[----:B------:R-:W2:Y:S01]  /*1b70*/  LDG.E.U8.CONSTANT R16, desc[UR14][R18.64+0x22c0b0] ;  /* 0x22c0b00e12107981 */ /* 0x000ea2000c1e9100 */
[----:B0-----:R-:W-:-:S03]  /*1b80*/  IDP.4A.S8.S8 R8, R22, R8, R23 ;  /* 0x0000000816087226 */ /* 0x001fc60000000617 */
[----:B------:R-:W3:Y:S04]  /*1b90*/  LDG.E.U8.CONSTANT R22, desc[UR14][R18.64+0x22cc30] ;  /* 0x22cc300e12167981 */ /* 0x000ee8000c1e9100 */
[----:B------:R-:W3:Y:S01]  /*1ba0*/  LDG.E.U8.CONSTANT R23, desc[UR14][R18.64+0x22c670] ;  /* 0x22c6700e12177981 */ /* 0x000ee2000c1e9100 */
[----:B------:R-:W-:-:S03]  /*1bb0*/  PRMT R20, R25, 0x5410, R20 ;  /* 0x0000541019147816 */ /* 0x000fc60000000014 */
[----:B------:R-:W4:Y:S01]  /*1bc0*/  LDG.E.U8.CONSTANT R25, desc[UR14][R18.64+0x22d1f0] ;  /* 0x22d1f00e12197981 */ /* 0x000f22000c1e9100 */
[----:B--2---:R-:W-:-:S03]  /*1bd0*/  PRMT R27, R27, 0x3340, R16 ;  /* 0x000033401b1b7816 */ /* 0x004fc60000000010 */
[----:B------:R-:W4:Y:S01]  /*1be0*/  LDG.E.U8.CONSTANT R16, desc[UR14][R18.64+0x22d7b0] ;  /* 0x22d7b00e12107981 */ /* 0x000f22000c1e9100 */
[----:B---3--:R-:W-:-:S03]  /*1bf0*/  PRMT R22, R23, 0x3340, R22 ;  /* 0x0000334017167816 */ /* 0x008fc60000000016 */
[----:B------:R-:W2:Y:S01]  /*1c00*/  LDG.E.U8.CONSTANT R23, desc[UR14][R18.64+0x22e330] ;  /* 0x22e3300e12177981 */ /* 0x000ea2000c1e9100 */
[----:B------:R-:W-:-:S05]  /*1c10*/  VIADD R21, R21, 0x10 ;  /* 0x0000001015157836 */ /* 0x000fca0000000000 */
[----:B------:R-:W-:Y:S01]  /*1c20*/  ISETP.NE.AND P2, PT, R21, 0x170, PT ;  /* 0x000001701500780c */ /* 0x000fe20003f45270 */
[----:B------:R-:W-:Y:S01]  /*1c30*/  IDP.4A.S8.S8 R9, R20, R9, R8 ;  /* 0x0000000914097226 */ /* 0x000fe20000000608 */
[----:B------:R-:W-:-:S05]  /*1c40*/  PRMT R22, R27, 0x5410, R22 ;  /* 0x000054101b167816 */ /* 0x000fca0000000016 */
[----:B------:R-:W-:Y:S01]  /*1c50*/  IDP.4A.S8.S8 R10, R22, R10, R9 ;  /* 0x0000000a160a7226 */ /* 0x000fe20000000609 */
[----:B----4-:R-:W-:Y:S02]  /*1c60*/  PRMT R16, R25, 0x3340, R16 ;  /* 0x0000334019107816 */ /* 0x010fe40000000010 */
[----:B--2---:R-:W-:-:S04]  /*1c70*/  PRMT R23, R24, 0x3340, R23 ;  /* 0x0000334018177816 */ /* 0x004fc80000000017 */
[----:B------:R-:W-:-:S05]  /*1c80*/  PRMT R23, R16, 0x5410, R23 ;  /* 0x0000541010177816 */ /* 0x000fca0000000017 */
[----:B------:R-:W-:Y:S01]  /*1c90*/  IDP.4A.S8.S8 R23, R23, R11, R10 ;  /* 0x0000000b17177226 */ /* 0x000fe2000000060a */
[----:B------:R-:W-:Y:S06]  /*1ca0*/  @P2 BRA `(.L_x_706) ;  /* 0xfffffffc00642947 */ /* 0x000fec000383ffff */
[----:B------:R-:W-:Y:S01]  /*1cb0*/  SHF.R.S32.HI R23, RZ, 0x8, R23 ;  /* 0x00000008ff177819 */ /* 0x000fe20000011417 */
[----:B------:R-:W-:-:S03]  /*1cc0*/  IMAD.MOV.U32 R25, RZ, RZ, RZ ;  /* 0x000000ffff197224 */ /* 0x000fc600078e00ff */
[----:B------:R-:W-:Y:S01]  /*1cd0*/  VIMNMX R21, PT, PT, R23, -0x7f, !PT ;  /* 0xffffff8117157848 */ /* 0x000fe20007fe0100 */
[----:B------:R-:W-:-:S03]  /*1ce0*/  HFMA2 R23, -RZ, RZ, 0, 0 ;  /* 0x00000000ff177431 */ /* 0x000fc600000001ff */
[----:B------:R-:W-:-:S07]  /*1cf0*/  VIMNMX R21, PT, PT, R21, 0x7f, PT ;  /* 0x0000007f15157848 */ /* 0x000fce0003fe0100 */
.L_x_707:
        /* <DEDUP_REMOVED lines=15> */
[----:B----4-:R-:W-:Y:S02]  /*1df0*/  PRMT R20, R8, 0x3340, R9 ;  /* 0x0000334008147816 */ /* 0x010fe40000000009 */
[----:B------:R-:W0:Y:S01]  /*1e00*/  LDS.128 R8, [R23+UR13] ;  /* 0x0000000d17087984 */ /* 0x000e220008000c00 */
[----:B------:R-:W-:-:S03]  /*1e10*/  PRMT R27, R27, 0x3340, R16 ;  /* 0x000033401b1b7816 */ /* 0x000fc60000000010 */
[----:B------:R-:W2:Y:S01]  /*1e20*/  LDG.E.U8.CONSTANT R16, desc[UR14][R18.64+0x22cda0] ;  /* 0x22cda00e12107981 */ /* 0x000ea2000c1e9100 */
[----:B0-----:R-:W-:-:S03]  /*1e30*/  IDP.4A.S8.S8 R8, R29, R8, R25 ;  /* 0x000000081d087226 */ /* 0x001fc60000000619 */
[----:B------:R-:W3:Y:S04]  /*1e40*/  LDG.E.U8.CONSTANT R29, desc[UR14][R18.64+0x22bc60] ;  /* 0x22bc600e121d7981 */ /* 0x000ee8000c1e9100 */
[----:B------:R-:W2:Y:S01]  /*1e50*/  LDG.E.U8.CONSTANT R25, desc[UR14][R18.64+0x22c7e0] ;  /* 0x22c7e00e12197981 */ /* 0x000ea2000c1e9100 */
[----:B------:R-:W-:-:S03]  /*1e60*/  PRMT R20, R27, 0x5410, R20 ;  /* 0x000054101b147816 */ /* 0x000fc60000000014 */
[----:B------:R-:W4:Y:S01]  /*1e70*/  LDG.E.U8.CONSTANT R27, desc[UR14][R18.64+0x22dee0] ;  /* 0x22dee00e121b7981 */ /* 0x000f22000c1e9100 */
[----:B---3--:R-:W-:-:S03]  /*1e80*/  PRMT R22, R29, 0x3340, R22 ;  /* 0x000033401d167816 */ /* 0x008fc60000000016 */
[----:B------:R-:W3:Y:S01]  /*1e90*/  LDG.E.U8.CONSTANT R29, desc[UR14][R18.64+0x22d360] ;  /* 0x22d3600e121d7981 */ /* 0x000ee2000c1e9100 */
[----:B--2---:R-:W-:-:S03]  /*1ea0*/  PRMT R25, R25, 0x3340, R16 ;  /* 0x0000334019197816 */ /* 0x004fc60000000010 */
[----:B------:R-:W4:Y:S01]  /*1eb0*/  LDG.E.U8.CONSTANT R16, desc[UR14][R18.64+0x22e4a0] ;  /* 0x22e4a00e12107981 */ /* 0x000f22000c1e9100 */
[----:B------:R-:W-:-:S03]  /*1ec0*/  PRMT R25, R22, 0x5410, R25 ;  /* 0x0000541016197816 */ /* 0x000fc60000000019 */
[----:B------:R-:W3:Y:S01]  /*1ed0*/  LDG.E.U8.CONSTANT R22, desc[UR14][R18.64+0x22d920] ;  /* 0x22d9200e12167981 */ /* 0x000ee2000c1e9100 */
[----:B------:R-:W-:-:S05]  /*1ee0*/  VIADD R23, R23, 0x10 ;  /* 0x0000001017177836 */ /* 0x000fca0000000000 */
[----:B------:R-:W-:Y:S01]  /*1ef0*/  ISETP.NE.AND P2, PT, R23, 0x170, PT ;  /* 0x000001701700780c */ /* 0x000fe20003f45270 */
[----:B------:R-:W-:-:S04]  /*1f00*/  IDP.4A.S8.S8 R8, R20, R9, R8 ;  /* 0x0000000914087226 */ /* 0x000fc80000000608 */
[----:B------:R-:W-:Y:S01]  /*1f10*/  IDP.4A.S8.S8 R8, R25, R10, R8 ;  /* 0x0000000a19087226 */ /* 0x000fe20000000608 */
[----:B----4-:R-:W-:Y:S02]  /*1f20*/  PRMT R16, R27, 0x3340, R16 ;  /* 0x000033401b107816 */ /* 0x010fe40000000010 */
[----:B---3--:R-:W-:-:S04]  /*1f30*/  PRMT R29, R29, 0x3340, R22 ;  /* 0x000033401d1d7816 */ /* 0x008fc80000000016 */
[----:B------:R-:W-:-:S05]  /*1f40*/  PRMT R16, R29, 0x5410, R16 ;  /* 0x000054101d107816 */ /* 0x000fca0000000010 */
[----:B------:R-:W-:Y:S01]  /*1f50*/  IDP.4A.S8.S8 R25, R16, R11, R8 ;  /* 0x0000000b10197226 */ /* 0x000fe20000000608 */
[----:B------:R-:W-:Y:S06]  /*1f60*/  @P2 BRA `(.L_x_707) ;  /* 0xfffffffc00642947 */ /* 0x000fec000383ffff */
[----:B------:R-:W-:Y:S02]  /*1f70*/  SHF.R.S32.HI R25, RZ, 0x8, R25 ;  /* 0x00000008ff197819 */ /* 0x000fe40000011419 */
[----:B------:R-:W-:Y:S02]  /*1f80*/  CS2R R22, SRZ ;  /* 0x0000000000167805 */ /* 0x000fe4000001ff00 */
[----:B------:R-:W-:-:S04]  /*1f90*/  VIMNMX R25, PT, PT, R25, -0x7f, !PT ;  /* 0xffffff8119197848 */ /* 0x000fc80007fe0100 */
[----:B------:R-:W-:-:S07]  /*1fa0*/  VIMNMX R25, PT, PT, R25, 0x7f, PT ;  /* 0x0000007f19197848 */ /* 0x000fce0003fe0100 */
.L_x_708:
        /* <DEDUP_REMOVED lines=12> */
[----:B------:R-:W4:Y:S04]  /*2070*/  LDG.E.U8.CONSTANT R8, desc[UR14][R18.64+0x22b250] ;  /* 0x22b2500e12087981 */ /* 0x000f28000c1e9100 */
[----:B------:R-:W2:Y:S01]  /*2080*/  LDG.E.U8.CONSTANT R9, desc[UR14][R18.64+0x22a6d0] ;  /* 0x22a6d00e12097981 */ /* 0x000ea2000c1e9100 */
[----:B---3--:R-:W-:-:S04]  /*2090*/  PRMT R11, R11, 0x3340, R10 ;  /* 0x000033400b0b7816 */ /* 0x008fc8000000000a */
[----:B------:R-:W-:Y:S02]  /*20a0*/  PRMT R24, R11, 0x5410, R24 ;  /* 0x000054100b187816 */ /* 0x000fe40000000018 */
[----:B----4-:R-:W-:Y:S02]  /*20b0*/  PRMT R29, R8, 0x3340, R29 ;  /* 0x00003340081d7816 */ /* 0x010fe4000000001d */
[----:B--2---:R-:W-:Y:S02]  /*20c0*/  PRMT R20, R9, 0x3340, R20 ;  /* 0x0000334009147816 */ /* 0x004fe40000000014 */
[----:B------:R-:W0:Y:S02]  /*20d0*/  LDS.128 R8, [R23+UR13] ;  /* 0x0000000d17087984 */ /* 0x000e240008000c00 */
[----:B------:R-:W-:Y:S02]  /*20e0*/  PRMT R20, R20, 0x5410, R29 ;  /* 0x0000541014147816 */ /* 0x000fe4000000001d */
[----:B------:R-:W2:Y:S01]  /*20f0*/  LDG.E.U8.CONSTANT R29, desc[UR14][R18.64+0x22bdd0] ;  /* 0x22bdd00e121d7981 */ /* 0x000ea2000c1e9100 */
[----:B0-----:R-:W-:-:S03]  /*2100*/  IDP.4A.S8.S8 R8, R24, R8, R22 ;  /* 0x0000000818087226 */ /* 0x001fc60000000616 */
[----:B------:R-:W2:Y:S01]  /*2110*/  LDG.E.U8.CONSTANT R24, desc[UR14][R18.64+0x22c390] ;  /* 0x22c3900e12187981 */ /* 0x000ea2000c1e9100 */
[----:B------:R-:W-:-:S03]  /*2120*/  PRMT R22, R27, 0x3340, R16 ;  /* 0x000033401b167816 */ /* 0x000fc60000000010 */
[----:B------:R-:W3:Y:S04]  /*2130*/  LDG.E.U8.CONSTANT R16, desc[UR14][R18.64+0x22e610] ;  /* 0x22e6100e12107981 */ /* 0x000ee8000c1e9100 */
[----:B------:R-:W3:Y:S01]  /*2140*/  LDG.E.U8.CONSTANT R27, desc[UR14][R18.64+0x22e050] ;  /* 0x22e0500e121b7981 */ /* 0x000ee2000c1e9100 */
[----:B--2---:R-:W-:-:S04]  /*2150*/  PRMT R29, R29, 0x3340, R24 ;  /* 0x000033401d1d7816 */ /* 0x004fc80000000018 */
[----:B------:R-:W-:Y:S02]  /*2160*/  PRMT R29, R29, 0x5410, R22 ;  /* 0x000054101d1d7816 */ /* 0x000fe40000000016 */
[----:B------:R-:W2:Y:S01]  /*2170*/  LDG.E.U8.CONSTANT R22, desc[UR14][R18.64+0x22da90] ;  /* 0x22da900e12167981 */ /* 0x000ea2000c1e9100 */
[----:B---3--:R-:W-:-:S03]  /*2180*/  PRMT R16, R27, 0x3340, R16 ;  /* 0x000033401b107816 */ /* 0x008fc60000000010 */
[----:B------:R-:W2:Y:S01]  /*2190*/  LDG.E.U8.CONSTANT R27, desc[UR14][R18.64+0x22d4d0] ;  /* 0x22d4d00e121b7981 */ /* 0x000ea2000c1e9100 */
[----:B------:R-:W-:-:S05]  /*21a0*/  VIADD R23, R23, 0x10 ;  /* 0x0000001017177836 */ /* 0x000fca0000000000 */
[----:B------:R-:W-:Y:S01]  /*21b0*/  ISETP.NE.AND P2, PT, R23, 0x170, PT ;  /* 0x000001701700780c */ /* 0x000fe20003f45270 */
[----:B------:R-:W-:-:S04]  /*21c0*/  IDP.4A.S8.S8 R8, R20, R9, R8 ;  /* 0x0000000914087226 */ /* 0x000fc80000000608 */
[----:B------:R-:W-:Y:S01]  /*21d0*/  IDP.4A.S8.S8 R8, R29, R10, R8 ;  /* 0x0000000a1d087226 */ /* 0x000fe20000000608 */
[----:B--2---:R-:W-:-:S04]  /*21e0*/  PRMT R27, R27, 0x3340, R22 ;  /* 0x000033401b1b7816 */ /* 0x004fc80000000016 */
[----:B------:R-:W-:-:S05]  /*21f0*/  PRMT R16, R27, 0x5410, R16 ;  /* 0x000054101b107816 */ /* 0x000fca0000000010 */
[----:B------:R-:W-:Y:S01]  /*2200*/  IDP.4A.S8.S8 R22, R16, R11, R8 ;  /* 0x0000000b10167226 */ /* 0x000fe20000000608 */
[----:B------:R-:W-:Y:S06]  /*2210*/  @P2 BRA `(.L_x_708) ;  /* 0xfffffffc00642947 */ /* 0x000fec000383ffff */
[----:B------:R-:W-:Y:S01]  /*2220*/  BAR.SYNC.DEFER_BLOCKING 0x0 ;  /* 0x0000000000007b1d */ /* 0x000fe20000010000 */
[----:B------:R-:W-:Y:S01]  /*2230*/  SHF.R.S32.HI R22, RZ, 0x8, R22 ;  /* 0x00000008ff167819 */ /* 0x000fe20000011416 */
[----:B------:R-:W-:Y:S01]  /*2240*/  IMAD.MOV.U32 R18, RZ, RZ, RZ ;  /* 0x000000ffff127224 */ /* 0x000fe200078e00ff */
[----:B------:R-:W-:Y:S01]  /*2250*/  MOV R19, UR5 ;  /* 0x0000000500137c02 */ /* 0x000fe20008000f00 */
[----:B------:R-:W-:Y:S01]  /*2260*/  IMAD.MOV.U32 R23, RZ, RZ, RZ ;  /* 0x000000ffff177224 */ /* 0x000fe200078e00ff */
[----:B------:R-:W-:-:S03]  /*2270*/  VIMNMX R22, PT, PT, R22, -0x7f, !PT ;  /* 0xffffff8116167848 */ /* 0x000fc60007fe0100 */
[----:B------:R-:W-:Y:S01]  /*2280*/  IMAD R19, R19, 0x108800, R4 ;  /* 0x0010880013137824 */ /* 0x000fe200078e0204 */
[----:B------:R-:W-:Y:S01]  /*2290*/  VIMNMX R9, PT, PT, R22, 0x7f, PT ;  /* 0x0000007f16097848 */ /* 0x000fe20003fe0100 */
[----:B------:R0:W-:Y:S04]  /*22a0*/  STS.U8 [R4+UR11], R17 ;  /* 0x0000001104007988 */ /* 0x0001e8000800000b */
[----:B------:R0:W-:Y:S04]  /*22b0*/  STS.U8 [R4+UR11+0x170], R21 ;  /* 0x0001701504007988 */ /* 0x0001e8000800000b */
[----:B------:R0:W-:Y:S04]  /*22c0*/  STS.U8 [R4+UR11+0x2e0], R25 ;  /* 0x0002e01904007988 */ /* 0x0001e8000800000b */
[----:B------:R0:W-:Y:S01]  /*22d0*/  STS.U8 [R4+UR11+0x450], R9 ;  /* 0x0004500904007988 */ /* 0x0001e2000800000b */
[----:B------:R-:W-:Y:S06]  /*22e0*/  BAR.SYNC.DEFER_BLOCKING 0x0 ;  /* 0x0000000000007b1d */ /* 0x000fec0000010000 */
.L_x_709:
[----:B------:R-:W-:-:S05]  /*22f0*/  IMAD R16, R18, 0x170, R19 ;  /* 0x0000017012107824 */ /* 0x000fca00078e0213 */
[----:B------:R-:W-:-:S05]  /*2300*/  IADD3 R16, P2, PT, R16, UR16, RZ ;  /* 0x0000001010107c10 */ /* 0x000fca000ff5e0ff */
[----:B0-----:R-:W-:-:S05]  /*2310*/  IMAD.X R17, RZ, RZ, UR17, P2 ;  /* 0x00000011ff117e24 */ /* 0x001fca00090e06ff */
        /* <DEDUP_REMOVED lines=16> */
[----:B------:R-:W3:Y:S01]  /*2420*/  LDG.E.U8.CONSTANT R20, desc[UR14][R16.64+0x2adf50] ;  /* 0x2adf500e10147981 */ /* 0x000ee2000c1e9100 */
[----:B0-----:R-:W-:-:S03]  /*2430*/  IDP.4A.S8.S8 R8, R24, R8, R23 ;  /* 0x0000000818087226 */ /* 0x001fc60000000617 */
[----:B------:R-:W3:Y:S04]  /*2440*/  LDG.E.U8.CONSTANT R23, desc[UR14][R16.64+0x2adde0] ;  /* 0x2adde00e10177981 */ /* 0x000ee8000c1e9100 */
[----:B------:R-:W2:Y:S01]  /*2450*/  LDG.E.U8.CONSTANT R24, desc[UR14][R16.64+0x2adc70] ;  /* 0x2adc700e10187981 */ /* 0x000ea2000c1e9100 */
[----:B------:R-:W-:Y:S01]  /*2460*/  PRMT R21, R21, 0x5410, R22 ;  /* 0x0000541015157816 */ /* 0x000fe20000000016 */
[----:B------:R-:W-:Y:S01]  /*2470*/  VIADD R18, R18, 0x10 ;  /* 0x0000001012127836 */ /* 0x000fe20000000000 */
[----:B---3--:R-:W-:Y:S02]  /*2480*/  PRMT R22, R23, 0x3340, R20 ;  /* 0x0000334017167816 */ /* 0x008fe40000000014 */
[----:B------:R-:W3:Y:S01]  /*2490*/  LDG.E.U8.CONSTANT R23, desc[UR14][R16.64+0x2ae510] ;  /* 0x2ae5100e10177981 */ /* 0x000ee2000c1e9100 */
[----:B--2---:R-:W-:-:S03]  /*24a0*/  PRMT R25, R25, 0x3340, R24 ;  /* 0x0000334019197816 */ /* 0x004fc60000000018 */
[----:B------:R-:W3:Y:S04]  /*24b0*/  LDG.E.U8.CONSTANT R24, desc[UR14][R16.64+0x2ae3a0] ;  /* 0x2ae3a00e10187981 */ /* 0x000ee8000c1e9100 */
[----:B------:R-:W2:Y:S01]  /*24c0*/  LDG.E.U8.CONSTANT R20, desc[UR14][R16.64+0x2ae230] ;  /* 0x2ae2300e10147981 */ /* 0x000ea2000c1e9100 */
[----:B------:R-:W-:Y:S01]  /*24d0*/  ISETP.NE.AND P2, PT, R18, 0x5c0, PT ;  /* 0x000005c01200780c */ /* 0x000fe20003f45270 */
[----:B------:R-:W-:Y:S01]  /*24e0*/  IDP.4A.S8.S8 R9, R21, R9, R8 ;  /* 0x0000000915097226 */ /* 0x000fe20000000608 */
[----:B------:R-:W-:-:S05]  /*24f0*/  PRMT R22, R25, 0x5410, R22 ;  /* 0x0000541019167816 */ /* 0x000fca0000000016 */
[----:B------:R-:W-:Y:S01]  /*2500*/  IDP.4A.S8.S8 R10, R22, R10, R9 ;  /* 0x0000000a160a7226 */ /* 0x000fe20000000609 */
[----:B---3--:R-:W-:Y:S02]  /*2510*/  PRMT R23, R24, 0x3340, R23 ;  /* 0x0000334018177816 */ /* 0x008fe40000000017 */
[----:B--2---:R-:W-:-:S04]  /*2520*/  PRMT R20, R27, 0x3340, R20 ;  /* 0x000033401b147816 */ /* 0x004fc80000000014 */
[----:B------:R-:W-:-:S05]  /*2530*/  PRMT R23, R20, 0x5410, R23 ;  /* 0x0000541014177816 */ /* 0x000fca0000000017 */
[----:B------:R-:W-:Y:S01]  /*2540*/  IDP.4A.S8.S8 R23, R23, R11, R10 ;  /* 0x0000000b17177226 */ /* 0x000fe2000000060a */
[----:B------:R-:W-:Y:S06]  /*2550*/  @P2 BRA `(.L_x_709) ;  /* 0xfffffffc00642947 */ /* 0x000fec000383ffff */
[----:B------:R-:W-:Y:S01]  /*2560*/  LEA.HI.SX32 R12, R23, R12, 0x17 ;  /* 0x0000000c170c7211 */ /* 0x000fe200078fbaff */
[----:B------:R-:W-:-:S03]  /*2570*/  UIADD3 UR5, UPT, UPT, UR5, 0x1, URZ ;  /* 0x0000000105057890 */ /* 0x000fc6000fffe0ff */
[----:B------:R-:W-:Y:S01]  /*2580*/  VIMNMX R12, PT, PT, R12, -0x7f, !PT ;  /* 0xffffff810c0c7848 */ /* 0x000fe20007fe0100 */
[----:B------:R-:W-:-:S03]  /*2590*/  UISETP.NE.AND UP0, UPT, UR5, 0x4, UPT ;  /* 0x000000040500788c */ /* 0x000fc6000bf05270 */
[----:B------:R-:W-:-:S05]  /*25a0*/  VIMNMX R9, PT, PT, R12, 0x7f, PT ;  /* 0x0000007f0c097848 */ /* 0x000fca0003fe0100 */
[----:B------:R2:W-:Y:S01]  /*25b0*/  STS.U8 [R4+UR11], R9 ;  /* 0x0000000904007988 */ /* 0x0005e2000800000b */
[----:B------:R-:W-:Y:S06]  /*25c0*/  BAR.SYNC.DEFER_BLOCKING 0x0 ;  /* 0x0000000000007b1d */ /* 0x000fec0000010000 */
[----:B------:R-:W-:Y:S05]  /*25d0*/  BRA.U UP0, `(.L_x_710) ;  /* 0xffffffdd00447547 */ /* 0x000fea000b83ffff */
[----:B------:R-:W0:Y:S01]  /*25e0*/  LDS.S8 R8, [R4+UR11] ;  /* 0x0000000b04087984 */ /* 0x000e220008000200 */
[----:B------:R-:W-:Y:S01]  /*25f0*/  BAR.SYNC.DEFER_BLOCKING 0x0 ;  /* 0x0000000000007b1d */ /* 0x000fe20000010000 */
[----:B------:R-:W-:Y:S01]  /*2600*/  ISETP.NE.AND P2, PT, R13, RZ, PT ;  /* 0x000000ff0d00720c */ /* 0x000fe20003f45270 */
[----:B------:R-:W-:Y:S01]  /*2610*/  IMAD.MOV.U32 R13, RZ, RZ, RZ ;  /* 0x000000ffff0d7224 */ /* 0x000fe200078e00ff */
[----:B------:R-:W-:-:S03]  /*2620*/  PLOP3.LUT P3, PT, PT, PT, PT, 0x8, 0x80 ;  /* 0x000000000080781c */ /* 0x000fc60003f6e170 */
[----:B------:R-:W-:Y:S01]  /*2630*/  BSSY B0, `(.L_x_711) ;  /* 0x0000020000007945 */ /* 0x000fe20003800000 */
[----:B0-----:R-:W-:-:S04]  /*2640*/  PRMT R8, R8, 0x9910, RZ ;  /* 0x0000991008087816 */ /* 0x001fc800000000ff */
[----:B------:R-:W-:-:S05]  /*2650*/  IABS R8, R8 ;  /* 0x0000000800087213 */ /* 0x000fca0000000000 */
[----:B--2---:R-:W0:Y:S02]  /*2660*/  SHFL.DOWN PT, R9, R8, 0x10, 0x1f ;  /* 0x0a001f0008097f89 */ /* 0x004e2400000e0000 */
        /* <DEDUP_REMOVED lines=16> */
[----:B-1----:R-:W1:Y:S02]  /*2770*/  SHFL.DOWN PT, R18, R13, 0x10, 0x1f ;  /* 0x0a001f000d127f89 */ /* 0x002e6400000e0000 */
[----:B-1----:R-:W-:-:S05]  /*2780*/  IMAD.IADD R9, R18, 0x1, R13 ;  /* 0x0000000112097824 */ /* 0x002fca00078e020d */
[----:B------:R-:W1:Y:S02]  /*2790*/  SHFL.DOWN PT, R18, R9, 0x8, 0x1f ;  /* 0x09001f0009127f89 */ /* 0x000e6400000e0000 */
[----:B-1----:R-:W-:-:S05]  /*27a0*/  IADD3 R12, PT, PT, R9, R18, RZ ;  /* 0x00000012090c7210 */ /* 0x002fca0007ffe0ff */
[----:B------:R-:W1:Y:S02]  /*27b0*/  SHFL.DOWN PT, R18, R12, 0x4, 0x1f ;  /* 0x08801f000c127f89 */ /* 0x000e6400000e0000 */
[----:B-1----:R-:W-:-:S05]  /*27c0*/  IMAD.IADD R16, R12, 0x1, R18 ;  /* 0x000000010c107824 */ /* 0x002fca00078e0212 */
[----:B------:R-:W0:Y:S02]  /*27d0*/  SHFL.DOWN PT, R18, R16, 0x2, 0x1f ;  /* 0x08401f0010127f89 */ /* 0x000e2400000e0000 */
[----:B0-----:R-:W-:-:S05]  /*27e0*/  IMAD.IADD R17, R16, 0x1, R18 ;  /* 0x0000000110117824 */ /* 0x001fca00078e0212 */
[----:B------:R0:W1:Y:S02]  /*27f0*/  SHFL.DOWN PT, R18, R17, 0x1, 0x1f ;  /* 0x08201f0011127f89 */ /* 0x00006400000e0000 */
.L_x_762:
[----:B-1----:R-:W-:Y:S01]  /*2800*/  IMAD.IADD R18, R17, 0x1, R18 ;  /* 0x0000000111127824 */ /* 0x002fe200078e0212 */
[----:B------:R-:W-:-:S04]  /*2810*/  @!P5 PLOP3.LUT P3, PT, PT, PT, PT, 0x80, 0x8 ;  /* 0x000000000008d81c */ /* 0x000fc80003f6f070 */
[----:B------:R2:W-:Y:S09]  /*2820*/  @!P5 STS [R5], R18 ;  /* 0x000000120500d388 */ /* 0x0005f20000000800 */
.L_x_712:
[----:B------:R-:W-:Y:S05]  /*2830*/  BSYNC B0 ;  /* 0x0000000000007941 */ /* 0x000fea0003800000 */
.L_x_711:
[----:B------:R-:W1:Y:S01]  /*2840*/  LDG.E.U8.CONSTANT R12, desc[UR14][R14.64+0x662700] ;  /* 0x6627000e0e0c7981 */ /* 0x000e62000c1e9100 */
[----:B------:R-:W-:Y:S05]  /*2850*/  WARPSYNC.ALL ;  /* 0x0000000000007948 */ /* 0x000fea0003800000 */
[----:B------:R-:W-:Y:S06]  /*2860*/  BAR.SYNC.DEFER_BLOCKING 0x0 ;  /* 0x0000000000007b1d */ /* 0x000fec0000010000 */
[----:B------:R-:W-:Y:S01]  /*2870*/  BSSY.RECONVERGENT B0, `(.L_x_714) ;  /* 0x0000056000007945 */ /* 0x000fe20003800200 */
[----:B------:R-:W3:Y:S02]  /*2880*/  LDS R8, [R5] ;  /* 0x0000000005087984 */ /* 0x000ee40000000800 */
[----:B---3--:R-:W-:Y:S01]  /*2890*/  VIMNMX.U32 R9, PT, PT, R8, 0x1, !PT ;  /* 0x0000000108097848 */ /* 0x008fe20007fe0000 */
[----:B------:R-:W-:-:S04]  /*28a0*/  IMAD.MOV.U32 R8, RZ, RZ, RZ ;  /* 0x000000ffff087224 */ /* 0x000fc800078e00ff */
[----:B------:R-:W-:-:S04]  /*28b0*/  IMAD.HI R8, R9, -0x4de9bd37, R8 ;  /* 0xb21642c909087827 */ /* 0x000fc800078e0208 */
[----:B------:R-:W-:Y:S01]  /*28c0*/  VIADD R10, R9, 0x16f ;  /* 0x0000016f090a7836 */ /* 0x000fe20000000000 */
[----:B------:R-:W-:-:S04]  /*28d0*/  SHF.R.U32.HI R9, RZ, 0x1f, R8 ;  /* 0x0000001fff097819 */ /* 0x000fc80000011608 */
[----:B------:R-:W-:Y:S02]  /*28e0*/  ISETP.GE.U32.AND P4, PT, R10, 0x2df, PT ;  /* 0x000002df0a00780c */ /* 0x000fe40003f86070 */
[----:B------:R-:W-:Y:S02]  /*28f0*/  LEA.HI.SX32 R9, R8, R9, 0x18 ;  /* 0x0000000908097211 */ /* 0x000fe400078fc2ff */
[----:B------:R-:W3:Y:S02]  /*2900*/  LDS.S8 R8, [R4+UR11] ;  /* 0x0000000b04087984 */ /* 0x000ee40008000200 */
[----:B------:R-:W-:-:S04]  /*2910*/  SEL R10, R9, 0x1, P4 ;  /* 0x00000001090a7807 */ /* 0x000fc80002000000 */
[----:B------:R-:W-:-:S04]  /*2920*/  IABS R11, R10 ;  /* 0x0000000a000b7213 */ /* 0x000fc80000000000 */
[----:B------:R-:W4:Y:S08]  /*2930*/  I2F.RP R16, R11 ;  /* 0x0000000b00107306 */ /* 0x000f300000209400 */
[----:B----4-:R-:W4:Y:S02]  /*2940*/  MUFU.RCP R16, R16 ;  /* 0x0000001000107308 */ /* 0x010f240000001000 */
[----:B----4-:R-:W-:-:S06]  /*2950*/  IADD3 R9, PT, PT, R16, 0xffffffe, RZ ;  /* 0x0ffffffe10097810 */ /* 0x010fcc0007ffe0ff */
[----:B------:R-:W4:Y:S01]  /*2960*/  F2I.FTZ.U32.TRUNC.NTZ R9, R9 ;  /* 0x0000000900097305 */ /* 0x000f22000021f000 */
[----:B-1----:R-:W-:Y:S01]  /*2970*/  PRMT R13, R12, 0x8880, RZ ;  /* 0x000088800c0d7816 */ /* 0x002fe200000000ff */
[----:B----4-:R-:W-:-:S04]  /*2980*/  IMAD.MOV R12, RZ, RZ, -R9 ;  /* 0x000000ffff0c7224 */ /* 0x010fc800078e0a09 */
[----:B---3--:R-:W-:Y:S02]  /*2990*/  IMAD R13, R8, R13, RZ ;  /* 0x0000000d080d7224 */ /* 0x008fe400078e02ff */
[----:B------:R-:W-:Y:S01]  /*29a0*/  IMAD.MOV.U32 R8, RZ, RZ, R12 ;  /* 0x000000ffff087224 */ /* 0x000fe200078e000c */
[-C--:B------:R-:W-:Y:S02]  /*29b0*/  IABS R12, R10.reuse ;  /* 0x0000000a000c7213 */ /* 0x080fe40000000000 */
[----:B------:R-:W-:Y:S01]  /*29c0*/  IABS R19, R13 ;  /* 0x0000000d00137213 */ /* 0x000fe20000000000 */
[----:B0-----:R-:W-:Y:S01]  /*29d0*/  IMAD R17, R8, R11, RZ ;  /* 0x0000000b08117224 */ /* 0x001fe200078e02ff */
[----:B------:R-:W-:Y:S01]  /*29e0*/  LOP3.LUT R13, R13, R10, RZ, 0x3c, !PT ;  /* 0x0000000a0d0d7212 */ /* 0x000fe200078e3cff */
[----:B------:R-:W-:Y:S02]  /*29f0*/  IMAD.MOV.U32 R8, RZ, RZ, RZ ;  /* 0x000000ffff087224 */ /* 0x000fe400078e00ff */
[----:B------:R-:W-:Y:S01]  /*2a00*/  IMAD.MOV R12, RZ, RZ, -R12 ;  /* 0x000000ffff0c7224 */ /* 0x000fe200078e0a0c */
[----:B------:R-:W-:Y:S01]  /*2a10*/  ISETP.GE.AND P5, PT, R13, RZ, PT ;  /* 0x000000ff0d00720c */ /* 0x000fe20003fa6270 */
[----:B------:R-:W-:-:S06]  /*2a20*/  IMAD.HI.U32 R8, R9, R17, R8 ;  /* 0x0000001109087227 */ /* 0x000fcc00078e0008 */
[----:B------:R-:W-:-:S04]  /*2a30*/  IMAD.HI.U32 R8, R8, R19, RZ ;  /* 0x0000001308087227 */ /* 0x000fc800078e00ff */
[----:B------:R-:W-:-:S05]  /*2a40*/  IMAD R12, R8, R12, R19 ;  /* 0x0000000c080c7224 */ /* 0x000fca00078e0213 */
[----:B------:R-:W-:-:S13]  /*2a50*/  ISETP.GT.U32.AND P6, PT, R11, R12, PT ;  /* 0x0000000c0b00720c */ /* 0x000fda0003fc4070 */
[----:B------:R-:W-:Y:S01]  /*2a60*/  @!P6 IMAD.IADD R12, R12, 0x1, -R11 ;  /* 0x000000010c0ce824 */ /* 0x000fe200078e0a0b */
[----:B------:R-:W-:Y:S02]  /*2a70*/  @!P6 IADD3 R8, PT, PT, R8, 0x1, RZ ;  /* 0x000000010808e810 */ /* 0x000fe40007ffe0ff */
[----:B------:R-:W-:Y:S02]  /*2a80*/  ISETP.NE.AND P6, PT, R10, RZ, PT ;  /* 0x000000ff0a00720c */ /* 0x000fe40003fc5270 */
[----:B------:R-:W-:-:S13]  /*2a90*/  ISETP.GE.U32.AND P4, PT, R12, R11, PT ;  /* 0x0000000b0c00720c */ /* 0x000fda0003f86070 */
[----:B------:R-:W-:Y:S01]  /*2aa0*/  @P4 VIADD R8, R8, 0x1 ;  /* 0x0000000108084836 */ /* 0x000fe20000000000 */
[----:B------:R-:W-:-:S03]  /*2ab0*/  ISETP.GT.U32.AND P4, PT, R4, 0xff, PT ;  /* 0x000000ff0400780c */ /* 0x000fc60003f84070 */
[----:B------:R-:W-:Y:S01]  /*2ac0*/  @!P5 IMAD.MOV R8, RZ, RZ, -R8 ;  /* 0x000000ffff08d224 */ /* 0x000fe200078e0a08 */
[----:B------:R-:W-:-:S04]  /*2ad0*/  @!P6 LOP3.LUT R8, RZ, R10, RZ, 0x33, !PT ;  /* 0x0000000aff08e212 */ /* 0x000fc800078e33ff */
[----:B------:R-:W-:-:S04]  /*2ae0*/  VIMNMX R8, PT, PT, R8, -0x7f, !PT ;  /* 0xffffff8108087848 */ /* 0x000fc80007fe0100 */
[----:B------:R-:W-:-:S05]  /*2af0*/  VIMNMX R9, PT, PT, R8, 0x7f, PT ;  /* 0x0000007f08097848 */ /* 0x000fca0003fe0100 */
[----:B------:R0:W-:Y:S01]  /*2b00*/  STS.U8 [R4+UR11], R9 ;  /* 0x0000000904007988 */ /* 0x0001e2000800000b */
[----:B------:R-:W-:Y:S06]  /*2b10*/  BAR.SYNC.DEFER_BLOCKING 0x0 ;  /* 0x0000000000007b1d */ /* 0x000fec0000010000 */
[----:B------:R-:W-:Y:S05]  /*2b20*/  @P4 BRA `(.L_x_715) ;  /* 0x0000000000a84947 */ /* 0x000fea0003800000 */
[----:B------:R-:W-:Y:S02]  /*2b30*/  IMAD.MOV.U32 R17, RZ, RZ, RZ ;  /* 0x000000ffff117224 */ /* 0x000fe400078e00ff */
[----:B------:R-:W-:-:S07]  /*2b40*/  IMAD.MOV.U32 R19, RZ, RZ, RZ ;  /* 0x000000ffff137224 */ /* 0x000fce00078e00ff */
.L_x_716:
[----:B------:R-:W-:-:S05]  /*2b50*/  LEA R12, P5, R17, R14, 0x8 ;  /* 0x0000000e110c7211 */ /* 0x000fca00078a40ff */
[----:B------:R-:W-:-:S05]  /*2b60*/  IMAD.X R13, RZ, RZ, R15, P5 ;  /* 0x000000ffff0d7224 */ /* 0x000fca00028e060f */
[----:B------:R-:W3:Y:S04]  /*2b70*/  LDG.E.U8.CONSTANT R20, desc[UR14][R12.64+0x64ae80] ;  /* 0x64ae800e0c147981 */ /* 0x000ee8000c1e9100 */
[----:B------:R-:W3:Y:S04]  /*2b80*/  LDG.E.U8.CONSTANT R25, desc[UR14][R12.64+0x64ad80] ;  /* 0x64ad800e0c197981 */ /* 0x000ee8000c1e9100 */
[----:B------:R-:W4:Y:S04]  /*2b90*/  LDG.E.U8.CONSTANT R24, desc[UR14][R12.64+0x64ac80] ;  /* 0x64ac800e0c187981 */ /* 0x000f28000c1e9100 */
[----:B------:R-:W4:Y:S04]  /*2ba0*/  LDG.E.U8.CONSTANT R29, desc[UR14][R12.64+0x64ab80] ;  /* 0x64ab800e0c1d7981 */ /* 0x000f28000c1e9100 */
[----:B------:R-:W4:Y:S04]  /*2bb0*/  LDG.E.U8.CONSTANT R10, desc[UR14][R12.64+0x64b280] ;  /* 0x64b2800e0c0a7981 */ /* 0x000f28000c1e9100 */
[----:B------:R-:W4:Y:S04]  /*2bc0*/  LDG.E.U8.CONSTANT R11, desc[UR14][R12.64+0x64b180] ;  /* 0x64b1800e0c0b7981 */ /* 0x000f28000c1e9100 */
[----:B------:R-:W4:Y:S04]  /*2bd0*/  LDG.E.U8.CONSTANT R8, desc[UR14][R12.64+0x64b080] ;  /* 0x64b0800e0c087981 */ /* 0x000f28000c1e9100 */
[----:B0-----:R-:W4:Y:S04]  /*2be0*/  LDG.E.U8.CONSTANT R9, desc[UR14][R12.64+0x64af80] ;  /* 0x64af800e0c097981 */ /* 0x001f28000c1e9100 */
[----:B------:R-:W4:Y:S04]  /*2bf0*/  LDG.E.U8.CONSTANT R16, desc[UR14][R12.64+0x64b680] ;  /* 0x64b6800e0c107981 */ /* 0x000f28000c1e9100 */
[----:B------:R-:W4:Y:S04]  /*2c00*/  LDG.E.U8.CONSTANT R21, desc[UR14][R12.64+0x64b580] ;  /* 0x64b5800e0c157981 */ /* 0x000f28000c1e9100 */
[----:B--2---:R-:W2:Y:S04]  /*2c10*/  LDG.E.U8.CONSTANT R18, desc[UR14][R12.64+0x64b480] ;  /* 0x64b4800e0c127981 */ /* 0x004ea8000c1e9100 */
[----:B------:R-:W2:Y:S04]  /*2c20*/  LDG.E.U8.CONSTANT R23, desc[UR14][R12.64+0x64b380] ;  /* 0x64b3800e0c177981 */ /* 0x000ea8000c1e9100 */
[----:B------:R-:W2:Y:S04]  /*2c30*/  LDG.E.U8.CONSTANT R22, desc[UR14][R12.64+0x64b880] ;  /* 0x64b8800e0c167981 */ /* 0x000ea8000c1e9100 */
[----:B------:R-:W2:Y:S01]  /*2c40*/  LDG.E.U8.CONSTANT R27, desc[UR14][R12.64+0x64b780] ;  /* 0x64b7800e0c1b7981 */ /* 0x000ea2000c1e9100 */
[----:B---3--:R-:W-:-:S03]  /*2c50*/  PRMT R26, R25, 0x3340, R20 ;  /* 0x00003340191a7816 */ /* 0x008fc60000000014 */
[----:B------:R-:W3:Y:S04]  /*2c60*/  LDG.E.U8.CONSTANT R20, desc[UR14][R12.64+0x64ba80] ;  /* 0x64ba800e0c147981 */ /* 0x000ee8000c1e9100 */
[----:B------:R-:W3:Y:S01]  /*2c70*/  LDG.E.U8.CONSTANT R25, desc[UR14][R12.64+0x64b980] ;  /* 0x64b9800e0c197981 */ /* 0x000ee2000c1e9100 */
[----:B----4-:R-:W-:-:S04]  /*2c80*/  PRMT R29, R29, 0x3340, R24 ;  /* 0x000033401d1d7816 */ /* 0x010fc80000000018 */
[----:B------:R-:W-:Y:S02]  /*2c90*/  PRMT R24, R29, 0x5410, R26 ;  /* 0x000054101d187816 */ /* 0x000fe4000000001a */
[----:B------:R-:W-:Y:S02]  /*2ca0*/  PRMT R26, R11, 0x3340, R10 ;  /* 0x000033400b1a7816 */ /* 0x000fe4000000000a */
[----:B------:R-:W-:Y:S02]  /*2cb0*/  PRMT R29, R9, 0x3340, R8 ;  /* 0x00003340091d7816 */ /* 0x000fe40000000008 */
[----:B------:R0:W1:Y:S02]  /*2cc0*/  LDS.128 R8, [R17+UR13] ;  /* 0x0000000d11087984 */ /* 0x0000640008000c00 */
[----:B------:R-:W-:Y:S02]  /*2cd0*/  PRMT R26, R29, 0x5410, R26 ;  /* 0x000054101d1a7816 */ /* 0x000fe4000000001a */
[----:B0-----:R-:W-:-:S02]  /*2ce0*/  IADD3 R17, PT, PT, R17, 0x10, RZ ;  /* 0x0000001011117810 */ /* 0x001fc40007ffe0ff */
[----:B------:R-:W-:Y:S02]  /*2cf0*/  PRMT R16, R21, 0x3340, R16 ;  /* 0x0000334015107816 */ /* 0x000fe40000000010 */
[----:B------:R-:W-:Y:S02]  /*2d00*/  ISETP.NE.AND P5, PT, R17, 0x170, PT ;  /* 0x000001701100780c */ /* 0x000fe40003fa5270 */
[----:B--2---:R-:W-:-:S04]  /*2d10*/  PRMT R23, R23, 0x3340, R18 ;  /* 0x0000334017177816 */ /* 0x004fc80000000012 */
[----:B------:R-:W-:Y:S02]  /*2d20*/  PRMT R16, R23, 0x5410, R16 ;  /* 0x0000541017107816 */ /* 0x000fe40000000010 */
[----:B------:R-:W-:Y:S01]  /*2d30*/  PRMT R27, R27, 0x3340, R22 ;  /* 0x000033401b1b7816 */ /* 0x000fe20000000016 */
[----:B-1----:R-:W-:-:S04]  /*2d40*/  IDP.4A.S8.S8 R8, R24, R8, R19 ;  /* 0x0000000818087226 */ /* 0x002fc80000000613 */
[----:B------:R-:W-:-:S04]  /*2d50*/  IDP.4A.S8.S8 R9, R26, R9, R8 ;  /* 0x000000091a097226 */ /* 0x000fc80000000608 */
[----:B------:R-:W-:Y:S01]  /*2d60*/  IDP.4A.S8.S8 R10, R16, R10, R9 ;  /* 0x0000000a100a7226 */ /* 0x000fe20000000609 */
[----:B---3--:R-:W-:-:S04]  /*2d70*/  PRMT R20, R25, 0x3340, R20 ;  /* 0x0000334019147816 */ /* 0x008fc80000000014 */
[----:B------:R-:W-:-:S05]  /*2d80*/  PRMT R20, R27, 0x5410, R20 ;  /* 0x000054101b147816 */ /* 0x000fca0000000014 */
[----:B------:R-:W-:Y:S01]  /*2d90*/  IDP.4A.S8.S8 R19, R20, R11, R10 ;  /* 0x0000000b14137226 */ /* 0x000fe2000000060a */
[----:B------:R-:W-:Y:S06]  /*2da0*/  @P5 BRA `(.L_x_716) ;  /* 0xfffffffc00685947 */ /* 0x000fec000383ffff */
[----:B------:R-:W-:-:S05]  /*2db0*/  SHF.R.U32.HI R19, RZ, 0x8, R19 ;  /* 0x00000008ff137819 */ /* 0x000fca0000011613 */
[----:B------:R1:W-:Y:S02]  /*2dc0*/  STS.U8 [R4+UR11+0x170], R19 ;  /* 0x0001701304007988 */ /* 0x0003e4000800000b */
.L_x_715:
[----:B------:R-:W-:Y:S05]  /*2dd0*/  BSYNC.RECONVERGENT B0 ;  /* 0x0000000000007941 */ /* 0x000fea0003800200 */
.L_x_714:
[----:B------:R-:W3:Y:S02]  /*2de0*/  LDCU UR5, c[0x0][0x398] ;  /* 0x00007300ff0577ac */ /* 0x000ee40008000800 */
[----:B---3--:R-:W-:Y:S01]  /*2df0*/  UISETP.GE.AND UP0, UPT, UR4, UR5, UPT ;  /* 0x000000050400728c */ /* 0x008fe2000bf06270 */
[----:B------:R-:W-:Y:S08]  /*2e00*/  BAR.SYNC.DEFER_BLOCKING 0x0 ;  /* 0x0000000000007b1d */ /* 0x000ff00000010000 */
[----:B------:R-:W-:Y:S05]  /*2e10*/  BRA.U !UP0, `(.L_x_717) ;  /* 0x0000000d08ac7547 */ /* 0x000fea000b800000 */
[----:B------:R-:W-:Y:S01]  /*2e20*/  BSSY.RECONVERGENT B0, `(.L_x_718) ;  /* 0x0000007000007945 */ /* 0x000fe20003800200 */
[----:B------:R-:W-:-:S03]  /*2e30*/  IMAD.MOV.U32 R8, RZ, RZ, RZ ;  /* 0x000000ffff087224 */ /* 0x000fc600078e00ff */
[----:B------:R-:W-:Y:S05]  /*2e40*/  @P4 BRA `(.L_x_719) ;  /* 0x0000000000104947 */ /* 0x000fea0003800000 */
[----:B-----5:R-:W3:Y:S01]  /*2e50*/  LDS.S8 R3, [R4+UR11+0x170] ;  /* 0x0001700b04037984 */ /* 0x020ee20008000200 */
[----:B0-----:R-:W3:Y:S02]  /*2e60*/  LDC.64 R8, c[0x4][RZ] ;  /* 0x01000000ff087b82 */ /* 0x001ee40000000a00 */
[----:B---3--:R-:W-:-:S06]  /*2e70*/  IMAD.WIDE R8, R3, 0x4, R8 ;  /* 0x0000000403087825 */ /* 0x008fcc00078e0208 */
[----:B------:R3:W5:Y:S02]  /*2e80*/  LDG.E R8, desc[UR14][R8.64+0x200] ;  /* 0x0002000e08087981 */ /* 0x000764000c1e1900 */
.L_x_719:
[----:B------:R-:W-:Y:S05]  /*2e90*/  BSYNC.RECONVERGENT B0 ;  /* 0x0000000000007941 */ /* 0x000fea0003800200 */
.L_x_718:
[----:B-----5:R-:W4:Y:S01]  /*2ea0*/  SHFL.DOWN PT, R3, R8, 0x10, 0x1f ;  /* 0x0a001f0008037f89 */ /* 0x020f2200000e0000 */
[----:B------:R-:W-:Y:S01]  /*2eb0*/  IMAD.MOV.U32 R16, RZ, RZ, RZ ;  /* 0x000000ffff107224 */ /* 0x000fe200078e00ff */
[----:B------:R-:W-:Y:S01]  /*2ec0*/  BSSY B0, `(.L_x_720) ;  /* 0x000001b000007945 */ /* 0x000fe20003800000 */
[----:B------:R-:W-:Y:S01]  /*2ed0*/  BAR.SYNC.DEFER_BLOCKING 0x0 ;  /* 0x0000000000007b1d */ /* 0x000fe20000010000 */
[----:B----4-:R-:W-:-:S05]  /*2ee0*/  IMAD.IADD R3, R3, 0x1, R8 ;  /* 0x0000000103037824 */ /* 0x010fca00078e0208 */
[----:B------:R-:W4:Y:S02]  /*2ef0*/  SHFL.DOWN PT, R10, R3, 0x8, 0x1f ;  /* 0x09001f00030a7f89 */ /* 0x000f2400000e0000 */
[----:B----4-:R-:W-:-:S05]  /*2f00*/  IMAD.IADD R10, R3, 0x1, R10 ;  /* 0x00000001030a7824 */ /* 0x010fca00078e020a */
[----:B0--3--:R-:W0:Y:S02]  /*2f10*/  SHFL.DOWN PT, R9, R10, 0x4, 0x1f ;  /* 0x08801f000a097f89 */ /* 0x009e2400000e0000 */
[----:B0-----:R-:W-:-:S05]  /*2f20*/  IMAD.IADD R9, R10, 0x1, R9 ;  /* 0x000000010a097824 */ /* 0x001fca00078e0209 */
[----:B------:R-:W0:Y:S02]  /*2f30*/  SHFL.DOWN PT, R12, R9, 0x2, 0x1f ;  /* 0x08401f00090c7f89 */ /* 0x000e2400000e0000 */
[----:B0-----:R-:W-:-:S05]  /*2f40*/  IMAD.IADD R12, R9, 0x1, R12 ;  /* 0x00000001090c7824 */ /* 0x001fca00078e020c */
        /* <DEDUP_REMOVED lines=17> */
.L_x_768:
[----:B---3--:R-:W-:-:S07]  /*3060*/  IADD3 R16, PT, PT, R13, R18, RZ ;  /* 0x000000120d107210 */ /* 0x008fce0007ffe0ff */
.L_x_721:
[----:B------:R-:W-:Y:S05]  /*3070*/  BSYNC B0 ;  /* 0x0000000000007941 */ /* 0x000fea0003800000 */
.L_x_720:
[----:B---3--:R-:W-:Y:S01]  /*3080*/  @P3 STS [R5], R16 ;  /* 0x0000001005003388 */ /* 0x008fe20000000800 */
[----:B------:R-:W-:Y:S05]  /*3090*/  WARPSYNC.ALL ;  /* 0x0000000000007948 */ /* 0x000fea0003800000 */
[----:B------:R-:W-:Y:S01]  /*30a0*/  BAR.SYNC.DEFER_BLOCKING 0x0 ;  /* 0x0000000000007b1d */ /* 0x000fe20000010000 */
[----:B------:R-:W-:-:S05]  /*30b0*/  IMAD.MOV.U32 R3, RZ, RZ, RZ ;  /* 0x000000ffff037224 */ /* 0x000fca00078e00ff */
[----:B------:R-:W3:Y:S02]  /*30c0*/  LDS R10, [R5] ;  /* 0x00000000050a7984 */ /* 0x000ee40000000800 */
[----:B---3--:R-:W-:-:S13]  /*30d0*/  ISETP.GE.AND P0, PT, R10, 0x1, PT ;  /* 0x000000010a00780c */ /* 0x008fda0003f06270 */
[----:B------:R-:W-:Y:S05]  /*30e0*/  @!P0 BRA `(.L_x_723) ;  /* 0x00000000006c8947 */ /* 0x000fea0003800000 */
[----:B------:R-:W3:Y:S01]  /*30f0*/  I2F.U32.RP R3, R10 ;  /* 0x0000000a00037306 */ /* 0x000ee20000209000 */
[----:B------:R-:W4:Y:S01]  /*3100*/  LDCU UR5, c[0x0][0x388] ;  /* 0x00007100ff0577ac */ /* 0x000f220008000800 */
[----:B0-----:R-:W-:Y:S01]  /*3110*/  IMAD.MOV R11, RZ, RZ, -R10 ;  /* 0x000000ffff0b7224 */ /* 0x001fe200078e0a0a */
[----:B------:R-:W-:-:S05]  /*3120*/  ISETP.NE.U32.AND P1, PT, R10, RZ, PT ;  /* 0x000000ff0a00720c */ /* 0x000fca0003f25070 */
[----:B---3--:R-:W0:Y:S01]  /*3130*/  MUFU.RCP R3, R3 ;  /* 0x0000000300037308 */ /* 0x008e220000001000 */
[----:B----4-:R-:W-:-:S04]  /*3140*/  UIMAD UR5, UR4, 0xde, UR5 ;  /* 0x000000de040578a4 */ /* 0x010fc8000f8e0205 */
[----:B------:R-:W-:-:S04]  /*3150*/  USHF.R.U32.HI UR6, URZ, 0x10, UR5 ;  /* 0x00000010ff067899 */ /* 0x000fc80008011605 */
[----:B------:R-:W-:-:S04]  /*3160*/  ULOP3.LUT UR6, UR6, UR5, URZ, 0x3c, !UPT ;  /* 0x0000000506067292 */ /* 0x000fc8000f8e3cff */
[----:B------:R-:W-:Y:S01]  /*3170*/  UIMAD UR6, UR6, -0x7a143595, URZ ;  /* 0x85ebca6b060678a4 */ /* 0x000fe2000f8e02ff */
[----:B0-----:R-:W-:-:S03]  /*3180*/  VIADD R8, R3, 0xffffffe ;  /* 0x0ffffffe03087836 */ /* 0x001fc60000000000 */
[----:B------:R-:W-:Y:S01]  /*3190*/  USHF.R.U32.HI UR5, URZ, 0xd, UR6 ;  /* 0x0000000dff057899 */ /* 0x000fe20008011606 */
[----:B------:R0:W3:Y:S03]  /*31a0*/  F2I.FTZ.U32.TRUNC.NTZ R9, R8 ;  /* 0x0000000800097305 */ /* 0x0000e6000021f000 */
[----:B------:R-:W-:-:S04]  /*31b0*/  ULOP3.LUT UR5, UR5, UR6, URZ, 0x3c, !UPT ;  /* 0x0000000605057292 */ /* 0x000fc8000f8e3cff */
[----:B------:R-:W-:Y:S01]  /*31c0*/  UIMAD UR5, UR5, -0x3d4d51cb, URZ ;  /* 0xc2b2ae35050578a4 */ /* 0x000fe2000f8e02ff */
[----:B0-----:R-:W-:-:S03]  /*31d0*/  IMAD.MOV.U32 R8, RZ, RZ, RZ ;  /* 0x000000ffff087224 */ /* 0x001fc600078e00ff */
[----:B------:R-:W-:Y:S01]  /*31e0*/  USHF.R.U32.HI UR6, URZ, 0x10, UR5 ;  /* 0x00000010ff067899 */ /* 0x000fe20008011605 */
[----:B---3--:R-:W-:-:S03]  /*31f0*/  IMAD R3, R11, R9, RZ ;  /* 0x000000090b037224 */ /* 0x008fc600078e02ff */
[----:B------:R-:W-:Y:S01]  /*3200*/  ULOP3.LUT UR6, UR6, UR5, URZ, 0x3c, !UPT ;  /* 0x0000000506067292 */ /* 0x000fe2000f8e3cff */
[----:B------:R-:W-:-:S06]  /*3210*/  IMAD.HI.U32 R9, R9, R3, R8 ;  /* 0x0000000309097227 */ /* 0x000fcc00078e0008 */
[----:B------:R-:W-:-:S04]  /*3220*/  IMAD.HI.U32 R9, R9, UR6, RZ ;  /* 0x0000000609097c27 */ /* 0x000fc8000f8e00ff */
[----:B------:R-:W-:-:S04]  /*3230*/  IMAD.MOV R9, RZ, RZ, -R9 ;  /* 0x000000ffff097224 */ /* 0x000fc800078e0a09 */
[----:B------:R-:W-:-:S05]  /*3240*/  IMAD R3, R10, R9, UR6 ;  /* 0x000000060a037e24 */ /* 0x000fca000f8e0209 */
[----:B------:R-:W-:-:S13]  /*3250*/  ISETP.GE.U32.AND P0, PT, R3, R10, PT ;  /* 0x0000000a0300720c */ /* 0x000fda0003f06070 */
[----:B------:R-:W-:-:S04]  /*3260*/  @P0 IADD3 R3, PT, PT, -R10, R3, RZ ;  /* 0x000000030a030210 */ /* 0x000fc80007ffe1ff */
[----:B------:R-:W-:-:S13]  /*3270*/  ISETP.GE.U32.AND P0, PT, R3, R10, PT ;  /* 0x0000000a0300720c */ /* 0x000fda0003f06070 */
[----:B------:R-:W-:Y:S01]  /*3280*/  @P0 IMAD.IADD R3, R3, 0x1, -R10 ;  /* 0x0000000103030824 */ /* 0x000fe200078e0a0a */
[----:B------:R-:W-:-:S07]  /*3290*/  @!P1 LOP3.LUT R3, RZ, R10, RZ, 0x33, !PT ;  /* 0x0000000aff039212 */ /* 0x000fce00078e33ff */
.L_x_723:
[----:B------:R-:W-:Y:S04]  /*32a0*/  BSSY.RECONVERGENT B0, `(.L_x_724) ;  /* 0x00000a0000007945 */ /* 0x000fe80003800200 */
[----:B------:R-:W-:Y:S05]  /*32b0*/  @!P3 BRA `(.L_x_725) ;  /* 0x000000080078b947 */ /* 0x000fea0003800000 */
[----:B--2---:R-:W2:Y:S01]  /*32c0*/  LDS.S8 R5, [R5+0x1f0] ;  /* 0x0001f00005057984 */ /* 0x004ea20000000200 */
[----:B------:R-:W2:Y:S02]  /*32d0*/  LDC.64 R8, c[0x4][RZ] ;  /* 0x01000000ff087b82 */ /* 0x000ea40000000a00 */
[----:B--2---:R-:W-:-:S05]  /*32e0*/  IMAD.WIDE R8, R5, 0x4, R8 ;  /* 0x0000000405087825 */ /* 0x004fca00078e0208 */
[----:B------:R-:W2:Y:S01]  /*32f0*/  LDG.E R10, desc[UR14][R8.64+0x200] ;  /* 0x0002000e080a7981 */ /* 0x000ea2000c1e1900 */
[----:B------:R-:W-:Y:S01]  /*3300*/  BSSY.RECONVERGENT B1, `(.L_x_726) ;  /* 0x000008c000017945 */ /* 0x000fe20003800200 */
[----:B0-----:R-:W-:Y:S01]  /*3310*/  IMAD.MOV.U32 R11, RZ, RZ, RZ ;  /* 0x000000ffff0b7224 */ /* 0x001fe200078e00ff */
[----:B--2---:R-:W-:-:S13]  /*3320*/  ISETP.GT.AND P0, PT, R10, R3, PT ;  /* 0x000000030a00720c */ /* 0x004fda0003f04270 */
[----:B------:R-:W-:Y:S05]  /*3330*/  @P0 BRA `(.L_x_727) ;  /* 0x0000000800200947 */ /* 0x000fea0003800000 */
[----:B------:R-:W0:Y:S01]  /*3340*/  LDC.64 R8, c[0x4][RZ] ;  /* 0x01000000ff087b82 */ /* 0x000e220000000a00 */
[----:B------:R-:W-:Y:S02]  /*3350*/  IMAD.MOV.U32 R16, RZ, RZ, R10 ;  /* 0x000000ffff107224 */ /* 0x000fe400078e000a */
[----:B------:R-:W-:Y:S02]  /*3360*/  IMAD.MOV.U32 R5, RZ, RZ, RZ ;  /* 0x000000ffff057224 */ /* 0x000fe400078e00ff */
[----:B------:R-:W-:-:S07]  /*3370*/  IMAD.U32 R10, RZ, RZ, UR13 ;  /* 0x0000000dff0a7e24 */ /* 0x000fce000f8e00ff */
.L_x_743:
[----:B------:R-:W0:Y:S02]  /*3380*/  LDS.S8 R13, [R10+0x171] ;  /* 0x000171000a0d7984 */ /* 0x000e240000000200 */
[----:B0-----:R-:W-:-:S06]  /*3390*/  IMAD.WIDE R12, R13, 0x4, R8 ;  /* 0x000000040d0c7825 */ /* 0x001fcc00078e0208 */
[----:B------:R-:W2:Y:S02]  /*33a0*/  LDG.E R13, desc[UR14][R12.64+0x200] ;  /* 0x0002000e0c0d7981 */ /* 0x000ea4000c1e1900 */
[----:B--2---:R-:W-:-:S04]  /*33b0*/  IADD3 R16, PT, PT, R13, R16, RZ ;  /* 0x000000100d107210 */ /* 0x004fc80007ffe0ff */
[----:B------:R-:W-:-:S13]  /*33c0*/  ISETP.GT.AND P0, PT, R16, R3, PT ;  /* 0x000000031000720c */ /* 0x000fda0003f04270 */
[----:B------:R-:W-:Y:S05]  /*33d0*/  @P0 BRA `(.L_x_728) ;  /* 0x0000000400f40947 */ /* 0x000fea0003800000 */
[----:B------:R-:W0:Y:S02]  /*33e0*/  LDS.S8 R13, [R10+0x172] ;  /* 0x000172000a0d7984 */ /* 0x000e240000000200 */
[----:B0-----:R-:W-:-:S06]  /*33f0*/  IMAD.WIDE R12, R13, 0x4, R8 ;  /* 0x000000040d0c7825 */ /* 0x001fcc00078e0208 */
[----:B------:R-:W2:Y:S02]  /*3400*/  LDG.E R12, desc[UR14][R12.64+0x200] ;  /* 0x0002000e0c0c7981 */ /* 0x000ea4000c1e1900 */
[----:B--2---:R-:W-:-:S05]  /*3410*/  IMAD.IADD R16, R16, 0x1, R12 ;  /* 0x0000000110107824 */ /* 0x004fca00078e020c */
        /* <DEDUP_REMOVED lines=80> */
[----:B------:R-:W-:Y:S02]  /*3920*/  VIADD R5, R5, 0x10 ;  /* 0x0000001005057836 */ /* 0x000fe40000000000 */
[----:B------:R-:W-:-:S03]  /*3930*/  IMAD.MOV.U32 R11, RZ, RZ, 0xff ;  /* 0x000000ffff0b7424 */ /* 0x000fc600078e00ff */
[----:B------:R-:W-:-:S13]  /*3940*/  ISETP.NE.AND P0, PT, R5, 0x100, PT ;  /* 0x000001000500780c */ /* 0x000fda0003f05270 */
[----:B------:R-:W-:Y:S05]  /*3950*/  @!P0 BRA `(.L_x_727) ;  /* 0x0000000000988947 */ /* 0x000fea0003800000 */
[----:B------:R-:W0:Y:S02]  /*3960*/  LDS.S8 R13, [R5+UR13+0x170] ;  /* 0x0001700d050d7984 */ /* 0x000e240008000200 */
[----:B0-----:R-:W-:-:S06]  /*3970*/  IMAD.WIDE R12, R13, 0x4, R8 ;  /* 0x000000040d0c7825 */ /* 0x001fcc00078e0208 */
[----:B------:R-:W2:Y:S01]  /*3980*/  LDG.E R12, desc[UR14][R12.64+0x200] ;  /* 0x0002000e0c0c7981 */ /* 0x000ea2000c1e1900 */
[----:B------:R-:W-:Y:S01]  /*3990*/  IADD3 R10, PT, PT, R5, UR13, RZ ;  /* 0x0000000d050a7c10 */ /* 0x000fe2000fffe0ff */
[----:B--2---:R-:W-:-:S05]  /*39a0*/  IMAD.IADD R16, R16, 0x1, R12 ;  /* 0x0000000110107824 */ /* 0x004fca00078e020c */
[----:B------:R-:W-:-:S13]  /*39b0*/  ISETP.GT.AND P0, PT, R16, R3, PT ;  /* 0x000000031000720c */ /* 0x000fda0003f04270 */
[----:B------:R-:W-:Y:S05]  /*39c0*/  @!P0 BRA `(.L_x_743) ;  /* 0xfffffff8006c8947 */ /* 0x000fea000383ffff */
[----:B------:R-:W-:Y:S01]  /*39d0*/  IMAD.MOV.U32 R11, RZ, RZ, R5 ;  /* 0x000000ffff0b7224 */ /* 0x000fe200078e0005 */
[----:B------:R-:W-:Y:S06]  /*39e0*/  BRA `(.L_x_727) ;  /* 0x0000000000747947 */ /* 0x000fec0003800000 */
.L_x_742:
[----:B------:R-:W-:Y:S01]  /*39f0*/  VIADD R11, R5, 0xf ;  /* 0x0000000f050b7836 */ /* 0x000fe20000000000 */
[----:B------:R-:W-:Y:S06]  /*3a00*/  BRA `(.L_x_727) ;  /* 0x00000000006c7947 */ /* 0x000fec0003800000 */
.L_x_741:
[----:B------:R-:W-:Y:S01]  /*3a10*/  VIADD R11, R5, 0xe ;  /* 0x0000000e050b7836 */ /* 0x000fe20000000000 */
[----:B------:R-:W-:Y:S06]  /*3a20*/  BRA `(.L_x_727) ;  /* 0x0000000000647947 */ /* 0x000fec0003800000 */
.L_x_740:
[----:B------:R-:W-:Y:S01]  /*3a30*/  VIADD R11, R5, 0xd ;  /* 0x0000000d050b7836 */ /* 0x000fe20000000000 */
[----:B------:R-:W-:Y:S06]  /*3a40*/  BRA `(.L_x_727) ;  /* 0x00000000005c7947 */ /* 0x000fec0003800000 */
.L_x_739:
[----:B------:R-:W-:Y:S01]  /*3a50*/  VIADD R11, R5, 0xc ;  /* 0x0000000c050b7836 */ /* 0x000fe20000000000 */
[----:B------:R-:W-:Y:S06]  /*3a60*/  BRA `(.L_x_727) ;  /* 0x0000000000547947 */ /* 0x000fec0003800000 */
.L_x_738:
[----:B------:R-:W-:Y:S01]  /*3a70*/  IADD3 R11, PT, PT, R5, 0xb, RZ ;  /* 0x0000000b050b7810 */ /* 0x000fe20007ffe0ff */
[----:B------:R-:W-:Y:S06]  /*3a80*/  BRA `(.L_x_727) ;  /* 0x00000000004c7947 */ /* 0x000fec0003800000 */
.L_x_737:
[----:B------:R-:W-:Y:S01]  /*3a90*/  VIADD R11, R5, 0xa ;  /* 0x0000000a050b7836 */ /* 0x000fe20000000000 */
[----:B------:R-:W-:Y:S06]  /*3aa0*/  BRA `(.L_x_727) ;  /* 0x0000000000447947 */ /* 0x000fec0003800000 */
.L_x_736:
[----:B------:R-:W-:Y:S01]  /*3ab0*/  VIADD R11, R5, 0x9 ;  /* 0x00000009050b7836 */ /* 0x000fe20000000000 */
[----:B------:R-:W-:Y:S06]  /*3ac0*/  BRA `(.L_x_727) ;  /* 0x00000000003c7947 */ /* 0x000fec0003800000 */
.L_x_735:
[----:B------:R-:W-:Y:S01]  /*3ad0*/  VIADD R11, R5, 0x8 ;  /* 0x00000008050b7836 */ /* 0x000fe20000000000 */
[----:B------:R-:W-:Y:S06]  /*3ae0*/  BRA `(.L_x_727) ;  /* 0x0000000000347947 */ /* 0x000fec0003800000 */
.L_x_734:
[----:B------:R-:W-:Y:S01]  /*3af0*/  VIADD R11, R5, 0x7 ;  /* 0x00000007050b7836 */ /* 0x000fe20000000000 */
[----:B------:R-:W-:Y:S06]  /*3b00*/  BRA `(.L_x_727) ;  /* 0x00000000002c7947 */ /* 0x000fec0003800000 */
.L_x_733:
[----:B------:R-:W-:Y:S01]  /*3b10*/  VIADD R11, R5, 0x6 ;  /* 0x00000006050b7836 */ /* 0x000fe20000000000 */
[----:B------:R-:W-:Y:S06]  /*3b20*/  BRA `(.L_x_727) ;  /* 0x0000000000247947 */ /* 0x000fec0003800000 */
.L_x_732:
[----:B------:R-:W-:Y:S01]  /*3b30*/  IADD3 R11, PT, PT, R5, 0x5, RZ ;  /* 0x00000005050b7810 */ /* 0x000fe20007ffe0ff */
[----:B------:R-:W-:Y:S06]  /*3b40*/  BRA `(.L_x_727) ;  /* 0x00000000001c7947 */ /* 0x000fec0003800000 */
.L_x_731:
[----:B------:R-:W-:Y:S01]  /*3b50*/  VIADD R11, R5, 0x4 ;  /* 0x00000004050b7836 */ /* 0x000fe20000000000 */
[----:B------:R-:W-:Y:S06]  /*3b60*/  BRA `(.L_x_727) ;  /* 0x0000000000147947 */ /* 0x000fec0003800000 */
.L_x_730:
[----:B------:R-:W-:Y:S01]  /*3b70*/  VIADD R11, R5, 0x3 ;  /* 0x00000003050b7836 */ /* 0x000fe20000000000 */
[----:B------:R-:W-:Y:S06]  /*3b80*/  BRA `(.L_x_727) ;  /* 0x00000000000c7947 */ /* 0x000fec0003800000 */
.L_x_729:
[----:B------:R-:W-:Y:S01]  /*3b90*/  VIADD R11, R5, 0x2 ;  /* 0x00000002050b7836 */ /* 0x000fe20000000000 */
[----:B------:R-:W-:Y:S06]  /*3ba0*/  BRA `(.L_x_727) ;  /* 0x0000000000047947 */ /* 0x000fec0003800000 */
.L_x_728:
[----:B------:R-:W-:-:S07]  /*3bb0*/  VIADD R11, R5, 0x1 ;  /* 0x00000001050b7836 */ /* 0x000fce0000000000 */
.L_x_727:
[----:B------:R-:W-:Y:S05]  /*3bc0*/  BSYNC.RECONVERGENT B1 ;  /* 0x0000000000017941 */ /* 0x000fea0003800200 */
.L_x_726:
[----:B------:R-:W0:Y:S01]  /*3bd0*/  LDCU UR5, c[0x0][0x398] ;  /* 0x00007300ff0577ac */ /* 0x000e220008000800 */
[----:B------:R-:W2:Y:S01]  /*3be0*/  S2UR UR9, SR_CgaCtaId ;  /* 0x00000000000979c3 */ /* 0x000ea20000008800 */
[----:B------:R-:W3:Y:S01]  /*3bf0*/  LDCU.64 UR6, c[0x0][0x3a0] ;  /* 0x00007400ff0677ac */ /* 0x000ee20008000a00 */
[----:B------:R-:W-:Y:S01]  /*3c00*/  UMOV UR8, 0x400 ;  /* 0x0000040000087882 */ /* 0x000fe20000000000 */
[----:B0-----:R-:W-:-:S04]  /*3c10*/  UIADD3 UR5, UPT, UPT, UR4, -UR5, URZ ;  /* 0x8000000504057290 */ /* 0x001fc8000fffe0ff */
[----:B---3--:R-:W-:Y:S02]  /*3c20*/  UIADD3 UR6, UP0, UPT, UR5, UR6, URZ ;  /* 0x0000000605067290 */ /* 0x008fe4000ff1e0ff */
[----:B--2---:R-:W-:Y:S02]  /*3c30*/  ULEA UR8, UR9, UR8, 0x18 ;  /* 0x0000000809087291 */ /* 0x004fe4000f8ec0ff */
[----:B------:R-:W-:Y:S02]  /*3c40*/  ULEA.HI.X.SX32 UR5, UR5, UR7, 0x1, UP0 ;  /* 0x0000000705057291 */ /* 0x000fe400080f0eff */
[----:B------:R-:W-:Y:S02]  /*3c50*/  MOV R8, UR6 ;  /* 0x0000000600087c02 */ /* 0x000fe40008000f00 */
[----:B------:R-:W-:Y:S02]  /*3c60*/  IMAD.U32 R5, RZ, RZ, UR8 ;  /* 0x00000008ff057e24 */ /* 0x000fe4000f8e00ff */
[----:B------:R-:W-:-:S03]  /*3c70*/  IMAD.U32 R9, RZ, RZ, UR5 ;  /* 0x00000005ff097e24 */ /* 0x000fc6000f8e00ff */
[----:B------:R3:W-:Y:S04]  /*3c80*/  STS.U8 [R5+0x80], R11 ;  /* 0x0000800b05007388 */ /* 0x0007e80000000000 */
[----:B------:R3:W-:Y:S02]  /*3c90*/  STG.E.U8 desc[UR14][R8.64], R11 ;  /* 0x0000000b08007986 */ /* 0x0007e4000c10110e */
.L_x_725:
[----:B------:R-:W-:Y:S05]  /*3ca0*/  BSYNC.RECONVERGENT B0 ;  /* 0x0000000000007941 */ /* 0x000fea0003800200 */
.L_x_724:
[----:B------:R-:W-:Y:S06]  /*3cb0*/  BAR.SYNC.DEFER_BLOCKING 0x0 ;  /* 0x0000000000007b1d */ /* 0x000fec0000010000 */
[----:B------:R4:W0:Y:S02]  /*3cc0*/  LDS.U8 R3, [R5+0x80] ;  /* 0x0000800005037984 */ /* 0x0008240000000000 */
.L_x_717:
[----:B------:R-:W-:-:S04]  /*3cd0*/  UIADD3 UR4, UPT, UPT, UR4, 0x1, URZ ;  /* 0x0000000104047890 */ /* 0x000fc8000fffe0ff */
[----:B------:R-:W-:-:S09]  /*3ce0*/  UISETP.NE.AND UP0, UPT, UR4, UR10, UPT ;  /* 0x0000000a0400728c */ /* 0x000fd2000bf05270 */
[----:B------:R-:W-:Y:S05]  /*3cf0*/  BRA.U UP0, `(.L_x_744) ;  /* 0xffffffc500287547 */ /* 0x000fea000b83ffff */
[----:B------:R-:W-:Y:S05]  /*3d00*/  EXIT ;  /* 0x000000000000794d */ /* 0x000fea0003800000 */
.L_x_699:
[----:B-1----:R-:W-:Y:S02]  /*3d10*/  IMAD.MOV.U32 R23, RZ, RZ, R12 ;  /* 0x000000ffff177224 */ /* 0x002fe400078e000c */
[----:B------:R-:W-:Y:S02]  /*3d20*/  IMAD.MOV.U32 R10, RZ, RZ, 0x10 ;  /* 0x00000010ff0a7424 */ /* 0x000fe400078e00ff */
[----:B------:R-:W-:Y:S02]  /*3d30*/  IMAD.MOV.U32 R11, RZ, RZ, 0x1f ;  /* 0x0000001fff0b7424 */ /* 0x000fe400078e00ff */
[----:B------:R-:W-:-:S07]  /*3d40*/  IMAD.MOV.U32 R8, RZ, RZ, -0x1 ;  /* 0xffffffffff087424 */ /* 0x000fce00078e00ff */
[----:B-----5:R-:W-:Y:S05]  /*3d50*/  WARPSYNC.COLLECTIVE R8, `(.L_x_745) ;  /* 0x0000000008087348 */ /* 0x020fea0003c00000 */
[----:B------:R0:W1:Y:S02]  /*3d60*/  SHFL.DOWN P4, R18, R23, R10, R11 ;  /* 0x0800000a17127389 */ /* 0x000064000008000b */
[----:B01---5:R-:W-:Y:S05]  /*3d70*/  ENDCOLLECTIVE ;  /* 0x000000000000791b */ /* 0x023fea0003800000 */
.L_x_745:
[----:B------:R-:W-:Y:S01]  /*3d80*/  IMAD.MOV.U32 R10, RZ, RZ, 0x8 ;  /* 0x00000008ff0a7424 */ /* 0x000fe200078e00ff */
[----:B------:R-:W-:-:S05]  /*3d90*/  IADD3 R5, PT, PT, R18, R12, RZ ;  /* 0x0000000c12057210 */ /* 0x000fca0007ffe0ff */
[----:B------:R-:W-:-:S07]  /*3da0*/  IMAD.MOV.U32 R23, RZ, RZ, R5 ;  /* 0x000000ffff177224 */ /* 0x000fce00078e0005 */
[----:B------:R-:W-:Y:S05]  /*3db0*/  WARPSYNC.COLLECTIVE R8, `(.L_x_746) ;  /* 0x0000000008087348 */ /* 0x000fea0003c00000 */
[----:B------:R0:W1:Y:S02]  /*3dc0*/  SHFL.DOWN P4, R18, R23, R10, R11 ;  /* 0x0800000a17127389 */ /* 0x000064000008000b */
[----:B01----:R-:W-:Y:S05]  /*3dd0*/  ENDCOLLECTIVE ;  /* 0x000000000000791b */ /* 0x003fea0003800000 */
.L_x_746:
[----:B------:R-:W-:Y:S02]  /*3de0*/  IMAD.MOV.U32 R10, RZ, RZ, 0x4 ;  /* 0x00000004ff0a7424 */ /* 0x000fe400078e00ff */
[----:B------:R-:W-:-:S04]  /*3df0*/  IMAD.IADD R13, R5, 0x1, R18 ;  /* 0x00000001050d7824 */ /* 0x000fc800078e0212 */
[----:B------:R-:W-:-:S07]  /*3e00*/  IMAD.MOV.U32 R23, RZ, RZ, R13 ;  /* 0x000000ffff177224 */ /* 0x000fce00078e000d */
[----:B------:R-:W-:Y:S05]  /*3e10*/  WARPSYNC.COLLECTIVE R8, `(.L_x_747) ;  /* 0x0000000008087348 */ /* 0x000fea0003c00000 */
[----:B------:R0:W1:Y:S02]  /*3e20*/  SHFL.DOWN P4, R18, R23, R10, R11 ;  /* 0x0800000a17127389 */ /* 0x000064000008000b */
[----:B01----:R-:W-:Y:S05]  /*3e30*/  ENDCOLLECTIVE ;  /* 0x000000000000791b */ /* 0x003fea0003800000 */
.L_x_747:
[----:B------:R-:W-:Y:S01]  /*3e40*/  IMAD.MOV.U32 R10, RZ, RZ, 0x2 ;  /* 0x00000002ff0a7424 */ /* 0x000fe200078e00ff */
[----:B------:R-:W-:-:S05]  /*3e50*/  IADD3 R16, PT, PT, R13, R18, RZ ;  /* 0x000000120d107210 */ /* 0x000fca0007ffe0ff */
[----:B------:R-:W-:-:S07]  /*3e60*/  IMAD.MOV.U32 R23, RZ, RZ, R16 ;  /* 0x000000ffff177224 */ /* 0x000fce00078e0010 */
[----:B------:R-:W-:Y:S05]  /*3e70*/  WARPSYNC.COLLECTIVE R8, `(.L_x_748) ;  /* 0x0000000008087348 */ /* 0x000fea0003c00000 */
[----:B------:R0:W1:Y:S02]  /*3e80*/  SHFL.DOWN P4, R18, R23, R10, R11 ;  /* 0x0800000a17127389 */ /* 0x000064000008000b */
[----:B01----:R-:W-:Y:S05]  /*3e90*/  ENDCOLLECTIVE ;  /* 0x000000000000791b */ /* 0x003fea0003800000 */
.L_x_748:
[----:B------:R-:W-:Y:S02]  /*3ea0*/  IMAD.MOV.U32 R10, RZ, RZ, 0x1 ;  /* 0x00000001ff0a7424 */ /* 0x000fe400078e00ff */
[----:B------:R-:W-:-:S04]  /*3eb0*/  IMAD.IADD R17, R16, 0x1, R18 ;  /* 0x0000000110117824 */ /* 0x000fc800078e0212 */
[----:B------:R-:W-:-:S07]  /*3ec0*/  IMAD.MOV.U32 R23, RZ, RZ, R17 ;  /* 0x000000ffff177224 */ /* 0x000fce00078e0011 */
[----:B------:R-:W-:Y:S05]  /*3ed0*/  WARPSYNC.COLLECTIVE R8, `(.L_x_749) ;  /* 0x0000000008087348 */ /* 0x000fea0003c00000 */
[----:B------:R0:W1:Y:S02]  /*3ee0*/  SHFL.DOWN P4, R18, R23, R10, R11 ;  /* 0x0800000a17127389 */ /* 0x000064000008000b */
[----:B01----:R-:W-:Y:S05]  /*3ef0*/  ENDCOLLECTIVE ;  /* 0x000000000000791b */ /* 0x003fea0003800000 */
.L_x_749:
[----:B------:R-:W-:Y:S05]  /*3f00*/  BRA `(.L_x_750) ;  /* 0xffffffc400807947 */ /* 0x000fea000383ffff */
.L_x_704:
[----:B-1----:R-:W-:Y:S01]  /*3f10*/  MOV R23, R22 ;  /* 0x0000001600177202 */ /* 0x002fe20000000f00 */
[----:B------:R-:W-:Y:S02]  /*3f20*/  IMAD.MOV.U32 R10, RZ, RZ, 0x10 ;  /* 0x00000010ff0a7424 */ /* 0x000fe400078e00ff */
[----:B------:R-:W-:Y:S02]  /*3f30*/  IMAD.MOV.U32 R11, RZ, RZ, 0x1f ;  /* 0x0000001fff0b7424 */ /* 0x000fe400078e00ff */
[----:B------:R-:W-:-:S07]  /*3f40*/  IMAD.MOV.U32 R8, RZ, RZ, -0x1 ;  /* 0xffffffffff087424 */ /* 0x000fce00078e00ff */
[----:B0----5:R-:W-:Y:S05]  /*3f50*/  WARPSYNC.COLLECTIVE R8, `(.L_x_751) ;  /* 0x0000000008087348 */ /* 0x021fea0003c00000 */
[----:B------:R1:W2:Y:S02]  /*3f60*/  SHFL.DOWN P4, R18, R23, R10, R11 ;  /* 0x0800000a17127389 */ /* 0x0002a4000008000b */
[----:B012--5:R-:W-:Y:S05]  /*3f70*/  ENDCOLLECTIVE ;  /* 0x000000000000791b */ /* 0x027fea0003800000 */
.L_x_751:
[----:B------:R-:W-:Y:S02]  /*3f80*/  HFMA2 R10, -RZ, RZ, 0, 4.76837158203125e-07 ;  /* 0x00000008ff0a7431 */ /* 0x000fe400000001ff */
[----:B------:R-:W-:-:S04]  /*3f90*/  IMAD.IADD R9, R22, 0x1, R18 ;  /* 0x0000000116097824 */ /* 0x000fc800078e0212 */
[----:B------:R-:W-:-:S07]  /*3fa0*/  IMAD.MOV.U32 R23, RZ, RZ, R9 ;  /* 0x000000ffff177224 */ /* 0x000fce00078e0009 */
[----:B------:R-:W-:Y:S05]  /*3fb0*/  WARPSYNC.COLLECTIVE R8, `(.L_x_752) ;  /* 0x0000000008087348 */ /* 0x000fea0003c00000 */
[----:B------:R0:W1:Y:S02]  /*3fc0*/  SHFL.DOWN P4, R18, R23, R10, R11 ;  /* 0x0800000a17127389 */ /* 0x000064000008000b */
[----:B01----:R-:W-:Y:S05]  /*3fd0*/  ENDCOLLECTIVE ;  /* 0x000000000000791b */ /* 0x003fea0003800000 */
.L_x_752:
[----:B------:R-:W-:Y:S02]  /*3fe0*/  IMAD.MOV.U32 R10, RZ, RZ, 0x4 ;  /* 0x00000004ff0a7424 */ /* 0x000fe400078e00ff */
[----:B------:R-:W-:-:S04]  /*3ff0*/  IMAD.IADD R19, R9, 0x1, R18 ;  /* 0x0000000109137824 */ /* 0x000fc800078e0212 */
[----:B------:R-:W-:-:S07]  /*4000*/  IMAD.MOV.U32 R23, RZ, RZ, R19 ;  /* 0x000000ffff177224 */ /* 0x000fce00078e0013 */
[----:B------:R-:W-:Y:S05]  /*4010*/  WARPSYNC.COLLECTIVE R8, `(.L_x_753) ;  /* 0x0000000008087348 */ /* 0x000fea0003c00000 */
[----:B------:R0:W1:Y:S02]  /*4020*/  SHFL.DOWN P4, R18, R23, R10, R11 ;  /* 0x0800000a17127389 */ /* 0x000064000008000b */
[----:B01----:R-:W-:Y:S05]  /*4030*/  ENDCOLLECTIVE ;  /* 0x000000000000791b */ /* 0x003fea0003800000 */
.L_x_753:
[----:B------:R-:W-:Y:S01]  /*4040*/  MOV R10, 0x2 ;  /* 0x00000002000a7802 */ /* 0x000fe20000000f00 */
[----:B------:R-:W-:-:S04]  /*4050*/  IMAD.IADD R20, R19, 0x1, R18 ;  /* 0x0000000113147824 */ /* 0x000fc800078e0212 */
[----:B------:R-:W-:-:S07]  /*4060*/  IMAD.MOV.U32 R23, RZ, RZ, R20 ;  /* 0x000000ffff177224 */ /* 0x000fce00078e0014 */
[----:B------:R-:W-:Y:S05]  /*4070*/  WARPSYNC.COLLECTIVE R8, `(.L_x_754) ;  /* 0x0000000008087348 */ /* 0x000fea0003c00000 */
[----:B------:R0:W1:Y:S02]  /*4080*/  SHFL.DOWN P4, R18, R23, R10, R11 ;  /* 0x0800000a17127389 */ /* 0x000064000008000b */
[----:B01----:R-:W-:Y:S05]  /*4090*/  ENDCOLLECTIVE ;  /* 0x000000000000791b */ /* 0x003fea0003800000 */
.L_x_754:
[----:B------:R-:W-:Y:S02]  /*40a0*/  IMAD.MOV.U32 R10, RZ, RZ, 0x1 ;  /* 0x00000001ff0a7424 */ /* 0x000fe400078e00ff */
[----:B------:R-:W-:-:S04]  /*40b0*/  IMAD.IADD R21, R20, 0x1, R18 ;  /* 0x0000000114157824 */ /* 0x000fc800078e0212 */
[----:B------:R-:W-:-:S07]  /*40c0*/  IMAD.MOV.U32 R23, RZ, RZ, R21 ;  /* 0x000000ffff177224 */ /* 0x000fce00078e0015 */
[----:B------:R-:W-:Y:S05]  /*40d0*/  WARPSYNC.COLLECTIVE R8, `(.L_x_755) ;  /* 0x0000000008087348 */ /* 0x000fea0003c00000 */
[----:B------:R0:W1:Y:S02]  /*40e0*/  SHFL.DOWN P4, R18, R23, R10, R11 ;  /* 0x0800000a17127389 */ /* 0x000064000008000b */
[----:B01----:R-:W-:Y:S05]  /*40f0*/  ENDCOLLECTIVE ;  /* 0x000000000000791b */ /* 0x003fea0003800000 */
.L_x_755:
[----:B------:R-:W-:Y:S05]  /*4100*/  BRA `(.L_x_756) ;  /* 0xffffffd000c07947 */ /* 0x000fea000383ffff */
.L_x_713:
[----:B------:R-:W-:Y:S02]  /*4110*/  HFMA2 R11, -RZ, RZ, 0, 1.847743988037109375e-06 ;  /* 0x0000001fff0b7431 */ /* 0x000fe400000001ff */
[----:B-1----:R-:W-:Y:S02]  /*4120*/  IMAD.MOV.U32 R23, RZ, RZ, R13 ;  /* 0x000000ffff177224 */ /* 0x002fe400078e000d */
[----:B------:R-:W-:Y:S02]  /*4130*/  IMAD.MOV.U32 R10, RZ, RZ, 0x10 ;  /* 0x00000010ff0a7424 */ /* 0x000fe400078e00ff */
[----:B------:R-:W-:-:S07]  /*4140*/  IMAD.MOV.U32 R8, RZ, RZ, -0x1 ;  /* 0xffffffffff087424 */ /* 0x000fce00078e00ff */
[----:B0----5:R-:W-:Y:S05]  /*4150*/  WARPSYNC.COLLECTIVE R8, `(.L_x_757) ;  /* 0x0000000008087348 */ /* 0x021fea0003c00000 */
[----:B------:R1:W2:Y:S02]  /*4160*/  SHFL.DOWN P4, R18, R23, R10, R11 ;  /* 0x0800000a17127389 */ /* 0x0002a4000008000b */
[----:B012--5:R-:W-:Y:S05]  /*4170*/  ENDCOLLECTIVE ;  /* 0x000000000000791b */ /* 0x027fea0003800000 */
.L_x_757:
[----:B------:R-:W-:Y:S02]  /*4180*/  IMAD.MOV.U32 R10, RZ, RZ, 0x8 ;  /* 0x00000008ff0a7424 */ /* 0x000fe400078e00ff */
[----:B------:R-:W-:-:S04]  /*4190*/  IMAD.IADD R9, R18, 0x1, R13 ;  /* 0x0000000112097824 */ /* 0x000fc800078e020d */
[----:B------:R-:W-:-:S07]  /*41a0*/  IMAD.MOV.U32 R23, RZ, RZ, R9 ;  /* 0x000000ffff177224 */ /* 0x000fce00078e0009 */
[----:B------:R-:W-:Y:S05]  /*41b0*/  WARPSYNC.COLLECTIVE R8, `(.L_x_758) ;  /* 0x0000000008087348 */ /* 0x000fea0003c00000 */
[----:B------:R0:W1:Y:S02]  /*41c0*/  SHFL.DOWN P4, R18, R23, R10, R11 ;  /* 0x0800000a17127389 */ /* 0x000064000008000b */
[----:B01----:R-:W-:Y:S05]  /*41d0*/  ENDCOLLECTIVE ;  /* 0x000000000000791b */ /* 0x003fea0003800000 */
.L_x_758:
[----:B------:R-:W-:Y:S02]  /*41e0*/  IMAD.MOV.U32 R10, RZ, RZ, 0x4 ;  /* 0x00000004ff0a7424 */ /* 0x000fe400078e00ff */
[----:B------:R-:W-:-:S05]  /*41f0*/  IMAD.IADD R12, R9, 0x1, R18 ;  /* 0x00000001090c7824 */ /* 0x000fca00078e0212 */
[----:B------:R-:W-:-:S07]  /*4200*/  MOV R23, R12 ;  /* 0x0000000c00177202 */ /* 0x000fce0000000f00 */
[----:B------:R-:W-:Y:S05]  /*4210*/  WARPSYNC.COLLECTIVE R8, `(.L_x_759) ;  /* 0x0000000008087348 */ /* 0x000fea0003c00000 */
[----:B------:R0:W1:Y:S02]  /*4220*/  SHFL.DOWN P4, R18, R23, R10, R11 ;  /* 0x0800000a17127389 */ /* 0x000064000008000b */
[----:B01----:R-:W-:Y:S05]  /*4230*/  ENDCOLLECTIVE ;  /* 0x000000000000791b */ /* 0x003fea0003800000 */
.L_x_759:
[----:B------:R-:W-:Y:S02]  /*4240*/  IMAD.MOV.U32 R10, RZ, RZ, 0x2 ;  /* 0x00000002ff0a7424 */ /* 0x000fe400078e00ff */
[----:B------:R-:W-:-:S04]  /*4250*/  IMAD.IADD R16, R12, 0x1, R18 ;  /* 0x000000010c107824 */ /* 0x000fc800078e0212 */
[----:B------:R-:W-:-:S07]  /*4260*/  IMAD.MOV.U32 R23, RZ, RZ, R16 ;  /* 0x000000ffff177224 */ /* 0x000fce00078e0010 */
[----:B------:R-:W-:Y:S05]  /*4270*/  WARPSYNC.COLLECTIVE R8, `(.L_x_760) ;  /* 0x0000000008087348 */ /* 0x000fea0003c00000 */
[----:B------:R0:W1:Y:S02]  /*4280*/  SHFL.DOWN P4, R18, R23, R10, R11 ;  /* 0x0800000a17127389 */ /* 0x000064000008000b */
[----:B01----:R-:W-:Y:S05]  /*4290*/  ENDCOLLECTIVE ;  /* 0x000000000000791b */ /* 0x003fea0003800000 */
.L_x_760:
[----:B------:R-:W-:Y:S01]  /*42a0*/  IMAD.MOV.U32 R10, RZ, RZ, 0x1 ;  /* 0x00000001ff0a7424 */ /* 0x000fe200078e00ff */
[----:B------:R-:W-:-:S05]  /*42b0*/  IADD3 R17, PT, PT, R16, R18, RZ ;  /* 0x0000001210117210 */ /* 0x000fca0007ffe0ff */
[----:B------:R-:W-:-:S07]  /*42c0*/  IMAD.MOV.U32 R23, RZ, RZ, R17 ;  /* 0x000000ffff177224 */ /* 0x000fce00078e0011 */
[----:B------:R-:W-:Y:S05]  /*42d0*/  WARPSYNC.COLLECTIVE R8, `(.L_x_761) ;  /* 0x0000000008087348 */ /* 0x000fea0003c00000 */
[----:B------:R0:W1:Y:S02]  /*42e0*/  SHFL.DOWN P4, R18, R23, R10, R11 ;  /* 0x0800000a17127389 */ /* 0x000064000008000b */
[----:B01----:R-:W-:Y:S05]  /*42f0*/  ENDCOLLECTIVE ;  /* 0x000000000000791b */ /* 0x003fea0003800000 */
.L_x_761:
[----:B------:R-:W-:Y:S05]  /*4300*/  BRA `(.L_x_762) ;  /* 0xffffffe4003c7947 */ /* 0x000fea000383ffff */
.L_x_722:
[----:B0-----:R-:W-:Y:S02]  /*4310*/  HFMA2 R11, -RZ, RZ, 0, 1.847743988037109375e-06 ;  /* 0x0000001fff0b7431 */ /* 0x001fe400000001ff */
[----:B---3--:R-:W-:Y:S02]  /*4320*/  IMAD.MOV.U32 R23, RZ, RZ, R16 ;  /* 0x000000ffff177224 */ /* 0x008fe400078e0010 */
[----:B------:R-:W-:Y:S02]  /*4330*/  IMAD.MOV.U32 R10, RZ, RZ, 0x10 ;  /* 0x00000010ff0a7424 */ /* 0x000fe400078e00ff */
[----:B------:R-:W-:-:S07]  /*4340*/  IMAD.MOV.U32 R8, RZ, RZ, -0x1 ;  /* 0xffffffffff087424 */ /* 0x000fce00078e00ff */
[----:B-12---:R-:W-:Y:S05]  /*4350*/  WARPSYNC.COLLECTIVE R8, `(.L_x_763) ;  /* 0x0000000008087348 */ /* 0x006fea0003c00000 */
[----:B--2---:R0:W2:Y:S02]  /*4360*/  SHFL.DOWN P4, R18, R23, R10, R11 ;  /* 0x0800000a17127389 */ /* 0x0040a4000008000b */
[----:B012---:R-:W-:Y:S05]  /*4370*/  ENDCOLLECTIVE ;  /* 0x000000000000791b */ /* 0x007fea0003800000 */
.L_x_763:
[----:B------:R-:W-:Y:S02]  /*4380*/  IMAD.MOV.U32 R10, RZ, RZ, 0x8 ;  /* 0x00000008ff0a7424 */ /* 0x000fe400078e00ff */
[----:B------:R-:W-:-:S04]  /*4390*/  IMAD.IADD R3, R16, 0x1, R18 ;  /* 0x0000000110037824 */ /* 0x000fc800078e0212 */
[----:B------:R-:W-:-:S07]  /*43a0*/  IMAD.MOV.U32 R23, RZ, RZ, R3 ;  /* 0x000000ffff177224 */ /* 0x000fce00078e0003 */
[----:B------:R-:W-:Y:S05]  /*43b0*/  WARPSYNC.COLLECTIVE R8, `(.L_x_764) ;  /* 0x0000000008087348 */ /* 0x000fea0003c00000 */
[----:B------:R0:W1:Y:S02]  /*43c0*/  SHFL.DOWN P4, R18, R23, R10, R11 ;  /* 0x0800000a17127389 */ /* 0x000064000008000b */
[----:B01----:R-:W-:Y:S05]  /*43d0*/  ENDCOLLECTIVE ;  /* 0x000000000000791b */ /* 0x003fea0003800000 */
.L_x_764:
[----:B------:R-:W-:Y:S01]  /*43e0*/  IMAD.MOV.U32 R10, RZ, RZ, 0x4 ;  /* 0x00000004ff0a7424 */ /* 0x000fe200078e00ff */
[----:B------:R-:W-:-:S05]  /*43f0*/  IADD3 R9, PT, PT, R3, R18, RZ ;  /* 0x0000001203097210 */ /* 0x000fca0007ffe0ff */
[----:B------:R-:W-:-:S07]  /*4400*/  IMAD.MOV.U32 R23, RZ, RZ, R9 ;  /* 0x000000ffff177224 */ /* 0x000fce00078e0009 */
[----:B------:R-:W-:Y:S05]  /*4410*/  WARPSYNC.COLLECTIVE R8, `(.L_x_765) ;  /* 0x0000000008087348 */ /* 0x000fea0003c00000 */
[----:B------:R0:W1:Y:S02]  /*4420*/  SHFL.DOWN P4, R18, R23, R10, R11 ;  /* 0x0800000a17127389 */ /* 0x000064000008000b */
[----:B01----:R-:W-:Y:S05]  /*4430*/  ENDCOLLECTIVE ;  /* 0x000000000000791b */ /* 0x003fea0003800000 */
.L_x_765:
[----:B------:R-:W-:Y:S01]  /*4440*/  MOV R10, 0x2 ;  /* 0x00000002000a7802 */ /* 0x000fe20000000f00 */
[----:B------:R-:W-:-:S04]  /*4450*/  IMAD.IADD R12, R9, 0x1, R18 ;  /* 0x00000001090c7824 */ /* 0x000fc800078e0212 */
[----:B------:R-:W-:-:S07]  /*4460*/  IMAD.MOV.U32 R23, RZ, RZ, R12 ;  /* 0x000000ffff177224 */ /* 0x000fce00078e000c */
[----:B------:R-:W-:Y:S05]  /*4470*/  WARPSYNC.COLLECTIVE R8, `(.L_x_766) ;  /* 0x0000000008087348 */ /* 0x000fea0003c00000 */
[----:B------:R0:W1:Y:S02]  /*4480*/  SHFL.DOWN P4, R18, R23, R10, R11 ;  /* 0x0800000a17127389 */ /* 0x000064000008000b */
[----:B01----:R-:W-:Y:S05]  /*4490*/  ENDCOLLECTIVE ;  /* 0x000000000000791b */ /* 0x003fea0003800000 */
.L_x_766:
[----:B------:R-:W-:Y:S02]  /*44a0*/  IMAD.MOV.U32 R10, RZ, RZ, 0x1 ;  /* 0x00000001ff0a7424 */ /* 0x000fe400078e00ff */
[----:B------:R-:W-:-:S04]  /*44b0*/  IMAD.IADD R13, R12, 0x1, R18 ;  /* 0x000000010c0d7824 */ /* 0x000fc800078e0212 */
[----:B------:R-:W-:-:S07]  /*44c0*/  IMAD.MOV.U32 R23, RZ, RZ, R13 ;  /* 0x000000ffff177224 */ /* 0x000fce00078e000d */
[----:B------:R-:W-:Y:S05]  /*44d0*/  WARPSYNC.COLLECTIVE R8, `(.L_x_767) ;  /* 0x0000000008087348 */ /* 0x000fea0003c00000 */
[----:B------:R0:W1:Y:S02]  /*44e0*/  SHFL.DOWN P4, R18, R23, R10, R11 ;  /* 0x0800000a17127389 */ /* 0x000064000008000b */
[----:B01----:R-:W-:Y:S05]  /*44f0*/  ENDCOLLECTIVE ;  /* 0x000000000000791b */ /* 0x003fea0003800000 */
.L_x_767:
[----:B------:R-:W-:Y:S05]  /*4500*/  BRA `(.L_x_768) ;  /* 0xffffffe800d47947 */ /* 0x000fea000383ffff */
.L_x_769:
        /* <DEDUP_REMOVED lines=15> */
.L_x_773:


//--------------------- .nv.shared._Z20update_matrix_kernelPaiiiiiPKij --------------------------
	.section	.nv.shared._Z20update_matrix_kernelPaiiiiiPKij,"aw",@nobits
	.sectionflags	@""
	.align	16
	.zero		1024


//--------------------- .nv.shared.reserved.0     --------------------------
	.section	.nv.shared.reserved.0,"aw",@nobits
	.weak		__nv_reservedSMEM_offset_0_alias
	.size		__nv_reservedSMEM_offset_0_alias, 0, 64
	.other		__nv_reservedSMEM_offset_0_alias,@"STO_CUDA_RESERVED_SHARED STV_DEFAULT"
__nv_reservedSMEM_offset_0_alias:
	.zero		0
	.zero		64


//--------------------- .nv.global                --------------------------
	.section	.nv.global,"aw",@nobits
	.align	4
.nv.global:
	.type		d_debug_updates,@object
	.size		d_debug_updates,(d_EXP2_TABLE - d_debug_updates)
d_debug_updates:
	.zero		8
	.type		d_EXP2_TABLE,@object
	.size		d_EXP2_TABLE,(.L_0 - d_EXP2_TABLE)
d_EXP2_TABLE:
	.zero		1024
.L_0:


//--------------------- .nv.shared._Z21train_sequence_kernelPKhliPK8EggModelPaPij --------------------------
	.section	.nv.shared._Z21train_sequence_kernelPKhliPK8EggModelPaPij,"aw",@nobits
	.sectionflags	@""
	.align	16
.nv.shared._Z21train_sequence_kernelPKhliPK8EggModelPaPij:
	.zero		1152


//--------------------- .nv.shared._Z24generate_sequence_kernelPK8EggModeljPKhiiPh --------------------------
	.section	.nv.shared._Z24generate_sequence_kernelPK8EggModeljPKhiiPh,"aw",@nobits
	.sectionflags	@""
	.align	16
.nv.shared._Z24generate_sequence_kernelPK8EggModeljPKhiiPh:
	.zero		1152


//--------------------- .nv.constant0._Z20update_matrix_kernelPaiiiiiPKij --------------------------
	.section	.nv.constant0._Z20update_matrix_kernelPaiiiiiPKij,"a",@progbits
	.sectionflags	@""
	.align	4
.nv.constant0._Z20update_matrix_kernelPaiiiiiPKij:
	.zero		940


//--------------------- .nv.constant0._Z21train_sequence_kernelPKhliPK8EggModelPaPij --------------------------
	.section	.nv.constant0._Z21train_sequence_kernelPKhliPK8EggModelPaPij,"a",@progbits
	.sectionflags	@""
	.align	4
.nv.constant0._Z21train_sequence_kernelPKhliPK8EggModelPaPij:
	.zero		948


//--------------------- .nv.constant0._Z24generate_sequence_kernelPK8EggModeljPKhiiPh --------------------------
	.section	.nv.constant0._Z24generate_sequence_kernelPK8EggModeljPKhiiPh,"a",@progbits
	.sectionflags	@""
	.align	4
.nv.constant0._Z24generate_sequence_kernelPK8EggModeljPKhiiPh:
	.zero		936


//--------------------- SYMBOLS --------------------------

	.type		.nv.reservedSmem.offset0,@object
	.size		.nv.reservedSmem.offset0,0x4
	.type		.nv.reservedSmem.cap,@object
	.size		.nv.reservedSmem.cap,0x4
